// auto-generated by cutlass_sweep.gemm — config: {"arch": "sm_100", "cluster_m": 4, "cluster_n": 1, "dtype": "e4m3", "dtype_b": "e4m3", "layout": "nt", "stages": 0, "tile_k": 32, "tile_m": 128, "tile_n": 64}
#include "cutlass/cutlass.h"
#include "cutlass/gemm/collective/collective_builder.hpp"
#include "cutlass/gemm/device/gemm_universal_adapter.h"
#include "cutlass/gemm/kernel/gemm_universal.hpp"
#include "cutlass/epilogue/collective/collective_builder.hpp"

using ElemA = cutlass::float_e4m3_t;
using ElemB = cutlass::float_e4m3_t;
using ElemCD = cutlass::float_e4m3_t;
using Acc  = float;
using TileShape    = cute::Shape<cute::_128, cute::_64, cute::_32>;
using ClusterShape = cute::Shape<cute::_4, cute::_1, cute::_1>;

using CollectiveEpilogue = typename cutlass::epilogue::collective::CollectiveBuilder<
    cutlass::arch::Sm100, cutlass::arch::OpClassTensorOp,
    TileShape, ClusterShape,
    cutlass::epilogue::collective::EpilogueTileAuto,
    Acc, Acc,
    ElemCD, cutlass::layout::RowMajor, 128 / cutlass::sizeof_bits<ElemCD>::value,
    ElemCD, cutlass::layout::RowMajor, 128 / cutlass::sizeof_bits<ElemCD>::value,
    cutlass::epilogue::collective::EpilogueScheduleAuto
  >::CollectiveOp;

using CollectiveMainloop = typename cutlass::gemm::collective::CollectiveBuilder<
    cutlass::arch::Sm100, cutlass::arch::OpClassTensorOp,
    ElemA, cutlass::layout::RowMajor, 128 / cutlass::sizeof_bits<ElemA>::value,
    ElemB, cutlass::layout::ColumnMajor, 128 / cutlass::sizeof_bits<ElemB>::value,
    Acc,
    TileShape, ClusterShape,
    cutlass::gemm::collective::StageCountAutoCarveout<static_cast<int>(sizeof(typename CollectiveEpilogue::SharedStorage))>,
    cutlass::gemm::collective::KernelScheduleAuto
  >::CollectiveOp;

using GemmKernel = cutlass::gemm::kernel::GemmUniversal<
    cute::Shape<int,int,int,int>,
    CollectiveMainloop,
    CollectiveEpilogue
>;
using Gemm = cutlass::gemm::device::GemmUniversalAdapter<GemmKernel>;

// Force the device kernel symbol into the cubin without needing a host main.
auto* _anchor = &cutlass::device_kernel<GemmKernel>;


// ===== COMPILED SASS (sm_100a) =====

	.target	sm_100a

	.elftype	@"ET_EXEC"


//--------------------- .note.nv.tkinfo           --------------------------
	.section	.note.nv.tkinfo,"",@"SHT_NOTE"
	.sectionflags	@"SHF_NOTE_NV_TKINFO"
	.tkinfo
        /*0018*/ 	.word	0x00000002
        /*0030*/ 	.string	""
        /*0030*/ 	.string	"ptxas"
        /*0030*/ 	.string	"Cuda compilation tools, release 13.0, V13.0.88"
        /*0030*/ 	.string	"Build cuda_13.0.r13.0/compiler.36424714_0"
        /*0030*/ 	.string	"-arch sm_100a -m 64 "



//--------------------- .note.nv.cuinfo           --------------------------
	.section	.note.nv.cuinfo,"",@"SHT_NOTE"
	.sectionflags	@"SHF_NOTE_NV_CUINFO"
        /*0018*/ 	.short	0x0002
        /*001a*/ 	.short	0x0064
        /*001c*/ 	.short	0x0082
	.zero		2


//--------------------- .nv.info                  --------------------------
	.section	.nv.info,"",@"SHT_CUDA_INFO"
	.align	4


	//----- nvinfo : EIATTR_REGCOUNT
	.align		4
        /*0000*/ 	.byte	0x04, 0x2f
        /*0002*/ 	.short	(.L_19 - .L_18)
	.align		4
.L_18:
        /*0004*/ 	.word	index@(_ZN7cutlass13device_kernelINS_4gemm6kernel13GemmUniversalIN4cute5tupleIJiiiiEEENS1_10collective13CollectiveMmaINS1_35MainloopSm100TmaUmmaWarpSpecializedILi72ELi2ELi4ENS5_IJNS4_1CILi4EEENSA_ILi1EEESC_EEEEENS5_IJNSA_ILi128EEENSA_ILi64EEENSA_ILi32EEEEEENS_12float_e4m3_tENS5_IJlSC_lEEESJ_SK_NS4_8TiledMMAINS4_8MMA_AtomIJNS4_10MMA_TraitsINS4_25SM100_MMA_F8F6F4_2x1SM_SSEJSJ_SJ_fSF_SG_NS4_17integral_constantINS4_4UMMA5MajorELSR_0EEESS_NSP_INSQ_7ScaleInELST_0EEESU_EEEEEENS4_6LayoutINS5_IJSC_SC_SC_EEENS5_IJNSA_ILi0EEESZ_SZ_EEEEENS5_IJNS4_10UnderscoreES12_S12_EEEEENS4_18SM100_TMA_2SM_LOADENS4_14ComposedLayoutINS4_7SwizzleILi1ELi4ELi3EEENS4_18smem_ptr_flag_bitsILi8EEENSX_INS5_IJNSA_ILi8EEESH_EEENS5_IJSH_SC_EEEEEEEvNS4_8identityENS4_28SM100_TMA_2SM_LOAD_MULTICASTES1F_vS1G_EENS_8epilogue10collective18CollectiveEpilogueINS1J_23Sm100TmaWarpSpecializedILi1ELi1ELi32ELb0ELb0EEEJNS5_IJSG_SG_SH_EEENS5_IJNSX_ISG_SC_EES1P_EEESJ_SK_SJ_SK_NS1J_6fusion15FusionCallbacksIS1N_NS1R_17LinearCombinationISJ_fSJ_fLNS_15FloatRoundStyleE2EEES1O_S1Q_JEEENS4_5SM1004TMEM4LOAD26SM100_TMEM_LOAD_32dp32b32xENS4_13SM90_TMA_LOADENS16_INS17_ILi2ELi4ELi3EEES1A_NSX_INS5_IJS1B_SG_EEENS5_IJSG_SC_EEEEEEENS4_39AutoVectorizingCopyWithAssumedAlignmentILi128EEENS4_14SM90_TMA_STOREES26_S28_S28_EEEvvEEEEvNT_6ParamsE)
        /*0008*/ 	.word	0x0000005a


	//----- nvinfo : EIATTR_FRAME_SIZE
	.align		4
.L_19:
        /*000c*/ 	.byte	0x04, 0x11
        /*000e*/ 	.short	(.L_21 - .L_20)
	.align		4
.L_20:
        /*0010*/ 	.word	index@($__internal_2_$__cuda_sm10x_tcgen05_guardrail_trap_unallocated_columns_being_dealloced)
        /*0014*/ 	.word	0x00000000


	//----- nvinfo : EIATTR_FRAME_SIZE
	.align		4
.L_21:
        /*0018*/ 	.byte	0x04, 0x11
        /*001a*/ 	.short	(.L_23 - .L_22)
	.align		4
.L_22:
        /*001c*/ 	.word	index@($__internal_1_$__cuda_sm10x_tcgen05_guardrail_trap_phase_invalid_during_alloc)
        /*0020*/ 	.word	0x00000000


	//----- nvinfo : EIATTR_FRAME_SIZE
	.align		4
.L_23:
        /*0024*/ 	.byte	0x04, 0x11
        /*0026*/ 	.short	(.L_25 - .L_24)
	.align		4
.L_24:
        /*0028*/ 	.word	index@($__internal_0_$__cuda_sm10x_tcgen05_guardrail_trap_col_being_dealloced_not_returned_by_alloc)
        /*002c*/ 	.word	0x00000000


	//----- nvinfo : EIATTR_FRAME_SIZE
	.align		4
.L_25:
        /*0030*/ 	.byte	0x04, 0x11
        /*0032*/ 	.short	(.L_27 - .L_26)
	.align		4
.L_26:
        /*0034*/ 	.word	index@(_ZN7cutlass13device_kernelINS_4gemm6kernel13GemmUniversalIN4cute5tupleIJiiiiEEENS1_10collective13CollectiveMmaINS1_35MainloopSm100TmaUmmaWarpSpecializedILi72ELi2ELi4ENS5_IJNS4_1CILi4EEENSA_ILi1EEESC_EEEEENS5_IJNSA_ILi128EEENSA_ILi64EEENSA_ILi32EEEEEENS_12float_e4m3_tENS5_IJlSC_lEEESJ_SK_NS4_8TiledMMAINS4_8MMA_AtomIJNS4_10MMA_TraitsINS4_25SM100_MMA_F8F6F4_2x1SM_SSEJSJ_SJ_fSF_SG_NS4_17integral_constantINS4_4UMMA5MajorELSR_0EEESS_NSP_INSQ_7ScaleInELST_0EEESU_EEEEEENS4_6LayoutINS5_IJSC_SC_SC_EEENS5_IJNSA_ILi0EEESZ_SZ_EEEEENS5_IJNS4_10UnderscoreES12_S12_EEEEENS4_18SM100_TMA_2SM_LOADENS4_14ComposedLayoutINS4_7SwizzleILi1ELi4ELi3EEENS4_18smem_ptr_flag_bitsILi8EEENSX_INS5_IJNSA_ILi8EEESH_EEENS5_IJSH_SC_EEEEEEEvNS4_8identityENS4_28SM100_TMA_2SM_LOAD_MULTICASTES1F_vS1G_EENS_8epilogue10collective18CollectiveEpilogueINS1J_23Sm100TmaWarpSpecializedILi1ELi1ELi32ELb0ELb0EEEJNS5_IJSG_SG_SH_EEENS5_IJNSX_ISG_SC_EES1P_EEESJ_SK_SJ_SK_NS1J_6fusion15FusionCallbacksIS1N_NS1R_17LinearCombinationISJ_fSJ_fLNS_15FloatRoundStyleE2EEES1O_S1Q_JEEENS4_5SM1004TMEM4LOAD26SM100_TMEM_LOAD_32dp32b32xENS4_13SM90_TMA_LOADENS16_INS17_ILi2ELi4ELi3EEES1A_NSX_INS5_IJS1B_SG_EEENS5_IJSG_SC_EEEEEEENS4_39AutoVectorizingCopyWithAssumedAlignmentILi128EEENS4_14SM90_TMA_STOREES26_S28_S28_EEEvvEEEEvNT_6ParamsE)
        /*0038*/ 	.word	0x00000000


	//----- nvinfo : EIATTR_MIN_STACK_SIZE
	.align		4
.L_27:
        /*003c*/ 	.byte	0x04, 0x12
        /*003e*/ 	.short	(.L_29 - .L_28)
	.align		4
.L_28:
        /*0040*/ 	.word	index@(_ZN7cutlass13device_kernelINS_4gemm6kernel13GemmUniversalIN4cute5tupleIJiiiiEEENS1_10collective13CollectiveMmaINS1_35MainloopSm100TmaUmmaWarpSpecializedILi72ELi2ELi4ENS5_IJNS4_1CILi4EEENSA_ILi1EEESC_EEEEENS5_IJNSA_ILi128EEENSA_ILi64EEENSA_ILi32EEEEEENS_12float_e4m3_tENS5_IJlSC_lEEESJ_SK_NS4_8TiledMMAINS4_8MMA_AtomIJNS4_10MMA_TraitsINS4_25SM100_MMA_F8F6F4_2x1SM_SSEJSJ_SJ_fSF_SG_NS4_17integral_constantINS4_4UMMA5MajorELSR_0EEESS_NSP_INSQ_7ScaleInELST_0EEESU_EEEEEENS4_6LayoutINS5_IJSC_SC_SC_EEENS5_IJNSA_ILi0EEESZ_SZ_EEEEENS5_IJNS4_10UnderscoreES12_S12_EEEEENS4_18SM100_TMA_2SM_LOADENS4_14ComposedLayoutINS4_7SwizzleILi1ELi4ELi3EEENS4_18smem_ptr_flag_bitsILi8EEENSX_INS5_IJNSA_ILi8EEESH_EEENS5_IJSH_SC_EEEEEEEvNS4_8identityENS4_28SM100_TMA_2SM_LOAD_MULTICASTES1F_vS1G_EENS_8epilogue10collective18CollectiveEpilogueINS1J_23Sm100TmaWarpSpecializedILi1ELi1ELi32ELb0ELb0EEEJNS5_IJSG_SG_SH_EEENS5_IJNSX_ISG_SC_EES1P_EEESJ_SK_SJ_SK_NS1J_6fusion15FusionCallbacksIS1N_NS1R_17LinearCombinationISJ_fSJ_fLNS_15FloatRoundStyleE2EEES1O_S1Q_JEEENS4_5SM1004TMEM4LOAD26SM100_TMEM_LOAD_32dp32b32xENS4_13SM90_TMA_LOADENS16_INS17_ILi2ELi4ELi3EEES1A_NSX_INS5_IJS1B_SG_EEENS5_IJSG_SC_EEEEEEENS4_39AutoVectorizingCopyWithAssumedAlignmentILi128EEENS4_14SM90_TMA_STOREES26_S28_S28_EEEvvEEEEvNT_6ParamsE)
        /*0044*/ 	.word	0x00000000
.L_29:


//--------------------- .nv.compat                --------------------------
	.section	.nv.compat,"",@"SHT_CUDA_COMPAT_INFO"
	.align	4
        /*0000*/ 	.byte	0x02, 0x09, 0x01, 0x00, 0x02, 0x02, 0x02, 0x00, 0x02, 0x05, 0x05, 0x00, 0x03, 0x07, 0x01, 0x01
        /*0010*/ 	.byte	0x02, 0x03, 0x01, 0x00, 0x02, 0x06, 0x01, 0x00, 0x04, 0x0b, 0x08, 0x00, 0x09, 0x00, 0x00, 0x00
        /*0020*/ 	.byte	0x00, 0x00, 0x00, 0x00


//--------------------- .nv.info._ZN7cutlass13device_kernelINS_4gemm6kernel13GemmUniversalIN4cute5tupleIJiiiiEEENS1_10collective13CollectiveMmaINS1_35MainloopSm100TmaUmmaWarpSpecializedILi72ELi2ELi4ENS5_IJNS4_1CILi4EEENSA_ILi1EEESC_EEEEENS5_IJNSA_ILi128EEENSA_ILi64EEENSA_ILi32EEEEEENS_12float_e4m3_tENS5_IJlSC_lEEESJ_SK_NS4_8TiledMMAINS4_8MMA_AtomIJNS4_10MMA_TraitsINS4_25SM100_MMA_F8F6F4_2x1SM_SSEJSJ_SJ_fSF_SG_NS4_17integral_constantINS4_4UMMA5MajorELSR_0EEESS_NSP_INSQ_7ScaleInELST_0EEESU_EEEEEENS4_6LayoutINS5_IJSC_SC_SC_EEENS5_IJNSA_ILi0EEESZ_SZ_EEEEENS5_IJNS4_10UnderscoreES12_S12_EEEEENS4_18SM100_TMA_2SM_LOADENS4_14ComposedLayoutINS4_7SwizzleILi1ELi4ELi3EEENS4_18smem_ptr_flag_bitsILi8EEENSX_INS5_IJNSA_ILi8EEESH_EEENS5_IJSH_SC_EEEEEEEvNS4_8identityENS4_28SM100_TMA_2SM_LOAD_MULTICASTES1F_vS1G_EENS_8epilogue10collective18CollectiveEpilogueINS1J_23Sm100TmaWarpSpecializedILi1ELi1ELi32ELb0ELb0EEEJNS5_IJSG_SG_SH_EEENS5_IJNSX_ISG_SC_EES1P_EEESJ_SK_SJ_SK_NS1J_6fusion15FusionCallbacksIS1N_NS1R_17LinearCombinationISJ_fSJ_fLNS_15FloatRoundStyleE2EEES1O_S1Q_JEEENS4_5SM1004TMEM4LOAD26SM100_TMEM_LOAD_32dp32b32xENS4_13SM90_TMA_LOADENS16_INS17_ILi2ELi4ELi3EEES1A_NSX_INS5_IJS1B_SG_EEENS5_IJSG_SC_EEEEEEENS4_39AutoVectorizingCopyWithAssumedAlignmentILi128EEENS4_14SM90_TMA_STOREES26_S28_S28_EEEvvEEEEvNT_6ParamsE --------------------------
	.section	.nv.info._ZN7cutlass13device_kernelINS_4gemm6kernel13GemmUniversalIN4cute5tupleIJiiiiEEENS1_10collective13CollectiveMmaINS1_35MainloopSm100TmaUmmaWarpSpecializedILi72ELi2ELi4ENS5_IJNS4_1CILi4EEENSA_ILi1EEESC_EEEEENS5_IJNSA_ILi128EEENSA_ILi64EEENSA_ILi32EEEEEENS_12float_e4m3_tENS5_IJlSC_lEEESJ_SK_NS4_8TiledMMAINS4_8MMA_AtomIJNS4_10MMA_TraitsINS4_25SM100_MMA_F8F6F4_2x1SM_SSEJSJ_SJ_fSF_SG_NS4_17integral_constantINS4_4UMMA5MajorELSR_0EEESS_NSP_INSQ_7ScaleInELST_0EEESU_EEEEEENS4_6LayoutINS5_IJSC_SC_SC_EEENS5_IJNSA_ILi0EEESZ_SZ_EEEEENS5_IJNS4_10UnderscoreES12_S12_EEEEENS4_18SM100_TMA_2SM_LOADENS4_14ComposedLayoutINS4_7SwizzleILi1ELi4ELi3EEENS4_18smem_ptr_flag_bitsILi8EEENSX_INS5_IJNSA_ILi8EEESH_EEENS5_IJSH_SC_EEEEEEEvNS4_8identityENS4_28SM100_TMA_2SM_LOAD_MULTICASTES1F_vS1G_EENS_8epilogue10collective18CollectiveEpilogueINS1J_23Sm100TmaWarpSpecializedILi1ELi1ELi32ELb0ELb0EEEJNS5_IJSG_SG_SH_EEENS5_IJNSX_ISG_SC_EES1P_EEESJ_SK_SJ_SK_NS1J_6fusion15FusionCallbacksIS1N_NS1R_17LinearCombinationISJ_fSJ_fLNS_15FloatRoundStyleE2EEES1O_S1Q_JEEENS4_5SM1004TMEM4LOAD26SM100_TMEM_LOAD_32dp32b32xENS4_13SM90_TMA_LOADENS16_INS17_ILi2ELi4ELi3EEES1A_NSX_INS5_IJS1B_SG_EEENS5_IJSG_SC_EEEEEEENS4_39AutoVectorizingCopyWithAssumedAlignmentILi128EEENS4_14SM90_TMA_STOREES26_S28_S28_EEEvvEEEEvNT_6ParamsE,"",@"SHT_CUDA_INFO"
	.sectionflags	@""
	.align	4


	//----- nvinfo : EIATTR_CUDA_API_VERSION
	.align		4
        /*0000*/ 	.byte	0x04, 0x37
        /*0002*/ 	.short	(.L_31 - .L_30)
.L_30:
        /*0004*/ 	.word	0x00000082


	//----- nvinfo : EIATTR_KPARAM_INFO
	.align		4
.L_31:
        /*0008*/ 	.byte	0x04, 0x17
        /*000a*/ 	.short	(.L_33 - .L_32)
.L_32:
        /*000c*/ 	.word	0x00000000
        /*0010*/ 	.short	0x0000
        /*0012*/ 	.short	0x0000
        /*0014*/ 	.byte	0x00, 0xf0, 0x01, 0x20


	//----- nvinfo : EIATTR_AT_ENTRY_FRAGMENTS
	.align		4
.L_33:
        /*0018*/ 	.byte	0x04, 0x4f
        /*001a*/ 	.short	(.L_35 - .L_34)


	//   ....[0]....
.L_34:
        /*001c*/ 	.word	0x00000007


	//----- nvinfo : EIATTR_RESERVED_SMEM_USED
	.align		4
.L_35:
        /*0020*/ 	.byte	0x01, 0x41
	.zero		2


	//----- nvinfo : EIATTR_SPARSE_MMA_MASK
	.align		4
        /*0024*/ 	.byte	0x03, 0x50
        /*0026*/ 	.short	0x0000


	//----- nvinfo : EIATTR_TCGEN05_2CTA_USED
	.align		4
        /*0028*/ 	.byte	0x01, 0x52
	.zero		2


	//----- nvinfo : EIATTR_MAXREG_COUNT
	.align		4
        /*002c*/ 	.byte	0x03, 0x1b
        /*002e*/ 	.short	0x00ff


	//----- nvinfo : EIATTR_NUM_BARRIERS
	.align		4
        /*0030*/ 	.byte	0x02, 0x4c
        /*0032*/ 	.byte	0x07
	.zero		1


	//----- nvinfo : EIATTR_EXTERNS
	.align		4
        /*0034*/ 	.byte	0x04, 0x0f
        /*0036*/ 	.short	(.L_37 - .L_36)


	//   ....[0]....
	.align		4
.L_36:
        /*0038*/ 	.word	index@(__assertfail)


	//----- nvinfo : EIATTR_MERCURY_ISA_VERSION
	.align		4
.L_37:
        /*003c*/ 	.byte	0x03, 0x5f
        /*003e*/ 	.short	0x0101


	//----- nvinfo : EIATTR_INT_WARP_WIDE_INSTR_OFFSETS
	.align		4
        /*0040*/ 	.byte	0x04, 0x31
        /*0042*/ 	.short	(.L_39 - .L_38)


	//   ....[0]....
.L_38:
        /*0044*/ 	.word	0x00001620


	//   ....[1]....
        /*0048*/ 	.word	0x000016d0


	//   ....[2]....
        /*004c*/ 	.word	0x00007040


	//   ....[3]....
        /*0050*/ 	.word	0x00007070


	//   ....[4]....
        /*0054*/ 	.word	0x00007090


	//   ....[5]....
        /*0058*/ 	.word	0x00007c70


	//   ....[6]....
        /*005c*/ 	.word	0x00007d20


	//----- nvinfo : EIATTR_COOP_GROUP_MASK_REGIDS
	.align		4
.L_39:
        /*0060*/ 	.byte	0x04, 0x29
        /*0062*/ 	.short	(.L_41 - .L_40)


	//   ....[0]....
.L_40:
        /*0064*/ 	.word	0xffffffff


	//   ....[1]....
        /*0068*/ 	.word	0xffffffff


	//   ....[2]....
        /*006c*/ 	.word	0xffffffff


	//   ....[3]....
        /*0070*/ 	.word	0xffffffff


	//   ....[4]....
        /*0074*/ 	.word	0xffffffff


	//   ....[5]....
        /*0078*/ 	.word	0xffffffff


	//   ....[6]....
        /*007c*/ 	.word	0xffffffff


	//   ....[7]....
        /*0080*/ 	.word	0xffffffff


	//   ....[8]....
        /*0084*/ 	.word	0xffffffff


	//   ....[9]....
        /*0088*/ 	.word	0xffffffff


	//   ....[10]....
        /*008c*/ 	.word	0xffffffff


	//   ....[11]....
        /*0090*/ 	.word	0xffffffff


	//   ....[12]....
        /*0094*/ 	.word	0xffffffff


	//   ....[13]....
        /*0098*/ 	.word	0xffffffff


	//----- nvinfo : EIATTR_COOP_GROUP_INSTR_OFFSETS
	.align		4
.L_41:
        /*009c*/ 	.byte	0x04, 0x28
        /*009e*/ 	.short	(.L_43 - .L_42)


	//   ....[0]....
.L_42:
        /*00a0*/ 	.word	0x000000b0


	//   ....[1]....
        /*00a4*/ 	.word	0x00000510


	//   ....[2]....
        /*00a8*/ 	.word	0x00000f90


	//   ....[3]....
        /*00ac*/ 	.word	0x000010d0


	//   ....[4]....
        /*00b0*/ 	.word	0x000011d0


	//   ....[5]....
        /*00b4*/ 	.word	0x00001340


	//   ....[6]....
        /*00b8*/ 	.word	0x000014e0


	//   ....[7]....
        /*00bc*/ 	.word	0x00001740


	//   ....[8]....
        /*00c0*/ 	.word	0x00002a60


	//   ....[9]....
        /*00c4*/ 	.word	0x00005f70


	//   ....[10]....
        /*00c8*/ 	.word	0x00006440


	//   ....[11]....
        /*00cc*/ 	.word	0x00006470


	//   ....[12]....
        /*00d0*/ 	.word	0x00006f40


	//   ....[13]....
        /*00d4*/ 	.word	0x00007150


	//----- nvinfo : EIATTR_VRC_CTA_INIT_COUNT
	.align		4
.L_43:
        /*00d8*/ 	.byte	0x02, 0x4a
        /*00da*/ 	.byte	0x80
	.zero		1


	//----- nvinfo : EIATTR_SYSCALL_OFFSETS
	.align		4
        /*00dc*/ 	.byte	0x04, 0x46
        /*00de*/ 	.short	(.L_45 - .L_44)


	//   ....[0]....
.L_44:
        /*00e0*/ 	.word	0x000088b0


	//   ....[1]....
        /*00e4*/ 	.word	0x000089f0


	//   ....[2]....
        /*00e8*/ 	.word	0x00009130


	//----- nvinfo : EIATTR_MBARRIER_INSTR_OFFSETS
	.align		4
.L_45:
        /*00ec*/ 	.byte	0x04, 0x39
        /*00ee*/ 	.short	(.L_47 - .L_46)


	//   ....[0]....
.L_46:
        /*00f0*/ 	.word	0x00000670
        /*00f4*/ 	.word	0x000000ff
        /*00f8*/ 	.word	0x00000000
        /*00fc*/ 	.short	0x0100
        /*00fe*/ 	.byte	0x04
	.zero		1


	//   ....[1]....
        /*0100*/ 	.word	0x00000680
        /*0104*/ 	.word	0x000000ff
        /*0108*/ 	.word	0x00000240
        /*010c*/ 	.short	0x0100
        /*010e*/ 	.byte	0x04
	.zero		1


	//   ....[2]....
        /*0110*/ 	.word	0x00000690
        /*0114*/ 	.word	0x000000ff
        /*0118*/ 	.word	0x00000008
        /*011c*/ 	.short	0x0100
        /*011e*/ 	.byte	0x04
	.zero		1


	//   ....[3]....
        /*0120*/ 	.word	0x000006a0
        /*0124*/ 	.word	0x000000ff
        /*0128*/ 	.word	0x00000248
        /*012c*/ 	.short	0x0100
        /*012e*/ 	.byte	0x04
	.zero		1


	//   ....[4]....
        /*0130*/ 	.word	0x000006b0
        /*0134*/ 	.word	0x000000ff
        /*0138*/ 	.word	0x00000010
        /*013c*/ 	.short	0x0100
        /*013e*/ 	.byte	0x04
	.zero		1


	//   ....[5]....
        /*0140*/ 	.word	0x000006c0
        /*0144*/ 	.word	0x000000ff
        /*0148*/ 	.word	0x00000250
        /*014c*/ 	.short	0x0100
        /*014e*/ 	.byte	0x04
	.zero		1


	//   ....[6]....
        /*0150*/ 	.word	0x000006d0
        /*0154*/ 	.word	0x000000ff
        /*0158*/ 	.word	0x00000018
        /*015c*/ 	.short	0x0100
        /*015e*/ 	.byte	0x04
	.zero		1


	//   ....[7]....
        /*0160*/ 	.word	0x000006e0
        /*0164*/ 	.word	0x000000ff
        /*0168*/ 	.word	0x00000258
        /*016c*/ 	.short	0x0100
        /*016e*/ 	.byte	0x04
	.zero		1


	//   ....[8]....
        /*0170*/ 	.word	0x000006f0
        /*0174*/ 	.word	0x000000ff
        /*0178*/ 	.word	0x00000020
        /*017c*/ 	.short	0x0100
        /*017e*/ 	.byte	0x04
	.zero		1


	//   ....[9]....
        /*0180*/ 	.word	0x00000700
        /*0184*/ 	.word	0x000000ff
        /*0188*/ 	.word	0x00000260
        /*018c*/ 	.short	0x0100
        /*018e*/ 	.byte	0x04
	.zero		1


	//   ....[10]....
        /*0190*/ 	.word	0x00000710
        /*0194*/ 	.word	0x000000ff
        /*0198*/ 	.word	0x00000028
        /*019c*/ 	.short	0x0100
        /*019e*/ 	.byte	0x04
	.zero		1


	//   ....[11]....
        /*01a0*/ 	.word	0x00000720
        /*01a4*/ 	.word	0x000000ff
        /*01a8*/ 	.word	0x00000268
        /*01ac*/ 	.short	0x0100
        /*01ae*/ 	.byte	0x04
	.zero		1


	//   ....[12]....
        /*01b0*/ 	.word	0x00000730
        /*01b4*/ 	.word	0x000000ff
        /*01b8*/ 	.word	0x00000030
        /*01bc*/ 	.short	0x0100
        /*01be*/ 	.byte	0x04
	.zero		1


	//   ....[13]....
        /*01c0*/ 	.word	0x00000740
        /*01c4*/ 	.word	0x000000ff
        /*01c8*/ 	.word	0x00000270
        /*01cc*/ 	.short	0x0100
        /*01ce*/ 	.byte	0x04
	.zero		1


	//   ....[14]....
        /*01d0*/ 	.word	0x00000750
        /*01d4*/ 	.word	0x000000ff
        /*01d8*/ 	.word	0x00000038
        /*01dc*/ 	.short	0x0100
        /*01de*/ 	.byte	0x04
	.zero		1


	//   ....[15]....
        /*01e0*/ 	.word	0x00000760
        /*01e4*/ 	.word	0x000000ff
        /*01e8*/ 	.word	0x00000278
        /*01ec*/ 	.short	0x0100
        /*01ee*/ 	.byte	0x04
	.zero		1


	//   ....[16]....
        /*01f0*/ 	.word	0x00000770
        /*01f4*/ 	.word	0x000000ff
        /*01f8*/ 	.word	0x00000040
        /*01fc*/ 	.short	0x0100
        /*01fe*/ 	.byte	0x04
	.zero		1


	//   ....[17]....
        /*0200*/ 	.word	0x00000780
        /*0204*/ 	.word	0x000000ff
        /*0208*/ 	.word	0x00000280
        /*020c*/ 	.short	0x0100
        /*020e*/ 	.byte	0x04
	.zero		1


	//   ....[18]....
        /*0210*/ 	.word	0x00000790
        /*0214*/ 	.word	0x000000ff
        /*0218*/ 	.word	0x00000048
        /*021c*/ 	.short	0x0100
        /*021e*/ 	.byte	0x04
	.zero		1


	//   ....[19]....
        /*0220*/ 	.word	0x000007a0
        /*0224*/ 	.word	0x000000ff
        /*0228*/ 	.word	0x00000288
        /*022c*/ 	.short	0x0100
        /*022e*/ 	.byte	0x04
	.zero		1


	//   ....[20]....
        /*0230*/ 	.word	0x000007b0
        /*0234*/ 	.word	0x000000ff
        /*0238*/ 	.word	0x00000050
        /*023c*/ 	.short	0x0100
        /*023e*/ 	.byte	0x04
	.zero		1


	//   ....[21]....
        /*0240*/ 	.word	0x000007c0
        /*0244*/ 	.word	0x000000ff
        /*0248*/ 	.word	0x00000290
        /*024c*/ 	.short	0x0100
        /*024e*/ 	.byte	0x04
	.zero		1


	//   ....[22]....
        /*0250*/ 	.word	0x000007d0
        /*0254*/ 	.word	0x000000ff
        /*0258*/ 	.word	0x00000058
        /*025c*/ 	.short	0x0100
        /*025e*/ 	.byte	0x04
	.zero		1


	//   ....[23]....
        /*0260*/ 	.word	0x000007e0
        /*0264*/ 	.word	0x000000ff
        /*0268*/ 	.word	0x00000298
        /*026c*/ 	.short	0x0100
        /*026e*/ 	.byte	0x04
	.zero		1


	//   ....[24]....
        /*0270*/ 	.word	0x000007f0
        /*0274*/ 	.word	0x000000ff
        /*0278*/ 	.word	0x00000060
        /*027c*/ 	.short	0x0100
        /*027e*/ 	.byte	0x04
	.zero		1


	//   ....[25]....
        /*0280*/ 	.word	0x00000800
        /*0284*/ 	.word	0x000000ff
        /*0288*/ 	.word	0x000002a0
        /*028c*/ 	.short	0x0100
        /*028e*/ 	.byte	0x04
	.zero		1


	//   ....[26]....
        /*0290*/ 	.word	0x00000810
        /*0294*/ 	.word	0x000000ff
        /*0298*/ 	.word	0x00000068
        /*029c*/ 	.short	0x0100
        /*029e*/ 	.byte	0x04
	.zero		1


	//   ....[27]....
        /*02a0*/ 	.word	0x00000820
        /*02a4*/ 	.word	0x000000ff
        /*02a8*/ 	.word	0x000002a8
        /*02ac*/ 	.short	0x0100
        /*02ae*/ 	.byte	0x04
	.zero		1


	//   ....[28]....
        /*02b0*/ 	.word	0x00000830
        /*02b4*/ 	.word	0x000000ff
        /*02b8*/ 	.word	0x00000070
        /*02bc*/ 	.short	0x0100
        /*02be*/ 	.byte	0x04
	.zero		1


	//   ....[29]....
        /*02c0*/ 	.word	0x00000840
        /*02c4*/ 	.word	0x000000ff
        /*02c8*/ 	.word	0x000002b0
        /*02cc*/ 	.short	0x0100
        /*02ce*/ 	.byte	0x04
	.zero		1


	//   ....[30]....
        /*02d0*/ 	.word	0x00000850
        /*02d4*/ 	.word	0x000000ff
        /*02d8*/ 	.word	0x00000078
        /*02dc*/ 	.short	0x0100
        /*02de*/ 	.byte	0x04
	.zero		1


	//   ....[31]....
        /*02e0*/ 	.word	0x00000860
        /*02e4*/ 	.word	0x000000ff
        /*02e8*/ 	.word	0x000002b8
        /*02ec*/ 	.short	0x0100
        /*02ee*/ 	.byte	0x04
	.zero		1


	//   ....[32]....
        /*02f0*/ 	.word	0x00000870
        /*02f4*/ 	.word	0x000000ff
        /*02f8*/ 	.word	0x00000080
        /*02fc*/ 	.short	0x0100
        /*02fe*/ 	.byte	0x04
	.zero		1


	//   ....[33]....
        /*0300*/ 	.word	0x00000880
        /*0304*/ 	.word	0x000000ff
        /*0308*/ 	.word	0x000002c0
        /*030c*/ 	.short	0x0100
        /*030e*/ 	.byte	0x04
	.zero		1


	//   ....[34]....
        /*0310*/ 	.word	0x00000890
        /*0314*/ 	.word	0x000000ff
        /*0318*/ 	.word	0x00000088
        /*031c*/ 	.short	0x0100
        /*031e*/ 	.byte	0x04
	.zero		1


	//   ....[35]....
        /*0320*/ 	.word	0x000008a0
        /*0324*/ 	.word	0x000000ff
        /*0328*/ 	.word	0x000002c8
        /*032c*/ 	.short	0x0100
        /*032e*/ 	.byte	0x04
	.zero		1


	//   ....[36]....
        /*0330*/ 	.word	0x000008b0
        /*0334*/ 	.word	0x000000ff
        /*0338*/ 	.word	0x00000090
        /*033c*/ 	.short	0x0100
        /*033e*/ 	.byte	0x04
	.zero		1


	//   ....[37]....
        /*0340*/ 	.word	0x000008c0
        /*0344*/ 	.word	0x000000ff
        /*0348*/ 	.word	0x000002d0
        /*034c*/ 	.short	0x0100
        /*034e*/ 	.byte	0x04
	.zero		1


	//   ....[38]....
        /*0350*/ 	.word	0x000008d0
        /*0354*/ 	.word	0x000000ff
        /*0358*/ 	.word	0x00000098
        /*035c*/ 	.short	0x0100
        /*035e*/ 	.byte	0x04
	.zero		1


	//   ....[39]....
        /*0360*/ 	.word	0x000008e0
        /*0364*/ 	.word	0x000000ff
        /*0368*/ 	.word	0x000002d8
        /*036c*/ 	.short	0x0100
        /*036e*/ 	.byte	0x04
	.zero		1


	//   ....[40]....
        /*0370*/ 	.word	0x000008f0
        /*0374*/ 	.word	0x000000ff
        /*0378*/ 	.word	0x000000a0
        /*037c*/ 	.short	0x0100
        /*037e*/ 	.byte	0x04
	.zero		1


	//   ....[41]....
        /*0380*/ 	.word	0x00000900
        /*0384*/ 	.word	0x000000ff
        /*0388*/ 	.word	0x000002e0
        /*038c*/ 	.short	0x0100
        /*038e*/ 	.byte	0x04
	.zero		1


	//   ....[42]....
        /*0390*/ 	.word	0x00000910
        /*0394*/ 	.word	0x000000ff
        /*0398*/ 	.word	0x000000a8
        /*039c*/ 	.short	0x0100
        /*039e*/ 	.byte	0x04
	.zero		1


	//   ....[43]....
        /*03a0*/ 	.word	0x00000920
        /*03a4*/ 	.word	0x000000ff
        /*03a8*/ 	.word	0x000002e8
        /*03ac*/ 	.short	0x0100
        /*03ae*/ 	.byte	0x04
	.zero		1


	//   ....[44]....
        /*03b0*/ 	.word	0x00000930
        /*03b4*/ 	.word	0x000000ff
        /*03b8*/ 	.word	0x000000b0
        /*03bc*/ 	.short	0x0100
        /*03be*/ 	.byte	0x04
	.zero		1


	//   ....[45]....
        /*03c0*/ 	.word	0x00000940
        /*03c4*/ 	.word	0x000000ff
        /*03c8*/ 	.word	0x000002f0
        /*03cc*/ 	.short	0x0100
        /*03ce*/ 	.byte	0x04
	.zero		1


	//   ....[46]....
        /*03d0*/ 	.word	0x00000950
        /*03d4*/ 	.word	0x000000ff
        /*03d8*/ 	.word	0x000000b8
        /*03dc*/ 	.short	0x0100
        /*03de*/ 	.byte	0x04
	.zero		1


	//   ....[47]....
        /*03e0*/ 	.word	0x00000960
        /*03e4*/ 	.word	0x000000ff
        /*03e8*/ 	.word	0x000002f8
        /*03ec*/ 	.short	0x0100
        /*03ee*/ 	.byte	0x04
	.zero		1


	//   ....[48]....
        /*03f0*/ 	.word	0x00000970
        /*03f4*/ 	.word	0x000000ff
        /*03f8*/ 	.word	0x000000c0
        /*03fc*/ 	.short	0x0100
        /*03fe*/ 	.byte	0x04
	.zero		1


	//   ....[49]....
        /*0400*/ 	.word	0x00000980
        /*0404*/ 	.word	0x000000ff
        /*0408*/ 	.word	0x00000300
        /*040c*/ 	.short	0x0100
        /*040e*/ 	.byte	0x04
	.zero		1


	//   ....[50]....
        /*0410*/ 	.word	0x00000990
        /*0414*/ 	.word	0x000000ff
        /*0418*/ 	.word	0x000000c8
        /*041c*/ 	.short	0x0100
        /*041e*/ 	.byte	0x04
	.zero		1


	//   ....[51]....
        /*0420*/ 	.word	0x000009a0
        /*0424*/ 	.word	0x000000ff
        /*0428*/ 	.word	0x00000308
        /*042c*/ 	.short	0x0100
        /*042e*/ 	.byte	0x04
	.zero		1


	//   ....[52]....
        /*0430*/ 	.word	0x000009b0
        /*0434*/ 	.word	0x000000ff
        /*0438*/ 	.word	0x000000d0
        /*043c*/ 	.short	0x0100
        /*043e*/ 	.byte	0x04
	.zero		1


	//   ....[53]....
        /*0440*/ 	.word	0x000009c0
        /*0444*/ 	.word	0x000000ff
        /*0448*/ 	.word	0x00000310
        /*044c*/ 	.short	0x0100
        /*044e*/ 	.byte	0x04
	.zero		1


	//   ....[54]....
        /*0450*/ 	.word	0x000009d0
        /*0454*/ 	.word	0x000000ff
        /*0458*/ 	.word	0x000000d8
        /*045c*/ 	.short	0x0100
        /*045e*/ 	.byte	0x04
	.zero		1


	//   ....[55]....
        /*0460*/ 	.word	0x000009e0
        /*0464*/ 	.word	0x000000ff
        /*0468*/ 	.word	0x00000318
        /*046c*/ 	.short	0x0100
        /*046e*/ 	.byte	0x04
	.zero		1


	//   ....[56]....
        /*0470*/ 	.word	0x000009f0
        /*0474*/ 	.word	0x000000ff
        /*0478*/ 	.word	0x000000e0
        /*047c*/ 	.short	0x0100
        /*047e*/ 	.byte	0x04
	.zero		1


	//   ....[57]....
        /*0480*/ 	.word	0x00000a00
        /*0484*/ 	.word	0x000000ff
        /*0488*/ 	.word	0x00000320
        /*048c*/ 	.short	0x0100
        /*048e*/ 	.byte	0x04
	.zero		1


	//   ....[58]....
        /*0490*/ 	.word	0x00000a10
        /*0494*/ 	.word	0x000000ff
        /*0498*/ 	.word	0x000000e8
        /*049c*/ 	.short	0x0100
        /*049e*/ 	.byte	0x04
	.zero		1


	//   ....[59]....
        /*04a0*/ 	.word	0x00000a20
        /*04a4*/ 	.word	0x000000ff
        /*04a8*/ 	.word	0x00000328
        /*04ac*/ 	.short	0x0100
        /*04ae*/ 	.byte	0x04
	.zero		1


	//   ....[60]....
        /*04b0*/ 	.word	0x00000a30
        /*04b4*/ 	.word	0x000000ff
        /*04b8*/ 	.word	0x000000f0
        /*04bc*/ 	.short	0x0100
        /*04be*/ 	.byte	0x04
	.zero		1


	//   ....[61]....
        /*04c0*/ 	.word	0x00000a40
        /*04c4*/ 	.word	0x000000ff
        /*04c8*/ 	.word	0x00000330
        /*04cc*/ 	.short	0x0100
        /*04ce*/ 	.byte	0x04
	.zero		1


	//   ....[62]....
        /*04d0*/ 	.word	0x00000a50
        /*04d4*/ 	.word	0x000000ff
        /*04d8*/ 	.word	0x000000f8
        /*04dc*/ 	.short	0x0100
        /*04de*/ 	.byte	0x04
	.zero		1


	//   ....[63]....
        /*04e0*/ 	.word	0x00000a60
        /*04e4*/ 	.word	0x000000ff
        /*04e8*/ 	.word	0x00000338
        /*04ec*/ 	.short	0x0100
        /*04ee*/ 	.byte	0x04
	.zero		1


	//   ....[64]....
        /*04f0*/ 	.word	0x00000a70
        /*04f4*/ 	.word	0x000000ff
        /*04f8*/ 	.word	0x00000100
        /*04fc*/ 	.short	0x0100
        /*04fe*/ 	.byte	0x04
	.zero		1


	//   ....[65]....
        /*0500*/ 	.word	0x00000a80
        /*0504*/ 	.word	0x000000ff
        /*0508*/ 	.word	0x00000340
        /*050c*/ 	.short	0x0100
        /*050e*/ 	.byte	0x04
	.zero		1


	//   ....[66]....
        /*0510*/ 	.word	0x00000a90
        /*0514*/ 	.word	0x000000ff
        /*0518*/ 	.word	0x00000108
        /*051c*/ 	.short	0x0100
        /*051e*/ 	.byte	0x04
	.zero		1


	//   ....[67]....
        /*0520*/ 	.word	0x00000aa0
        /*0524*/ 	.word	0x000000ff
        /*0528*/ 	.word	0x00000348
        /*052c*/ 	.short	0x0100
        /*052e*/ 	.byte	0x04
	.zero		1


	//   ....[68]....
        /*0530*/ 	.word	0x00000ab0
        /*0534*/ 	.word	0x000000ff
        /*0538*/ 	.word	0x00000110
        /*053c*/ 	.short	0x0100
        /*053e*/ 	.byte	0x04
	.zero		1


	//   ....[69]....
        /*0540*/ 	.word	0x00000ac0
        /*0544*/ 	.word	0x000000ff
        /*0548*/ 	.word	0x00000350
        /*054c*/ 	.short	0x0100
        /*054e*/ 	.byte	0x04
	.zero		1


	//   ....[70]....
        /*0550*/ 	.word	0x00000ad0
        /*0554*/ 	.word	0x000000ff
        /*0558*/ 	.word	0x00000118
        /*055c*/ 	.short	0x0100
        /*055e*/ 	.byte	0x04
	.zero		1


	//   ....[71]....
        /*0560*/ 	.word	0x00000ae0
        /*0564*/ 	.word	0x000000ff
        /*0568*/ 	.word	0x00000358
        /*056c*/ 	.short	0x0100
        /*056e*/ 	.byte	0x04
	.zero		1


	//   ....[72]....
        /*0570*/ 	.word	0x00000af0
        /*0574*/ 	.word	0x000000ff
        /*0578*/ 	.word	0x00000120
        /*057c*/ 	.short	0x0100
        /*057e*/ 	.byte	0x04
	.zero		1


	//   ....[73]....
        /*0580*/ 	.word	0x00000b00
        /*0584*/ 	.word	0x000000ff
        /*0588*/ 	.word	0x00000360
        /*058c*/ 	.short	0x0100
        /*058e*/ 	.byte	0x04
	.zero		1


	//   ....[74]....
        /*0590*/ 	.word	0x00000b10
        /*0594*/ 	.word	0x000000ff
        /*0598*/ 	.word	0x00000128
        /*059c*/ 	.short	0x0100
        /*059e*/ 	.byte	0x04
	.zero		1


	//   ....[75]....
        /*05a0*/ 	.word	0x00000b20
        /*05a4*/ 	.word	0x000000ff
        /*05a8*/ 	.word	0x00000368
        /*05ac*/ 	.short	0x0100
        /*05ae*/ 	.byte	0x04
	.zero		1


	//   ....[76]....
        /*05b0*/ 	.word	0x00000b30
        /*05b4*/ 	.word	0x000000ff
        /*05b8*/ 	.word	0x00000130
        /*05bc*/ 	.short	0x0100
        /*05be*/ 	.byte	0x04
	.zero		1


	//   ....[77]....
        /*05c0*/ 	.word	0x00000b40
        /*05c4*/ 	.word	0x000000ff
        /*05c8*/ 	.word	0x00000370
        /*05cc*/ 	.short	0x0100
        /*05ce*/ 	.byte	0x04
	.zero		1


	//   ....[78]....
        /*05d0*/ 	.word	0x00000b50
        /*05d4*/ 	.word	0x000000ff
        /*05d8*/ 	.word	0x00000138
        /*05dc*/ 	.short	0x0100
        /*05de*/ 	.byte	0x04
	.zero		1


	//   ....[79]....
        /*05e0*/ 	.word	0x00000b60
        /*05e4*/ 	.word	0x000000ff
        /*05e8*/ 	.word	0x00000378
        /*05ec*/ 	.short	0x0100
        /*05ee*/ 	.byte	0x04
	.zero		1


	//   ....[80]....
        /*05f0*/ 	.word	0x00000b70
        /*05f4*/ 	.word	0x000000ff
        /*05f8*/ 	.word	0x00000140
        /*05fc*/ 	.short	0x0100
        /*05fe*/ 	.byte	0x04
	.zero		1


	//   ....[81]....
        /*0600*/ 	.word	0x00000b80
        /*0604*/ 	.word	0x000000ff
        /*0608*/ 	.word	0x00000380
        /*060c*/ 	.short	0x0100
        /*060e*/ 	.byte	0x04
	.zero		1


	//   ....[82]....
        /*0610*/ 	.word	0x00000b90
        /*0614*/ 	.word	0x000000ff
        /*0618*/ 	.word	0x00000148
        /*061c*/ 	.short	0x0100
        /*061e*/ 	.byte	0x04
	.zero		1


	//   ....[83]....
        /*0620*/ 	.word	0x00000ba0
        /*0624*/ 	.word	0x000000ff
        /*0628*/ 	.word	0x00000388
        /*062c*/ 	.short	0x0100
        /*062e*/ 	.byte	0x04
	.zero		1


	//   ....[84]....
        /*0630*/ 	.word	0x00000bb0
        /*0634*/ 	.word	0x000000ff
        /*0638*/ 	.word	0x00000150
        /*063c*/ 	.short	0x0100
        /*063e*/ 	.byte	0x04
	.zero		1


	//   ....[85]....
        /*0640*/ 	.word	0x00000bc0
        /*0644*/ 	.word	0x000000ff
        /*0648*/ 	.word	0x00000390
        /*064c*/ 	.short	0x0100
        /*064e*/ 	.byte	0x04
	.zero		1


	//   ....[86]....
        /*0650*/ 	.word	0x00000bd0
        /*0654*/ 	.word	0x000000ff
        /*0658*/ 	.word	0x00000158
        /*065c*/ 	.short	0x0100
        /*065e*/ 	.byte	0x04
	.zero		1


	//   ....[87]....
        /*0660*/ 	.word	0x00000be0
        /*0664*/ 	.word	0x000000ff
        /*0668*/ 	.word	0x00000398
        /*066c*/ 	.short	0x0100
        /*066e*/ 	.byte	0x04
	.zero		1


	//   ....[88]....
        /*0670*/ 	.word	0x00000bf0
        /*0674*/ 	.word	0x000000ff
        /*0678*/ 	.word	0x00000160
        /*067c*/ 	.short	0x0100
        /*067e*/ 	.byte	0x04
	.zero		1


	//   ....[89]....
        /*0680*/ 	.word	0x00000c00
        /*0684*/ 	.word	0x000000ff
        /*0688*/ 	.word	0x000003a0
        /*068c*/ 	.short	0x0100
        /*068e*/ 	.byte	0x04
	.zero		1


	//   ....[90]....
        /*0690*/ 	.word	0x00000c10
        /*0694*/ 	.word	0x000000ff
        /*0698*/ 	.word	0x00000168
        /*069c*/ 	.short	0x0100
        /*069e*/ 	.byte	0x04
	.zero		1


	//   ....[91]....
        /*06a0*/ 	.word	0x00000c20
        /*06a4*/ 	.word	0x000000ff
        /*06a8*/ 	.word	0x000003a8
        /*06ac*/ 	.short	0x0100
        /*06ae*/ 	.byte	0x04
	.zero		1


	//   ....[92]....
        /*06b0*/ 	.word	0x00000c30
        /*06b4*/ 	.word	0x000000ff
        /*06b8*/ 	.word	0x00000170
        /*06bc*/ 	.short	0x0100
        /*06be*/ 	.byte	0x04
	.zero		1


	//   ....[93]....
        /*06c0*/ 	.word	0x00000c40
        /*06c4*/ 	.word	0x000000ff
        /*06c8*/ 	.word	0x000003b0
        /*06cc*/ 	.short	0x0100
        /*06ce*/ 	.byte	0x04
	.zero		1


	//   ....[94]....
        /*06d0*/ 	.word	0x00000c50
        /*06d4*/ 	.word	0x000000ff
        /*06d8*/ 	.word	0x00000178
        /*06dc*/ 	.short	0x0100
        /*06de*/ 	.byte	0x04
	.zero		1


	//   ....[95]....
        /*06e0*/ 	.word	0x00000c60
        /*06e4*/ 	.word	0x000000ff
        /*06e8*/ 	.word	0x000003b8
        /*06ec*/ 	.short	0x0100
        /*06ee*/ 	.byte	0x04
	.zero		1


	//   ....[96]....
        /*06f0*/ 	.word	0x00000c70
        /*06f4*/ 	.word	0x000000ff
        /*06f8*/ 	.word	0x00000180
        /*06fc*/ 	.short	0x0100
        /*06fe*/ 	.byte	0x04
	.zero		1


	//   ....[97]....
        /*0700*/ 	.word	0x00000c80
        /*0704*/ 	.word	0x000000ff
        /*0708*/ 	.word	0x000003c0
        /*070c*/ 	.short	0x0100
        /*070e*/ 	.byte	0x04
	.zero		1


	//   ....[98]....
        /*0710*/ 	.word	0x00000c90
        /*0714*/ 	.word	0x000000ff
        /*0718*/ 	.word	0x00000188
        /*071c*/ 	.short	0x0100
        /*071e*/ 	.byte	0x04
	.zero		1


	//   ....[99]....
        /*0720*/ 	.word	0x00000ca0
        /*0724*/ 	.word	0x000000ff
        /*0728*/ 	.word	0x000003c8
        /*072c*/ 	.short	0x0100
        /*072e*/ 	.byte	0x04
	.zero		1


	//   ....[100]....
        /*0730*/ 	.word	0x00000cb0
        /*0734*/ 	.word	0x000000ff
        /*0738*/ 	.word	0x00000190
        /*073c*/ 	.short	0x0100
        /*073e*/ 	.byte	0x04
	.zero		1


	//   ....[101]....
        /*0740*/ 	.word	0x00000cc0
        /*0744*/ 	.word	0x000000ff
        /*0748*/ 	.word	0x000003d0
        /*074c*/ 	.short	0x0100
        /*074e*/ 	.byte	0x04
	.zero		1


	//   ....[102]....
        /*0750*/ 	.word	0x00000cd0
        /*0754*/ 	.word	0x000000ff
        /*0758*/ 	.word	0x00000198
        /*075c*/ 	.short	0x0100
        /*075e*/ 	.byte	0x04
	.zero		1


	//   ....[103]....
        /*0760*/ 	.word	0x00000ce0
        /*0764*/ 	.word	0x000000ff
        /*0768*/ 	.word	0x000003d8
        /*076c*/ 	.short	0x0100
        /*076e*/ 	.byte	0x04
	.zero		1


	//   ....[104]....
        /*0770*/ 	.word	0x00000cf0
        /*0774*/ 	.word	0x000000ff
        /*0778*/ 	.word	0x000001a0
        /*077c*/ 	.short	0x0100
        /*077e*/ 	.byte	0x04
	.zero		1


	//   ....[105]....
        /*0780*/ 	.word	0x00000d00
        /*0784*/ 	.word	0x000000ff
        /*0788*/ 	.word	0x000003e0
        /*078c*/ 	.short	0x0100
        /*078e*/ 	.byte	0x04
	.zero		1


	//   ....[106]....
        /*0790*/ 	.word	0x00000d10
        /*0794*/ 	.word	0x000000ff
        /*0798*/ 	.word	0x000001a8
        /*079c*/ 	.short	0x0100
        /*079e*/ 	.byte	0x04
	.zero		1


	//   ....[107]....
        /*07a0*/ 	.word	0x00000d20
        /*07a4*/ 	.word	0x000000ff
        /*07a8*/ 	.word	0x000003e8
        /*07ac*/ 	.short	0x0100
        /*07ae*/ 	.byte	0x04
	.zero		1


	//   ....[108]....
        /*07b0*/ 	.word	0x00000d30
        /*07b4*/ 	.word	0x000000ff
        /*07b8*/ 	.word	0x000001b0
        /*07bc*/ 	.short	0x0100
        /*07be*/ 	.byte	0x04
	.zero		1


	//   ....[109]....
        /*07c0*/ 	.word	0x00000d40
        /*07c4*/ 	.word	0x000000ff
        /*07c8*/ 	.word	0x000003f0
        /*07cc*/ 	.short	0x0100
        /*07ce*/ 	.byte	0x04
	.zero		1


	//   ....[110]....
        /*07d0*/ 	.word	0x00000d50
        /*07d4*/ 	.word	0x000000ff
        /*07d8*/ 	.word	0x000001b8
        /*07dc*/ 	.short	0x0100
        /*07de*/ 	.byte	0x04
	.zero		1


	//   ....[111]....
        /*07e0*/ 	.word	0x00000d60
        /*07e4*/ 	.word	0x000000ff
        /*07e8*/ 	.word	0x000003f8
        /*07ec*/ 	.short	0x0100
        /*07ee*/ 	.byte	0x04
	.zero		1


	//   ....[112]....
        /*07f0*/ 	.word	0x00000d70
        /*07f4*/ 	.word	0x000000ff
        /*07f8*/ 	.word	0x000001c0
        /*07fc*/ 	.short	0x0100
        /*07fe*/ 	.byte	0x04
	.zero		1


	//   ....[113]....
        /*0800*/ 	.word	0x00000d80
        /*0804*/ 	.word	0x000000ff
        /*0808*/ 	.word	0x00000400
        /*080c*/ 	.short	0x0100
        /*080e*/ 	.byte	0x04
	.zero		1


	//   ....[114]....
        /*0810*/ 	.word	0x00000d90
        /*0814*/ 	.word	0x000000ff
        /*0818*/ 	.word	0x000001c8
        /*081c*/ 	.short	0x0100
        /*081e*/ 	.byte	0x04
	.zero		1


	//   ....[115]....
        /*0820*/ 	.word	0x00000da0
        /*0824*/ 	.word	0x000000ff
        /*0828*/ 	.word	0x00000408
        /*082c*/ 	.short	0x0100
        /*082e*/ 	.byte	0x04
	.zero		1


	//   ....[116]....
        /*0830*/ 	.word	0x00000db0
        /*0834*/ 	.word	0x000000ff
        /*0838*/ 	.word	0x000001d0
        /*083c*/ 	.short	0x0100
        /*083e*/ 	.byte	0x04
	.zero		1


	//   ....[117]....
        /*0840*/ 	.word	0x00000dc0
        /*0844*/ 	.word	0x000000ff
        /*0848*/ 	.word	0x00000410
        /*084c*/ 	.short	0x0100
        /*084e*/ 	.byte	0x04
	.zero		1


	//   ....[118]....
        /*0850*/ 	.word	0x00000dd0
        /*0854*/ 	.word	0x000000ff
        /*0858*/ 	.word	0x000001d8
        /*085c*/ 	.short	0x0100
        /*085e*/ 	.byte	0x04
	.zero		1


	//   ....[119]....
        /*0860*/ 	.word	0x00000de0
        /*0864*/ 	.word	0x000000ff
        /*0868*/ 	.word	0x00000418
        /*086c*/ 	.short	0x0100
        /*086e*/ 	.byte	0x04
	.zero		1


	//   ....[120]....
        /*0870*/ 	.word	0x00000df0
        /*0874*/ 	.word	0x000000ff
        /*0878*/ 	.word	0x000001e0
        /*087c*/ 	.short	0x0100
        /*087e*/ 	.byte	0x04
	.zero		1


	//   ....[121]....
        /*0880*/ 	.word	0x00000e00
        /*0884*/ 	.word	0x000000ff
        /*0888*/ 	.word	0x00000420
        /*088c*/ 	.short	0x0100
        /*088e*/ 	.byte	0x04
	.zero		1


	//   ....[122]....
        /*0890*/ 	.word	0x00000e10
        /*0894*/ 	.word	0x000000ff
        /*0898*/ 	.word	0x000001e8
        /*089c*/ 	.short	0x0100
        /*089e*/ 	.byte	0x04
	.zero		1


	//   ....[123]....
        /*08a0*/ 	.word	0x00000e20
        /*08a4*/ 	.word	0x000000ff
        /*08a8*/ 	.word	0x00000428
        /*08ac*/ 	.short	0x0100
        /*08ae*/ 	.byte	0x04
	.zero		1


	//   ....[124]....
        /*08b0*/ 	.word	0x00000e30
        /*08b4*/ 	.word	0x000000ff
        /*08b8*/ 	.word	0x000001f0
        /*08bc*/ 	.short	0x0100
        /*08be*/ 	.byte	0x04
	.zero		1


	//   ....[125]....
        /*08c0*/ 	.word	0x00000e40
        /*08c4*/ 	.word	0x000000ff
        /*08c8*/ 	.word	0x00000430
        /*08cc*/ 	.short	0x0100
        /*08ce*/ 	.byte	0x04
	.zero		1


	//   ....[126]....
        /*08d0*/ 	.word	0x00000e50
        /*08d4*/ 	.word	0x000000ff
        /*08d8*/ 	.word	0x000001f8
        /*08dc*/ 	.short	0x0100
        /*08de*/ 	.byte	0x04
	.zero		1


	//   ....[127]....
        /*08e0*/ 	.word	0x00000e60
        /*08e4*/ 	.word	0x000000ff
        /*08e8*/ 	.word	0x00000438
        /*08ec*/ 	.short	0x0100
        /*08ee*/ 	.byte	0x04
	.zero		1


	//   ....[128]....
        /*08f0*/ 	.word	0x00000e70
        /*08f4*/ 	.word	0x000000ff
        /*08f8*/ 	.word	0x00000200
        /*08fc*/ 	.short	0x0100
        /*08fe*/ 	.byte	0x04
	.zero		1


	//   ....[129]....
        /*0900*/ 	.word	0x00000e80
        /*0904*/ 	.word	0x000000ff
        /*0908*/ 	.word	0x00000440
        /*090c*/ 	.short	0x0100
        /*090e*/ 	.byte	0x04
	.zero		1


	//   ....[130]....
        /*0910*/ 	.word	0x00000e90
        /*0914*/ 	.word	0x000000ff
        /*0918*/ 	.word	0x00000208
        /*091c*/ 	.short	0x0100
        /*091e*/ 	.byte	0x04
	.zero		1


	//   ....[131]....
        /*0920*/ 	.word	0x00000ea0
        /*0924*/ 	.word	0x000000ff
        /*0928*/ 	.word	0x00000448
        /*092c*/ 	.short	0x0100
        /*092e*/ 	.byte	0x04
	.zero		1


	//   ....[132]....
        /*0930*/ 	.word	0x00000eb0
        /*0934*/ 	.word	0x000000ff
        /*0938*/ 	.word	0x00000210
        /*093c*/ 	.short	0x0100
        /*093e*/ 	.byte	0x04
	.zero		1


	//   ....[133]....
        /*0940*/ 	.word	0x00000ec0
        /*0944*/ 	.word	0x000000ff
        /*0948*/ 	.word	0x00000450
        /*094c*/ 	.short	0x0100
        /*094e*/ 	.byte	0x04
	.zero		1


	//   ....[134]....
        /*0950*/ 	.word	0x00000ed0
        /*0954*/ 	.word	0x000000ff
        /*0958*/ 	.word	0x00000218
        /*095c*/ 	.short	0x0100
        /*095e*/ 	.byte	0x04
	.zero		1


	//   ....[135]....
        /*0960*/ 	.word	0x00000ee0
        /*0964*/ 	.word	0x000000ff
        /*0968*/ 	.word	0x00000458
        /*096c*/ 	.short	0x0100
        /*096e*/ 	.byte	0x04
	.zero		1


	//   ....[136]....
        /*0970*/ 	.word	0x00000ef0
        /*0974*/ 	.word	0x000000ff
        /*0978*/ 	.word	0x00000220
        /*097c*/ 	.short	0x0100
        /*097e*/ 	.byte	0x04
	.zero		1


	//   ....[137]....
        /*0980*/ 	.word	0x00000f00
        /*0984*/ 	.word	0x000000ff
        /*0988*/ 	.word	0x00000460
        /*098c*/ 	.short	0x0100
        /*098e*/ 	.byte	0x04
	.zero		1


	//   ....[138]....
        /*0990*/ 	.word	0x00000f10
        /*0994*/ 	.word	0x000000ff
        /*0998*/ 	.word	0x00000228
        /*099c*/ 	.short	0x0100
        /*099e*/ 	.byte	0x04
	.zero		1


	//   ....[139]....
        /*09a0*/ 	.word	0x00000f20
        /*09a4*/ 	.word	0x000000ff
        /*09a8*/ 	.word	0x00000468
        /*09ac*/ 	.short	0x0100
        /*09ae*/ 	.byte	0x04
	.zero		1


	//   ....[140]....
        /*09b0*/ 	.word	0x00000f30
        /*09b4*/ 	.word	0x000000ff
        /*09b8*/ 	.word	0x00000230
        /*09bc*/ 	.short	0x0100
        /*09be*/ 	.byte	0x04
	.zero		1


	//   ....[141]....
        /*09c0*/ 	.word	0x00000f40
        /*09c4*/ 	.word	0x000000ff
        /*09c8*/ 	.word	0x00000470
        /*09cc*/ 	.short	0x0100
        /*09ce*/ 	.byte	0x04
	.zero		1


	//   ....[142]....
        /*09d0*/ 	.word	0x00000f50
        /*09d4*/ 	.word	0x000000ff
        /*09d8*/ 	.word	0x00000238
        /*09dc*/ 	.short	0x0100
        /*09de*/ 	.byte	0x04
	.zero		1


	//   ....[143]....
        /*09e0*/ 	.word	0x00000f60
        /*09e4*/ 	.word	0x000000ff
        /*09e8*/ 	.word	0x00000478
        /*09ec*/ 	.short	0x0100
        /*09ee*/ 	.byte	0x04
	.zero		1


	//   ....[144]....
        /*09f0*/ 	.word	0x000010a0
        /*09f4*/ 	.word	0x000000ff
        /*09f8*/ 	.word	0x00000480
        /*09fc*/ 	.short	0x0100
        /*09fe*/ 	.byte	0x04
	.zero		1


	//   ....[145]....
        /*0a00*/ 	.word	0x000010b0
        /*0a04*/ 	.word	0x000000ff
        /*0a08*/ 	.word	0x00000488
        /*0a0c*/ 	.short	0x0100
        /*0a0e*/ 	.byte	0x04
	.zero		1


	//   ....[146]....
        /*0a10*/ 	.word	0x000011a0
        /*0a14*/ 	.word	0x000000ff
        /*0a18*/ 	.word	0x00000490
        /*0a1c*/ 	.short	0x0100
        /*0a1e*/ 	.byte	0x06
	.zero		1


	//   ....[147]....
        /*0a20*/ 	.word	0x000011b0
        /*0a24*/ 	.word	0x000000ff
        /*0a28*/ 	.word	0x00000498
        /*0a2c*/ 	.short	0x0100
        /*0a2e*/ 	.byte	0x06
	.zero		1


	//   ....[148]....
        /*0a30*/ 	.word	0x000012f0
        /*0a34*/ 	.word	0x000000ff
        /*0a38*/ 	.word	0x000004a0
        /*0a3c*/ 	.short	0x0100
        /*0a3e*/ 	.byte	0x06
	.zero		1


	//   ....[149]....
        /*0a40*/ 	.word	0x00001300
        /*0a44*/ 	.word	0x000000ff
        /*0a48*/ 	.word	0x000004b0
        /*0a4c*/ 	.short	0x0100
        /*0a4e*/ 	.byte	0x06
	.zero		1


	//   ....[150]....
        /*0a50*/ 	.word	0x00001310
        /*0a54*/ 	.word	0x000000ff
        /*0a58*/ 	.word	0x000004a8
        /*0a5c*/ 	.short	0x0100
        /*0a5e*/ 	.byte	0x06
	.zero		1


	//   ....[151]....
        /*0a60*/ 	.word	0x00001320
        /*0a64*/ 	.word	0x000000ff
        /*0a68*/ 	.word	0x000004b8
        /*0a6c*/ 	.short	0x0100
        /*0a6e*/ 	.byte	0x06
	.zero		1


	//   ....[152]....
        /*0a70*/ 	.word	0x00001450
        /*0a74*/ 	.word	0x000000ff
        /*0a78*/ 	.word	0x000004c0
        /*0a7c*/ 	.short	0x0100
        /*0a7e*/ 	.byte	0x04
	.zero		1


	//   ....[153]....
        /*0a80*/ 	.word	0x00001460
        /*0a84*/ 	.word	0x000000ff
        /*0a88*/ 	.word	0x000004e0
        /*0a8c*/ 	.short	0x0100
        /*0a8e*/ 	.byte	0x04
	.zero		1


	//   ....[154]....
        /*0a90*/ 	.word	0x00001470
        /*0a94*/ 	.word	0x000000ff
        /*0a98*/ 	.word	0x000004c8
        /*0a9c*/ 	.short	0x0100
        /*0a9e*/ 	.byte	0x04
	.zero		1


	//   ....[155]....
        /*0aa0*/ 	.word	0x00001480
        /*0aa4*/ 	.word	0x000000ff
        /*0aa8*/ 	.word	0x000004e8
        /*0aac*/ 	.short	0x0100
        /*0aae*/ 	.byte	0x04
	.zero		1


	//   ....[156]....
        /*0ab0*/ 	.word	0x00001490
        /*0ab4*/ 	.word	0x000000ff
        /*0ab8*/ 	.word	0x000004d0
        /*0abc*/ 	.short	0x0100
        /*0abe*/ 	.byte	0x04
	.zero		1


	//   ....[157]....
        /*0ac0*/ 	.word	0x000014a0
        /*0ac4*/ 	.word	0x000000ff
        /*0ac8*/ 	.word	0x000004f0
        /*0acc*/ 	.short	0x0100
        /*0ace*/ 	.byte	0x04
	.zero		1


	//   ....[158]....
        /*0ad0*/ 	.word	0x000014b0
        /*0ad4*/ 	.word	0x000000ff
        /*0ad8*/ 	.word	0x000004d8
        /*0adc*/ 	.short	0x0100
        /*0ade*/ 	.byte	0x04
	.zero		1


	//   ....[159]....
        /*0ae0*/ 	.word	0x000014c0
        /*0ae4*/ 	.word	0x000000ff
        /*0ae8*/ 	.word	0x000004f8
        /*0aec*/ 	.short	0x0100
        /*0aee*/ 	.byte	0x04
	.zero		1


	//   ....[160]....
        /*0af0*/ 	.word	0x000015c0
        /*0af4*/ 	.word	0x000000ff
        /*0af8*/ 	.word	0x00000500
        /*0afc*/ 	.short	0x0100
        /*0afe*/ 	.byte	0x04
	.zero		1


	//   ....[161]....
        /*0b00*/ 	.word	0x000015d0
        /*0b04*/ 	.word	0x000000ff
        /*0b08*/ 	.word	0x00000510
        /*0b0c*/ 	.short	0x0100
        /*0b0e*/ 	.byte	0x04
	.zero		1


	//   ....[162]....
        /*0b10*/ 	.word	0x000015e0
        /*0b14*/ 	.word	0x000000ff
        /*0b18*/ 	.word	0x00000508
        /*0b1c*/ 	.short	0x0100
        /*0b1e*/ 	.byte	0x04
	.zero		1


	//   ....[163]....
        /*0b20*/ 	.word	0x000015f0
        /*0b24*/ 	.word	0x000000ff
        /*0b28*/ 	.word	0x00000518
        /*0b2c*/ 	.short	0x0100
        /*0b2e*/ 	.byte	0x04
	.zero		1


	//   ....[164]....
        /*0b30*/ 	.word	0x000016f0
        /*0b34*/ 	.word	0x000000ff
        /*0b38*/ 	.word	0x00000520
        /*0b3c*/ 	.short	0x0100
        /*0b3e*/ 	.byte	0x06
	.zero		1


	//   ....[165]....
        /*0b40*/ 	.word	0x000022b0
        /*0b44*/ 	.word	0x00000000
        /*0b48*/ 	.word	0x00000510
        /*0b4c*/ 	.short	0x010a
        /*0b4e*/ 	.byte	0xff
	.zero		1


	//   ....[166]....
        /*0b50*/ 	.word	0x000022e0
        /*0b54*/ 	.word	0x00000000
        /*0b58*/ 	.word	0x00000500
        /*0b5c*/ 	.short	0x0101
        /*0b5e*/ 	.byte	0xff
	.zero		1


	//   ....[167]....
        /*0b60*/ 	.word	0x00002380
        /*0b64*/ 	.word	0x000000ff
        /*0b68*/ 	.word	0x00000240
        /*0b6c*/ 	.short	0x010a
        /*0b6e*/ 	.byte	0x04
	.zero		1


	//   ....[168]....
        /*0b70*/ 	.word	0x00002450
        /*0b74*/ 	.word	0x000000ff
        /*0b78*/ 	.word	0x00000240
        /*0b7c*/ 	.short	0x010a
        /*0b7e*/ 	.byte	0x21
	.zero		1


	//   ....[169]....
        /*0b80*/ 	.word	0x00002600
        /*0b84*/ 	.word	0x000000ff
        /*0b88*/ 	.word	0x00000240
        /*0b8c*/ 	.short	0x010a
        /*0b8e*/ 	.byte	0x05
	.zero		1


	//   ....[170]....
        /*0b90*/ 	.word	0x00002710
        /*0b94*/ 	.word	0x000000ff
        /*0b98*/ 	.word	0x00000498
        /*0b9c*/ 	.short	0x0101
        /*0b9e*/ 	.byte	0x0d
	.zero		1


	//   ....[171]....
        /*0ba0*/ 	.word	0x00002730
        /*0ba4*/ 	.word	0x000000ff
        /*0ba8*/ 	.word	0x00000240
        /*0bac*/ 	.short	0x010a
        /*0bae*/ 	.byte	0x04
	.zero		1


	//   ....[172]....
        /*0bb0*/ 	.word	0x000027b0
        /*0bb4*/ 	.word	0x000000ff
        /*0bb8*/ 	.word	0x00000240
        /*0bbc*/ 	.short	0x010a
        /*0bbe*/ 	.byte	0x09
	.zero		1


	//   ....[173]....
        /*0bc0*/ 	.word	0x00002980
        /*0bc4*/ 	.word	0x000000ff
        /*0bc8*/ 	.word	0x00000240
        /*0bcc*/ 	.short	0x010a
        /*0bce*/ 	.byte	0x05
	.zero		1


	//   ....[174]....
        /*0bd0*/ 	.word	0x00002a90
        /*0bd4*/ 	.word	0x00000003
        /*0bd8*/ 	.word	0x000004a0
        /*0bdc*/ 	.short	0x010a
        /*0bde*/ 	.byte	0xff
	.zero		1


	//   ....[175]....
        /*0be0*/ 	.word	0x00002be0
        /*0be4*/ 	.word	0x00000000
        /*0be8*/ 	.word	0x00000000
        /*0bec*/ 	.short	0x0101
        /*0bee*/ 	.byte	0xff
	.zero		1


	//   ....[176]....
        /*0bf0*/ 	.word	0x00003180
        /*0bf4*/ 	.word	0x000000ff
        /*0bf8*/ 	.word	0x00000000
        /*0bfc*/ 	.short	0x010a
        /*0bfe*/ 	.byte	0x04
	.zero		1


	//   ....[177]....
        /*0c00*/ 	.word	0x00003210
        /*0c04*/ 	.word	0x000000ff
        /*0c08*/ 	.word	0x00000000
        /*0c0c*/ 	.short	0x010a
        /*0c0e*/ 	.byte	0x05
	.zero		1


	//   ....[178]....
        /*0c10*/ 	.word	0x000032a0
        /*0c14*/ 	.word	0x000000ff
        /*0c18*/ 	.word	0x00000000
        /*0c1c*/ 	.short	0x010a
        /*0c1e*/ 	.byte	0x05
	.zero		1


	//   ....[179]....
        /*0c20*/ 	.word	0x00003330
        /*0c24*/ 	.word	0x000000ff
        /*0c28*/ 	.word	0x00000000
        /*0c2c*/ 	.short	0x010a
        /*0c2e*/ 	.byte	0x05
	.zero		1


	//   ....[180]....
        /*0c30*/ 	.word	0x000033c0
        /*0c34*/ 	.word	0x000000ff
        /*0c38*/ 	.word	0x00000000
        /*0c3c*/ 	.short	0x010a
        /*0c3e*/ 	.byte	0x05
	.zero		1


	//   ....[181]....
        /*0c40*/ 	.word	0x00003450
        /*0c44*/ 	.word	0x000000ff
        /*0c48*/ 	.word	0x00000000
        /*0c4c*/ 	.short	0x010a
        /*0c4e*/ 	.byte	0x05
	.zero		1


	//   ....[182]....
        /*0c50*/ 	.word	0x000034e0
        /*0c54*/ 	.word	0x000000ff
        /*0c58*/ 	.word	0x00000000
        /*0c5c*/ 	.short	0x010a
        /*0c5e*/ 	.byte	0x05
	.zero		1


	//   ....[183]....
        /*0c60*/ 	.word	0x00003570
        /*0c64*/ 	.word	0x000000ff
        /*0c68*/ 	.word	0x00000000
        /*0c6c*/ 	.short	0x010a
        /*0c6e*/ 	.byte	0x05
	.zero		1


	//   ....[184]....
        /*0c70*/ 	.word	0x00003600
        /*0c74*/ 	.word	0x000000ff
        /*0c78*/ 	.word	0x00000000
        /*0c7c*/ 	.short	0x010a
        /*0c7e*/ 	.byte	0x05
	.zero		1


	//   ....[185]....
        /*0c80*/ 	.word	0x00003690
        /*0c84*/ 	.word	0x000000ff
        /*0c88*/ 	.word	0x00000000
        /*0c8c*/ 	.short	0x010a
        /*0c8e*/ 	.byte	0x05
	.zero		1


	//   ....[186]....
        /*0c90*/ 	.word	0x00003720
        /*0c94*/ 	.word	0x000000ff
        /*0c98*/ 	.word	0x00000000
        /*0c9c*/ 	.short	0x010a
        /*0c9e*/ 	.byte	0x05
	.zero		1


	//   ....[187]....
        /*0ca0*/ 	.word	0x000037b0
        /*0ca4*/ 	.word	0x000000ff
        /*0ca8*/ 	.word	0x00000000
        /*0cac*/ 	.short	0x010a
        /*0cae*/ 	.byte	0x05
	.zero		1


	//   ....[188]....
        /*0cb0*/ 	.word	0x00003840
        /*0cb4*/ 	.word	0x000000ff
        /*0cb8*/ 	.word	0x00000000
        /*0cbc*/ 	.short	0x010a
        /*0cbe*/ 	.byte	0x05
	.zero		1


	//   ....[189]....
        /*0cc0*/ 	.word	0x000038d0
        /*0cc4*/ 	.word	0x000000ff
        /*0cc8*/ 	.word	0x00000000
        /*0ccc*/ 	.short	0x010a
        /*0cce*/ 	.byte	0x05
	.zero		1


	//   ....[190]....
        /*0cd0*/ 	.word	0x00003960
        /*0cd4*/ 	.word	0x000000ff
        /*0cd8*/ 	.word	0x00000000
        /*0cdc*/ 	.short	0x010a
        /*0cde*/ 	.byte	0x05
	.zero		1


	//   ....[191]....
        /*0ce0*/ 	.word	0x000039f0
        /*0ce4*/ 	.word	0x000000ff
        /*0ce8*/ 	.word	0x00000000
        /*0cec*/ 	.short	0x010a
        /*0cee*/ 	.byte	0x05
	.zero		1


	//   ....[192]....
        /*0cf0*/ 	.word	0x00003a80
        /*0cf4*/ 	.word	0x000000ff
        /*0cf8*/ 	.word	0x00000000
        /*0cfc*/ 	.short	0x010a
        /*0cfe*/ 	.byte	0x05
	.zero		1


	//   ....[193]....
        /*0d00*/ 	.word	0x00003b10
        /*0d04*/ 	.word	0x000000ff
        /*0d08*/ 	.word	0x00000000
        /*0d0c*/ 	.short	0x010a
        /*0d0e*/ 	.byte	0x05
	.zero		1


	//   ....[194]....
        /*0d10*/ 	.word	0x00003ba0
        /*0d14*/ 	.word	0x000000ff
        /*0d18*/ 	.word	0x00000000
        /*0d1c*/ 	.short	0x010a
        /*0d1e*/ 	.byte	0x05
	.zero		1


	//   ....[195]....
        /*0d20*/ 	.word	0x00003c30
        /*0d24*/ 	.word	0x000000ff
        /*0d28*/ 	.word	0x00000000
        /*0d2c*/ 	.short	0x010a
        /*0d2e*/ 	.byte	0x05
	.zero		1


	//   ....[196]....
        /*0d30*/ 	.word	0x00003cc0
        /*0d34*/ 	.word	0x000000ff
        /*0d38*/ 	.word	0x00000000
        /*0d3c*/ 	.short	0x010a
        /*0d3e*/ 	.byte	0x05
	.zero		1


	//   ....[197]....
        /*0d40*/ 	.word	0x00003d50
        /*0d44*/ 	.word	0x000000ff
        /*0d48*/ 	.word	0x00000000
        /*0d4c*/ 	.short	0x010a
        /*0d4e*/ 	.byte	0x05
	.zero		1


	//   ....[198]....
        /*0d50*/ 	.word	0x00003de0
        /*0d54*/ 	.word	0x000000ff
        /*0d58*/ 	.word	0x00000000
        /*0d5c*/ 	.short	0x010a
        /*0d5e*/ 	.byte	0x05
	.zero		1


	//   ....[199]....
        /*0d60*/ 	.word	0x00003e70
        /*0d64*/ 	.word	0x000000ff
        /*0d68*/ 	.word	0x00000000
        /*0d6c*/ 	.short	0x010a
        /*0d6e*/ 	.byte	0x05
	.zero		1


	//   ....[200]....
        /*0d70*/ 	.word	0x00003f00
        /*0d74*/ 	.word	0x000000ff
        /*0d78*/ 	.word	0x00000000
        /*0d7c*/ 	.short	0x010a
        /*0d7e*/ 	.byte	0x05
	.zero		1


	//   ....[201]....
        /*0d80*/ 	.word	0x00003f90
        /*0d84*/ 	.word	0x000000ff
        /*0d88*/ 	.word	0x00000000
        /*0d8c*/ 	.short	0x010a
        /*0d8e*/ 	.byte	0x05
	.zero		1


	//   ....[202]....
        /*0d90*/ 	.word	0x00004020
        /*0d94*/ 	.word	0x000000ff
        /*0d98*/ 	.word	0x00000000
        /*0d9c*/ 	.short	0x010a
        /*0d9e*/ 	.byte	0x05
	.zero		1


	//   ....[203]....
        /*0da0*/ 	.word	0x000040b0
        /*0da4*/ 	.word	0x000000ff
        /*0da8*/ 	.word	0x00000000
        /*0dac*/ 	.short	0x010a
        /*0dae*/ 	.byte	0x05
	.zero		1


	//   ....[204]....
        /*0db0*/ 	.word	0x00004140
        /*0db4*/ 	.word	0x000000ff
        /*0db8*/ 	.word	0x00000000
        /*0dbc*/ 	.short	0x010a
        /*0dbe*/ 	.byte	0x05
	.zero		1


	//   ....[205]....
        /*0dc0*/ 	.word	0x000041d0
        /*0dc4*/ 	.word	0x000000ff
        /*0dc8*/ 	.word	0x00000000
        /*0dcc*/ 	.short	0x010a
        /*0dce*/ 	.byte	0x05
	.zero		1


	//   ....[206]....
        /*0dd0*/ 	.word	0x00004260
        /*0dd4*/ 	.word	0x000000ff
        /*0dd8*/ 	.word	0x00000000
        /*0ddc*/ 	.short	0x010a
        /*0dde*/ 	.byte	0x05
	.zero		1


	//   ....[207]....
        /*0de0*/ 	.word	0x000042f0
        /*0de4*/ 	.word	0x000000ff
        /*0de8*/ 	.word	0x00000000
        /*0dec*/ 	.short	0x010a
        /*0dee*/ 	.byte	0x05
	.zero		1


	//   ....[208]....
        /*0df0*/ 	.word	0x00004380
        /*0df4*/ 	.word	0x000000ff
        /*0df8*/ 	.word	0x00000000
        /*0dfc*/ 	.short	0x010a
        /*0dfe*/ 	.byte	0x05
	.zero		1


	//   ....[209]....
        /*0e00*/ 	.word	0x00004410
        /*0e04*/ 	.word	0x000000ff
        /*0e08*/ 	.word	0x00000000
        /*0e0c*/ 	.short	0x010a
        /*0e0e*/ 	.byte	0x05
	.zero		1


	//   ....[210]....
        /*0e10*/ 	.word	0x000044a0
        /*0e14*/ 	.word	0x000000ff
        /*0e18*/ 	.word	0x00000000
        /*0e1c*/ 	.short	0x010a
        /*0e1e*/ 	.byte	0x05
	.zero		1


	//   ....[211]....
        /*0e20*/ 	.word	0x00004530
        /*0e24*/ 	.word	0x000000ff
        /*0e28*/ 	.word	0x00000000
        /*0e2c*/ 	.short	0x010a
        /*0e2e*/ 	.byte	0x05
	.zero		1


	//   ....[212]....
        /*0e30*/ 	.word	0x000045c0
        /*0e34*/ 	.word	0x000000ff
        /*0e38*/ 	.word	0x00000000
        /*0e3c*/ 	.short	0x010a
        /*0e3e*/ 	.byte	0x05
	.zero		1


	//   ....[213]....
        /*0e40*/ 	.word	0x00004650
        /*0e44*/ 	.word	0x000000ff
        /*0e48*/ 	.word	0x00000000
        /*0e4c*/ 	.short	0x010a
        /*0e4e*/ 	.byte	0x05
	.zero		1


	//   ....[214]....
        /*0e50*/ 	.word	0x000046e0
        /*0e54*/ 	.word	0x000000ff
        /*0e58*/ 	.word	0x00000000
        /*0e5c*/ 	.short	0x010a
        /*0e5e*/ 	.byte	0x05
	.zero		1


	//   ....[215]....
        /*0e60*/ 	.word	0x00004770
        /*0e64*/ 	.word	0x000000ff
        /*0e68*/ 	.word	0x00000000
        /*0e6c*/ 	.short	0x010a
        /*0e6e*/ 	.byte	0x05
	.zero		1


	//   ....[216]....
        /*0e70*/ 	.word	0x00004800
        /*0e74*/ 	.word	0x000000ff
        /*0e78*/ 	.word	0x00000000
        /*0e7c*/ 	.short	0x010a
        /*0e7e*/ 	.byte	0x05
	.zero		1


	//   ....[217]....
        /*0e80*/ 	.word	0x00004890
        /*0e84*/ 	.word	0x000000ff
        /*0e88*/ 	.word	0x00000000
        /*0e8c*/ 	.short	0x010a
        /*0e8e*/ 	.byte	0x05
	.zero		1


	//   ....[218]....
        /*0e90*/ 	.word	0x00004920
        /*0e94*/ 	.word	0x000000ff
        /*0e98*/ 	.word	0x00000000
        /*0e9c*/ 	.short	0x010a
        /*0e9e*/ 	.byte	0x05
	.zero		1


	//   ....[219]....
        /*0ea0*/ 	.word	0x000049b0
        /*0ea4*/ 	.word	0x000000ff
        /*0ea8*/ 	.word	0x00000000
        /*0eac*/ 	.short	0x010a
        /*0eae*/ 	.byte	0x05
	.zero		1


	//   ....[220]....
        /*0eb0*/ 	.word	0x00004a40
        /*0eb4*/ 	.word	0x000000ff
        /*0eb8*/ 	.word	0x00000000
        /*0ebc*/ 	.short	0x010a
        /*0ebe*/ 	.byte	0x05
	.zero		1


	//   ....[221]....
        /*0ec0*/ 	.word	0x00004ad0
        /*0ec4*/ 	.word	0x000000ff
        /*0ec8*/ 	.word	0x00000000
        /*0ecc*/ 	.short	0x010a
        /*0ece*/ 	.byte	0x05
	.zero		1


	//   ....[222]....
        /*0ed0*/ 	.word	0x00004b60
        /*0ed4*/ 	.word	0x000000ff
        /*0ed8*/ 	.word	0x00000000
        /*0edc*/ 	.short	0x010a
        /*0ede*/ 	.byte	0x05
	.zero		1


	//   ....[223]....
        /*0ee0*/ 	.word	0x00004bf0
        /*0ee4*/ 	.word	0x000000ff
        /*0ee8*/ 	.word	0x00000000
        /*0eec*/ 	.short	0x010a
        /*0eee*/ 	.byte	0x05
	.zero		1


	//   ....[224]....
        /*0ef0*/ 	.word	0x00004c80
        /*0ef4*/ 	.word	0x000000ff
        /*0ef8*/ 	.word	0x00000000
        /*0efc*/ 	.short	0x010a
        /*0efe*/ 	.byte	0x05
	.zero		1


	//   ....[225]....
        /*0f00*/ 	.word	0x00004d10
        /*0f04*/ 	.word	0x000000ff
        /*0f08*/ 	.word	0x00000000
        /*0f0c*/ 	.short	0x010a
        /*0f0e*/ 	.byte	0x05
	.zero		1


	//   ....[226]....
        /*0f10*/ 	.word	0x00004da0
        /*0f14*/ 	.word	0x000000ff
        /*0f18*/ 	.word	0x00000000
        /*0f1c*/ 	.short	0x010a
        /*0f1e*/ 	.byte	0x05
	.zero		1


	//   ....[227]....
        /*0f20*/ 	.word	0x00004e30
        /*0f24*/ 	.word	0x000000ff
        /*0f28*/ 	.word	0x00000000
        /*0f2c*/ 	.short	0x010a
        /*0f2e*/ 	.byte	0x05
	.zero		1


	//   ....[228]....
        /*0f30*/ 	.word	0x00004ec0
        /*0f34*/ 	.word	0x000000ff
        /*0f38*/ 	.word	0x00000000
        /*0f3c*/ 	.short	0x010a
        /*0f3e*/ 	.byte	0x05
	.zero		1


	//   ....[229]....
        /*0f40*/ 	.word	0x00004f50
        /*0f44*/ 	.word	0x000000ff
        /*0f48*/ 	.word	0x00000000
        /*0f4c*/ 	.short	0x010a
        /*0f4e*/ 	.byte	0x05
	.zero		1


	//   ....[230]....
        /*0f50*/ 	.word	0x00004fe0
        /*0f54*/ 	.word	0x000000ff
        /*0f58*/ 	.word	0x00000000
        /*0f5c*/ 	.short	0x010a
        /*0f5e*/ 	.byte	0x05
	.zero		1


	//   ....[231]....
        /*0f60*/ 	.word	0x00005070
        /*0f64*/ 	.word	0x000000ff
        /*0f68*/ 	.word	0x00000000
        /*0f6c*/ 	.short	0x010a
        /*0f6e*/ 	.byte	0x05
	.zero		1


	//   ....[232]....
        /*0f70*/ 	.word	0x00005100
        /*0f74*/ 	.word	0x000000ff
        /*0f78*/ 	.word	0x00000000
        /*0f7c*/ 	.short	0x010a
        /*0f7e*/ 	.byte	0x05
	.zero		1


	//   ....[233]....
        /*0f80*/ 	.word	0x00005190
        /*0f84*/ 	.word	0x000000ff
        /*0f88*/ 	.word	0x00000000
        /*0f8c*/ 	.short	0x010a
        /*0f8e*/ 	.byte	0x05
	.zero		1


	//   ....[234]....
        /*0f90*/ 	.word	0x00005220
        /*0f94*/ 	.word	0x000000ff
        /*0f98*/ 	.word	0x00000000
        /*0f9c*/ 	.short	0x010a
        /*0f9e*/ 	.byte	0x05
	.zero		1


	//   ....[235]....
        /*0fa0*/ 	.word	0x000052b0
        /*0fa4*/ 	.word	0x000000ff
        /*0fa8*/ 	.word	0x00000000
        /*0fac*/ 	.short	0x010a
        /*0fae*/ 	.byte	0x05
	.zero		1


	//   ....[236]....
        /*0fb0*/ 	.word	0x00005340
        /*0fb4*/ 	.word	0x000000ff
        /*0fb8*/ 	.word	0x00000000
        /*0fbc*/ 	.short	0x010a
        /*0fbe*/ 	.byte	0x05
	.zero		1


	//   ....[237]....
        /*0fc0*/ 	.word	0x000053d0
        /*0fc4*/ 	.word	0x000000ff
        /*0fc8*/ 	.word	0x00000000
        /*0fcc*/ 	.short	0x010a
        /*0fce*/ 	.byte	0x05
	.zero		1


	//   ....[238]....
        /*0fd0*/ 	.word	0x00005460
        /*0fd4*/ 	.word	0x000000ff
        /*0fd8*/ 	.word	0x00000000
        /*0fdc*/ 	.short	0x010a
        /*0fde*/ 	.byte	0x05
	.zero		1


	//   ....[239]....
        /*0fe0*/ 	.word	0x000054f0
        /*0fe4*/ 	.word	0x000000ff
        /*0fe8*/ 	.word	0x00000000
        /*0fec*/ 	.short	0x010a
        /*0fee*/ 	.byte	0x05
	.zero		1


	//   ....[240]....
        /*0ff0*/ 	.word	0x00005580
        /*0ff4*/ 	.word	0x000000ff
        /*0ff8*/ 	.word	0x00000000
        /*0ffc*/ 	.short	0x010a
        /*0ffe*/ 	.byte	0x05
	.zero		1


	//   ....[241]....
        /*1000*/ 	.word	0x00005610
        /*1004*/ 	.word	0x000000ff
        /*1008*/ 	.word	0x00000000
        /*100c*/ 	.short	0x010a
        /*100e*/ 	.byte	0x05
	.zero		1


	//   ....[242]....
        /*1010*/ 	.word	0x000056a0
        /*1014*/ 	.word	0x000000ff
        /*1018*/ 	.word	0x00000000
        /*101c*/ 	.short	0x010a
        /*101e*/ 	.byte	0x05
	.zero		1


	//   ....[243]....
        /*1020*/ 	.word	0x00005730
        /*1024*/ 	.word	0x000000ff
        /*1028*/ 	.word	0x00000000
        /*102c*/ 	.short	0x010a
        /*102e*/ 	.byte	0x05
	.zero		1


	//   ....[244]....
        /*1030*/ 	.word	0x000057c0
        /*1034*/ 	.word	0x000000ff
        /*1038*/ 	.word	0x00000000
        /*103c*/ 	.short	0x010a
        /*103e*/ 	.byte	0x05
	.zero		1


	//   ....[245]....
        /*1040*/ 	.word	0x00005850
        /*1044*/ 	.word	0x000000ff
        /*1048*/ 	.word	0x00000000
        /*104c*/ 	.short	0x010a
        /*104e*/ 	.byte	0x05
	.zero		1


	//   ....[246]....
        /*1050*/ 	.word	0x000058e0
        /*1054*/ 	.word	0x000000ff
        /*1058*/ 	.word	0x00000000
        /*105c*/ 	.short	0x010a
        /*105e*/ 	.byte	0x05
	.zero		1


	//   ....[247]....
        /*1060*/ 	.word	0x00005980
        /*1064*/ 	.word	0x00000000
        /*1068*/ 	.word	0x00000000
        /*106c*/ 	.short	0x010a
        /*106e*/ 	.byte	0xff
	.zero		1


	//   ....[248]....
        /*1070*/ 	.word	0x00005ac0
        /*1074*/ 	.word	0x00000002
        /*1078*/ 	.word	0x00000500
        /*107c*/ 	.short	0x010a
        /*107e*/ 	.byte	0xff
	.zero		1


	//   ....[249]....
        /*1080*/ 	.word	0x00005b30
        /*1084*/ 	.word	0x00000002
        /*1088*/ 	.word	0x00000000
        /*108c*/ 	.short	0x0101
        /*108e*/ 	.byte	0xff
	.zero		1


	//   ....[250]....
        /*1090*/ 	.word	0x00005b50
        /*1094*/ 	.word	0x000000ff
        /*1098*/ 	.word	0x000004b0
        /*109c*/ 	.short	0x010a
        /*109e*/ 	.byte	0x04
	.zero		1


	//   ....[251]....
        /*10a0*/ 	.word	0x00005c70
        /*10a4*/ 	.word	0x00000002
        /*10a8*/ 	.word	0x000004a0
        /*10ac*/ 	.short	0x010a
        /*10ae*/ 	.byte	0xff
	.zero		1


	//   ....[252]....
        /*10b0*/ 	.word	0x00005d70
        /*10b4*/ 	.word	0x00000002
        /*10b8*/ 	.word	0x00000000
        /*10bc*/ 	.short	0x0101
        /*10be*/ 	.byte	0xff
	.zero		1


	//   ....[253]....
        /*10c0*/ 	.word	0x00005e00
        /*10c4*/ 	.word	0x000000ff
        /*10c8*/ 	.word	0x000004b0
        /*10cc*/ 	.short	0x0106
        /*10ce*/ 	.byte	0x04
	.zero		1


	//   ....[254]....
        /*10d0*/ 	.word	0x00005e20
        /*10d4*/ 	.word	0x000000ff
        /*10d8*/ 	.word	0x000004b0
        /*10dc*/ 	.short	0x010a
        /*10de*/ 	.byte	0x04
	.zero		1


	//   ....[255]....
        /*10e0*/ 	.word	0x00005eb0
        /*10e4*/ 	.word	0x000000ff
        /*10e8*/ 	.word	0x000004b0
        /*10ec*/ 	.short	0x0106
        /*10ee*/ 	.byte	0x07
	.zero		1


	//   ....[0]....
        /*10f0*/ 	.word	0x00005ef0
        /*10f4*/ 	.word	0x00000000
        /*10f8*/ 	.word	0x000004b0
        /*10fc*/ 	.short	0x010a
        /*10fe*/ 	.byte	0xff
	.zero		1


	//   ....[1]....
        /*1100*/ 	.word	0x00006140
        /*1104*/ 	.word	0x000000ff
        /*1108*/ 	.word	0x00000008
        /*110c*/ 	.short	0x010a
        /*110e*/ 	.byte	0x05
	.zero		1


	//   ....[2]....
        /*1110*/ 	.word	0x00006160
        /*1114*/ 	.word	0x000000ff
        /*1118*/ 	.word	0x00000008
        /*111c*/ 	.short	0x010a
        /*111e*/ 	.byte	0x05
	.zero		1


	//   ....[3]....
        /*1120*/ 	.word	0x000062f0
        /*1124*/ 	.word	0x000000ff
        /*1128*/ 	.word	0x00000008
        /*112c*/ 	.short	0x010a
        /*112e*/ 	.byte	0x05
	.zero		1


	//   ....[4]....
        /*1130*/ 	.word	0x00006310
        /*1134*/ 	.word	0x000000ff
        /*1138*/ 	.word	0x00000008
        /*113c*/ 	.short	0x010a
        /*113e*/ 	.byte	0x05
	.zero		1


	//   ....[5]....
        /*1140*/ 	.word	0x000063d0
        /*1144*/ 	.word	0x000000ff
        /*1148*/ 	.word	0x00000000
        /*114c*/ 	.short	0x0101
        /*114e*/ 	.byte	0x04
	.zero		1


	//   ....[6]....
        /*1150*/ 	.word	0x000066b0
        /*1154*/ 	.word	0x00000000
        /*1158*/ 	.word	0x000004a0
        /*115c*/ 	.short	0x010a
        /*115e*/ 	.byte	0xff
	.zero		1


	//   ....[7]....
        /*1160*/ 	.word	0x00006770
        /*1164*/ 	.word	0x00000000
        /*1168*/ 	.word	0x00000000
        /*116c*/ 	.short	0x0101
        /*116e*/ 	.byte	0xff
	.zero		1


	//   ....[8]....
        /*1170*/ 	.word	0x00006820
        /*1174*/ 	.word	0x000000ff
        /*1178*/ 	.word	0x00000000
        /*117c*/ 	.short	0x010a
        /*117e*/ 	.byte	0x04
	.zero		1


	//   ....[9]....
        /*1180*/ 	.word	0x00006830
        /*1184*/ 	.word	0x000000ff
        /*1188*/ 	.word	0x000004e0
        /*118c*/ 	.short	0x010a
        /*118e*/ 	.byte	0x13
	.zero		1


	//   ....[10]....
        /*1190*/ 	.word	0x000068f0
        /*1194*/ 	.word	0x000000ff
        /*1198*/ 	.word	0x00000000
        /*119c*/ 	.short	0x010a
        /*119e*/ 	.byte	0x06
	.zero		1


	//   ....[11]....
        /*11a0*/ 	.word	0x00006a10
        /*11a4*/ 	.word	0x000000ff
        /*11a8*/ 	.word	0x00000000
        /*11ac*/ 	.short	0x010a
        /*11ae*/ 	.byte	0x04
	.zero		1


	//   ....[12]....
        /*11b0*/ 	.word	0x00006c30
        /*11b4*/ 	.word	0x000000ff
        /*11b8*/ 	.word	0x00000000
        /*11bc*/ 	.short	0x010a
        /*11be*/ 	.byte	0x04
	.zero		1


	//   ....[13]....
        /*11c0*/ 	.word	0x00006cc0
        /*11c4*/ 	.word	0x000000ff
        /*11c8*/ 	.word	0x00000000
        /*11cc*/ 	.short	0x010a
        /*11ce*/ 	.byte	0x05
	.zero		1


	//   ....[14]....
        /*11d0*/ 	.word	0x00006d50
        /*11d4*/ 	.word	0x000000ff
        /*11d8*/ 	.word	0x00000000
        /*11dc*/ 	.short	0x010a
        /*11de*/ 	.byte	0x05
	.zero		1


	//   ....[15]....
        /*11e0*/ 	.word	0x00006df0
        /*11e4*/ 	.word	0x00000000
        /*11e8*/ 	.word	0x00000000
        /*11ec*/ 	.short	0x010a
        /*11ee*/ 	.byte	0xff
	.zero		1


	//   ....[16]....
        /*11f0*/ 	.word	0x00006e30
        /*11f4*/ 	.word	0x00000000
        /*11f8*/ 	.word	0x00000000
        /*11fc*/ 	.short	0x010a
        /*11fe*/ 	.byte	0xff
	.zero		1


	//   ....[17]....
        /*1200*/ 	.word	0x00006ea0
        /*1204*/ 	.word	0x000000ff
        /*1208*/ 	.word	0x00000000
        /*120c*/ 	.short	0x0101
        /*120e*/ 	.byte	0x04
	.zero		1


	//   ....[18]....
        /*1210*/ 	.word	0x00006ee0
        /*1214*/ 	.word	0x000000ff
        /*1218*/ 	.word	0x00000520
        /*121c*/ 	.short	0x010a
        /*121e*/ 	.byte	0x0d
	.zero		1


	//   ....[19]....
        /*1220*/ 	.word	0x00006f30
        /*1224*/ 	.word	0x000000ff
        /*1228*/ 	.word	0x00000000
        /*122c*/ 	.short	0x0101
        /*122e*/ 	.byte	0x04
	.zero		1


	//   ....[20]....
        /*1230*/ 	.word	0x000073f0
        /*1234*/ 	.word	0x00000003
        /*1238*/ 	.word	0x000004a0
        /*123c*/ 	.short	0x010a
        /*123e*/ 	.byte	0xff
	.zero		1


	//   ....[21]....
        /*1240*/ 	.word	0x00007560
        /*1244*/ 	.word	0x00000000
        /*1248*/ 	.word	0x00000000
        /*124c*/ 	.short	0x0101
        /*124e*/ 	.byte	0xff
	.zero		1


	//   ....[22]....
        /*1250*/ 	.word	0x00007a20
        /*1254*/ 	.word	0x000000ff
        /*1258*/ 	.word	0x00000498
        /*125c*/ 	.short	0x010a
        /*125e*/ 	.byte	0x11
	.zero		1


	//   ....[23]....
        /*1260*/ 	.word	0x00007bb0
        /*1264*/ 	.word	0x000000ff
        /*1268*/ 	.word	0x00000488
        /*126c*/ 	.short	0x010a
        /*126e*/ 	.byte	0x11
	.zero		1


	//   ....[24]....
        /*1270*/ 	.word	0x00007dc0
        /*1274*/ 	.word	0x000000ff
        /*1278*/ 	.word	0x00000480
        /*127c*/ 	.short	0x010b
        /*127e*/ 	.byte	0x11
	.zero		1


	//   ....[25]....
        /*1280*/ 	.word	0x00007dd0
        /*1284*/ 	.word	0x000000ff
        /*1288*/ 	.word	0x00000000
        /*128c*/ 	.short	0x0101
        /*128e*/ 	.byte	0x22
	.zero		1


	//   ....[26]....
        /*1290*/ 	.word	0x00007e10
        /*1294*/ 	.word	0x00000000
        /*1298*/ 	.word	0x00000488
        /*129c*/ 	.short	0x010a
        /*129e*/ 	.byte	0xff
	.zero		1


	//   ....[27]....
        /*12a0*/ 	.word	0x00008180
        /*12a4*/ 	.word	0x00000003
        /*12a8*/ 	.word	0x000004a0
        /*12ac*/ 	.short	0x010a
        /*12ae*/ 	.byte	0xff
	.zero		1


	//   ....[28]....
        /*12b0*/ 	.word	0x00008300
        /*12b4*/ 	.word	0x00000000
        /*12b8*/ 	.word	0x00000000
        /*12bc*/ 	.short	0x0101
        /*12be*/ 	.byte	0xff
	.zero		1


	//   ....[29]....
        /*12c0*/ 	.word	0x00008d60
        /*12c4*/ 	.word	0x000000ff
        /*12c8*/ 	.word	0x00000480
        /*12cc*/ 	.short	0x010a
        /*12ce*/ 	.byte	0x2c
	.zero		1


	//   ....[30]....
        /*12d0*/ 	.word	0x00008d70
        /*12d4*/ 	.word	0x00000052
        /*12d8*/ 	.word	0x000004c0
        /*12dc*/ 	.short	0x010a
        /*12de*/ 	.byte	0xff
	.zero		1


	//   ....[31]....
        /*12e0*/ 	.word	0x00008ec0
        /*12e4*/ 	.word	0x000000ff
        /*12e8*/ 	.word	0x00000480
        /*12ec*/ 	.short	0x010a
        /*12ee*/ 	.byte	0x2c
	.zero		1


	//   ....[32]....
        /*12f0*/ 	.word	0x00008fb0
        /*12f4*/ 	.word	0x000000ff
        /*12f8*/ 	.word	0x00000000
        /*12fc*/ 	.short	0x0101
        /*12fe*/ 	.byte	0x04
	.zero		1


	//   ....[33]....
        /*1300*/ 	.word	0x00009010
        /*1304*/ 	.word	0x00000052
        /*1308*/ 	.word	0x000004c0
        /*130c*/ 	.short	0x010a
        /*130e*/ 	.byte	0xff
	.zero		1


	//   ....[34]....
        /*1310*/ 	.word	0x000093f0
        /*1314*/ 	.word	0x00000052
        /*1318*/ 	.word	0x00000000
        /*131c*/ 	.short	0x0101
        /*131e*/ 	.byte	0xff
	.zero		1


	//   ....[35]....
        /*1320*/ 	.word	0x00009c40
        /*1324*/ 	.word	0x00000000
        /*1328*/ 	.word	0x00000510
        /*132c*/ 	.short	0x010a
        /*132e*/ 	.byte	0xff
	.zero		1


	//   ....[36]....
        /*1330*/ 	.word	0x00009ca0
        /*1334*/ 	.word	0x00000000
        /*1338*/ 	.word	0x00000240
        /*133c*/ 	.short	0x010a
        /*133e*/ 	.byte	0xff
	.zero		1


	//   ....[37]....
        /*1340*/ 	.word	0x00009d00
        /*1344*/ 	.word	0x00000000
        /*1348*/ 	.word	0x00000240
        /*134c*/ 	.short	0x010a
        /*134e*/ 	.byte	0xff
	.zero		1


	//   ....[38]....
        /*1350*/ 	.word	0x00009d50
        /*1354*/ 	.word	0x00000003
        /*1358*/ 	.word	0x000004a0
        /*135c*/ 	.short	0x010a
        /*135e*/ 	.byte	0xff
	.zero		1


	//   ....[39]....
        /*1360*/ 	.word	0x00009db0
        /*1364*/ 	.word	0x00000000
        /*1368*/ 	.word	0x00000000
        /*136c*/ 	.short	0x010a
        /*136e*/ 	.byte	0xff
	.zero		1


	//   ....[40]....
        /*1370*/ 	.word	0x00009e10
        /*1374*/ 	.word	0x00000000
        /*1378*/ 	.word	0x00000000
        /*137c*/ 	.short	0x010a
        /*137e*/ 	.byte	0xff
	.zero		1


	//   ....[41]....
        /*1380*/ 	.word	0x00009e70
        /*1384*/ 	.word	0x00000000
        /*1388*/ 	.word	0x00000000
        /*138c*/ 	.short	0x010a
        /*138e*/ 	.byte	0xff
	.zero		1


	//   ....[42]....
        /*1390*/ 	.word	0x00009ed0
        /*1394*/ 	.word	0x00000000
        /*1398*/ 	.word	0x00000000
        /*139c*/ 	.short	0x010a
        /*139e*/ 	.byte	0xff
	.zero		1


	//   ....[43]....
        /*13a0*/ 	.word	0x00009f30
        /*13a4*/ 	.word	0x00000000
        /*13a8*/ 	.word	0x00000000
        /*13ac*/ 	.short	0x010a
        /*13ae*/ 	.byte	0xff
	.zero		1


	//   ....[44]....
        /*13b0*/ 	.word	0x00009f90
        /*13b4*/ 	.word	0x00000000
        /*13b8*/ 	.word	0x00000000
        /*13bc*/ 	.short	0x010a
        /*13be*/ 	.byte	0xff
	.zero		1


	//   ....[45]....
        /*13c0*/ 	.word	0x00009ff0
        /*13c4*/ 	.word	0x00000000
        /*13c8*/ 	.word	0x00000000
        /*13cc*/ 	.short	0x010a
        /*13ce*/ 	.byte	0xff
	.zero		1


	//   ....[46]....
        /*13d0*/ 	.word	0x0000a050
        /*13d4*/ 	.word	0x00000000
        /*13d8*/ 	.word	0x00000000
        /*13dc*/ 	.short	0x010a
        /*13de*/ 	.byte	0xff
	.zero		1


	//   ....[47]....
        /*13e0*/ 	.word	0x0000a0b0
        /*13e4*/ 	.word	0x00000000
        /*13e8*/ 	.word	0x00000000
        /*13ec*/ 	.short	0x010a
        /*13ee*/ 	.byte	0xff
	.zero		1


	//   ....[48]....
        /*13f0*/ 	.word	0x0000a110
        /*13f4*/ 	.word	0x00000000
        /*13f8*/ 	.word	0x00000000
        /*13fc*/ 	.short	0x010a
        /*13fe*/ 	.byte	0xff
	.zero		1


	//   ....[49]....
        /*1400*/ 	.word	0x0000a170
        /*1404*/ 	.word	0x00000000
        /*1408*/ 	.word	0x00000000
        /*140c*/ 	.short	0x010a
        /*140e*/ 	.byte	0xff
	.zero		1


	//   ....[50]....
        /*1410*/ 	.word	0x0000a1d0
        /*1414*/ 	.word	0x00000000
        /*1418*/ 	.word	0x00000000
        /*141c*/ 	.short	0x010a
        /*141e*/ 	.byte	0xff
	.zero		1


	//   ....[51]....
        /*1420*/ 	.word	0x0000a230
        /*1424*/ 	.word	0x00000000
        /*1428*/ 	.word	0x00000000
        /*142c*/ 	.short	0x010a
        /*142e*/ 	.byte	0xff
	.zero		1


	//   ....[52]....
        /*1430*/ 	.word	0x0000a290
        /*1434*/ 	.word	0x00000000
        /*1438*/ 	.word	0x00000000
        /*143c*/ 	.short	0x010a
        /*143e*/ 	.byte	0xff
	.zero		1


	//   ....[53]....
        /*1440*/ 	.word	0x0000a2f0
        /*1444*/ 	.word	0x00000000
        /*1448*/ 	.word	0x00000000
        /*144c*/ 	.short	0x010a
        /*144e*/ 	.byte	0xff
	.zero		1


	//   ....[54]....
        /*1450*/ 	.word	0x0000a350
        /*1454*/ 	.word	0x00000000
        /*1458*/ 	.word	0x00000000
        /*145c*/ 	.short	0x010a
        /*145e*/ 	.byte	0xff
	.zero		1


	//   ....[55]....
        /*1460*/ 	.word	0x0000a3b0
        /*1464*/ 	.word	0x00000000
        /*1468*/ 	.word	0x00000000
        /*146c*/ 	.short	0x010a
        /*146e*/ 	.byte	0xff
	.zero		1


	//   ....[56]....
        /*1470*/ 	.word	0x0000a410
        /*1474*/ 	.word	0x00000000
        /*1478*/ 	.word	0x00000000
        /*147c*/ 	.short	0x010a
        /*147e*/ 	.byte	0xff
	.zero		1


	//   ....[57]....
        /*1480*/ 	.word	0x0000a470
        /*1484*/ 	.word	0x00000000
        /*1488*/ 	.word	0x00000000
        /*148c*/ 	.short	0x010a
        /*148e*/ 	.byte	0xff
	.zero		1


	//   ....[58]....
        /*1490*/ 	.word	0x0000a4d0
        /*1494*/ 	.word	0x00000000
        /*1498*/ 	.word	0x00000000
        /*149c*/ 	.short	0x010a
        /*149e*/ 	.byte	0xff
	.zero		1


	//   ....[59]....
        /*14a0*/ 	.word	0x0000a530
        /*14a4*/ 	.word	0x00000000
        /*14a8*/ 	.word	0x00000000
        /*14ac*/ 	.short	0x010a
        /*14ae*/ 	.byte	0xff
	.zero		1


	//   ....[60]....
        /*14b0*/ 	.word	0x0000a590
        /*14b4*/ 	.word	0x00000000
        /*14b8*/ 	.word	0x00000000
        /*14bc*/ 	.short	0x010a
        /*14be*/ 	.byte	0xff
	.zero		1


	//   ....[61]....
        /*14c0*/ 	.word	0x0000a5f0
        /*14c4*/ 	.word	0x00000000
        /*14c8*/ 	.word	0x00000000
        /*14cc*/ 	.short	0x010a
        /*14ce*/ 	.byte	0xff
	.zero		1


	//   ....[62]....
        /*14d0*/ 	.word	0x0000a650
        /*14d4*/ 	.word	0x00000000
        /*14d8*/ 	.word	0x00000000
        /*14dc*/ 	.short	0x010a
        /*14de*/ 	.byte	0xff
	.zero		1


	//   ....[63]....
        /*14e0*/ 	.word	0x0000a6b0
        /*14e4*/ 	.word	0x00000000
        /*14e8*/ 	.word	0x00000000
        /*14ec*/ 	.short	0x010a
        /*14ee*/ 	.byte	0xff
	.zero		1


	//   ....[64]....
        /*14f0*/ 	.word	0x0000a710
        /*14f4*/ 	.word	0x00000000
        /*14f8*/ 	.word	0x00000000
        /*14fc*/ 	.short	0x010a
        /*14fe*/ 	.byte	0xff
	.zero		1


	//   ....[65]....
        /*1500*/ 	.word	0x0000a770
        /*1504*/ 	.word	0x00000000
        /*1508*/ 	.word	0x00000000
        /*150c*/ 	.short	0x010a
        /*150e*/ 	.byte	0xff
	.zero		1


	//   ....[66]....
        /*1510*/ 	.word	0x0000a7d0
        /*1514*/ 	.word	0x00000000
        /*1518*/ 	.word	0x00000000
        /*151c*/ 	.short	0x010a
        /*151e*/ 	.byte	0xff
	.zero		1


	//   ....[67]....
        /*1520*/ 	.word	0x0000a830
        /*1524*/ 	.word	0x00000000
        /*1528*/ 	.word	0x00000000
        /*152c*/ 	.short	0x010a
        /*152e*/ 	.byte	0xff
	.zero		1


	//   ....[68]....
        /*1530*/ 	.word	0x0000a890
        /*1534*/ 	.word	0x00000000
        /*1538*/ 	.word	0x00000000
        /*153c*/ 	.short	0x010a
        /*153e*/ 	.byte	0xff
	.zero		1


	//   ....[69]....
        /*1540*/ 	.word	0x0000a8f0
        /*1544*/ 	.word	0x00000000
        /*1548*/ 	.word	0x00000000
        /*154c*/ 	.short	0x010a
        /*154e*/ 	.byte	0xff
	.zero		1


	//   ....[70]....
        /*1550*/ 	.word	0x0000a950
        /*1554*/ 	.word	0x00000000
        /*1558*/ 	.word	0x00000000
        /*155c*/ 	.short	0x010a
        /*155e*/ 	.byte	0xff
	.zero		1


	//   ....[71]....
        /*1560*/ 	.word	0x0000a9b0
        /*1564*/ 	.word	0x00000000
        /*1568*/ 	.word	0x00000000
        /*156c*/ 	.short	0x010a
        /*156e*/ 	.byte	0xff
	.zero		1


	//   ....[72]....
        /*1570*/ 	.word	0x0000aa10
        /*1574*/ 	.word	0x00000000
        /*1578*/ 	.word	0x00000000
        /*157c*/ 	.short	0x010a
        /*157e*/ 	.byte	0xff
	.zero		1


	//   ....[73]....
        /*1580*/ 	.word	0x0000aa70
        /*1584*/ 	.word	0x00000000
        /*1588*/ 	.word	0x00000000
        /*158c*/ 	.short	0x010a
        /*158e*/ 	.byte	0xff
	.zero		1


	//   ....[74]....
        /*1590*/ 	.word	0x0000aad0
        /*1594*/ 	.word	0x00000000
        /*1598*/ 	.word	0x00000000
        /*159c*/ 	.short	0x010a
        /*159e*/ 	.byte	0xff
	.zero		1


	//   ....[75]....
        /*15a0*/ 	.word	0x0000ab30
        /*15a4*/ 	.word	0x00000000
        /*15a8*/ 	.word	0x00000000
        /*15ac*/ 	.short	0x010a
        /*15ae*/ 	.byte	0xff
	.zero		1


	//   ....[76]....
        /*15b0*/ 	.word	0x0000ab90
        /*15b4*/ 	.word	0x00000000
        /*15b8*/ 	.word	0x00000000
        /*15bc*/ 	.short	0x010a
        /*15be*/ 	.byte	0xff
	.zero		1


	//   ....[77]....
        /*15c0*/ 	.word	0x0000abf0
        /*15c4*/ 	.word	0x00000000
        /*15c8*/ 	.word	0x00000000
        /*15cc*/ 	.short	0x010a
        /*15ce*/ 	.byte	0xff
	.zero		1


	//   ....[78]....
        /*15d0*/ 	.word	0x0000ac50
        /*15d4*/ 	.word	0x00000000
        /*15d8*/ 	.word	0x00000000
        /*15dc*/ 	.short	0x010a
        /*15de*/ 	.byte	0xff
	.zero		1


	//   ....[79]....
        /*15e0*/ 	.word	0x0000acb0
        /*15e4*/ 	.word	0x00000000
        /*15e8*/ 	.word	0x00000000
        /*15ec*/ 	.short	0x010a
        /*15ee*/ 	.byte	0xff
	.zero		1


	//   ....[80]....
        /*15f0*/ 	.word	0x0000ad10
        /*15f4*/ 	.word	0x00000000
        /*15f8*/ 	.word	0x00000000
        /*15fc*/ 	.short	0x010a
        /*15fe*/ 	.byte	0xff
	.zero		1


	//   ....[81]....
        /*1600*/ 	.word	0x0000ad70
        /*1604*/ 	.word	0x00000000
        /*1608*/ 	.word	0x00000000
        /*160c*/ 	.short	0x010a
        /*160e*/ 	.byte	0xff
	.zero		1


	//   ....[82]....
        /*1610*/ 	.word	0x0000add0
        /*1614*/ 	.word	0x00000000
        /*1618*/ 	.word	0x00000000
        /*161c*/ 	.short	0x010a
        /*161e*/ 	.byte	0xff
	.zero		1


	//   ....[83]....
        /*1620*/ 	.word	0x0000ae30
        /*1624*/ 	.word	0x00000000
        /*1628*/ 	.word	0x00000000
        /*162c*/ 	.short	0x010a
        /*162e*/ 	.byte	0xff
	.zero		1


	//   ....[84]....
        /*1630*/ 	.word	0x0000ae90
        /*1634*/ 	.word	0x00000000
        /*1638*/ 	.word	0x00000000
        /*163c*/ 	.short	0x010a
        /*163e*/ 	.byte	0xff
	.zero		1


	//   ....[85]....
        /*1640*/ 	.word	0x0000aef0
        /*1644*/ 	.word	0x00000000
        /*1648*/ 	.word	0x00000000
        /*164c*/ 	.short	0x010a
        /*164e*/ 	.byte	0xff
	.zero		1


	//   ....[86]....
        /*1650*/ 	.word	0x0000af50
        /*1654*/ 	.word	0x00000000
        /*1658*/ 	.word	0x00000000
        /*165c*/ 	.short	0x010a
        /*165e*/ 	.byte	0xff
	.zero		1


	//   ....[87]....
        /*1660*/ 	.word	0x0000afb0
        /*1664*/ 	.word	0x00000000
        /*1668*/ 	.word	0x00000000
        /*166c*/ 	.short	0x010a
        /*166e*/ 	.byte	0xff
	.zero		1


	//   ....[88]....
        /*1670*/ 	.word	0x0000b010
        /*1674*/ 	.word	0x00000000
        /*1678*/ 	.word	0x00000000
        /*167c*/ 	.short	0x010a
        /*167e*/ 	.byte	0xff
	.zero		1


	//   ....[89]....
        /*1680*/ 	.word	0x0000b070
        /*1684*/ 	.word	0x00000000
        /*1688*/ 	.word	0x00000000
        /*168c*/ 	.short	0x010a
        /*168e*/ 	.byte	0xff
	.zero		1


	//   ....[90]....
        /*1690*/ 	.word	0x0000b0d0
        /*1694*/ 	.word	0x00000000
        /*1698*/ 	.word	0x00000000
        /*169c*/ 	.short	0x010a
        /*169e*/ 	.byte	0xff
	.zero		1


	//   ....[91]....
        /*16a0*/ 	.word	0x0000b130
        /*16a4*/ 	.word	0x00000000
        /*16a8*/ 	.word	0x00000000
        /*16ac*/ 	.short	0x010a
        /*16ae*/ 	.byte	0xff
	.zero		1


	//   ....[92]....
        /*16b0*/ 	.word	0x0000b190
        /*16b4*/ 	.word	0x00000000
        /*16b8*/ 	.word	0x00000000
        /*16bc*/ 	.short	0x010a
        /*16be*/ 	.byte	0xff
	.zero		1


	//   ....[93]....
        /*16c0*/ 	.word	0x0000b1f0
        /*16c4*/ 	.word	0x00000000
        /*16c8*/ 	.word	0x00000000
        /*16cc*/ 	.short	0x010a
        /*16ce*/ 	.byte	0xff
	.zero		1


	//   ....[94]....
        /*16d0*/ 	.word	0x0000b250
        /*16d4*/ 	.word	0x00000000
        /*16d8*/ 	.word	0x00000000
        /*16dc*/ 	.short	0x010a
        /*16de*/ 	.byte	0xff
	.zero		1


	//   ....[95]....
        /*16e0*/ 	.word	0x0000b2b0
        /*16e4*/ 	.word	0x00000000
        /*16e8*/ 	.word	0x00000000
        /*16ec*/ 	.short	0x010a
        /*16ee*/ 	.byte	0xff
	.zero		1


	//   ....[96]....
        /*16f0*/ 	.word	0x0000b310
        /*16f4*/ 	.word	0x00000000
        /*16f8*/ 	.word	0x00000000
        /*16fc*/ 	.short	0x010a
        /*16fe*/ 	.byte	0xff
	.zero		1


	//   ....[97]....
        /*1700*/ 	.word	0x0000b370
        /*1704*/ 	.word	0x00000000
        /*1708*/ 	.word	0x00000000
        /*170c*/ 	.short	0x010a
        /*170e*/ 	.byte	0xff
	.zero		1


	//   ....[98]....
        /*1710*/ 	.word	0x0000b3d0
        /*1714*/ 	.word	0x00000000
        /*1718*/ 	.word	0x00000000
        /*171c*/ 	.short	0x010a
        /*171e*/ 	.byte	0xff
	.zero		1


	//   ....[99]....
        /*1720*/ 	.word	0x0000b430
        /*1724*/ 	.word	0x00000000
        /*1728*/ 	.word	0x00000000
        /*172c*/ 	.short	0x010a
        /*172e*/ 	.byte	0xff
	.zero		1


	//   ....[100]....
        /*1730*/ 	.word	0x0000b490
        /*1734*/ 	.word	0x00000000
        /*1738*/ 	.word	0x00000000
        /*173c*/ 	.short	0x010a
        /*173e*/ 	.byte	0xff
	.zero		1


	//   ....[101]....
        /*1740*/ 	.word	0x0000b4f0
        /*1744*/ 	.word	0x00000000
        /*1748*/ 	.word	0x00000000
        /*174c*/ 	.short	0x010a
        /*174e*/ 	.byte	0xff
	.zero		1


	//   ....[102]....
        /*1750*/ 	.word	0x0000b550
        /*1754*/ 	.word	0x00000000
        /*1758*/ 	.word	0x00000000
        /*175c*/ 	.short	0x010a
        /*175e*/ 	.byte	0xff
	.zero		1


	//   ....[103]....
        /*1760*/ 	.word	0x0000b5b0
        /*1764*/ 	.word	0x00000000
        /*1768*/ 	.word	0x00000000
        /*176c*/ 	.short	0x010a
        /*176e*/ 	.byte	0xff
	.zero		1


	//   ....[104]....
        /*1770*/ 	.word	0x0000b610
        /*1774*/ 	.word	0x00000000
        /*1778*/ 	.word	0x00000000
        /*177c*/ 	.short	0x010a
        /*177e*/ 	.byte	0xff
	.zero		1


	//   ....[105]....
        /*1780*/ 	.word	0x0000b670
        /*1784*/ 	.word	0x00000000
        /*1788*/ 	.word	0x00000000
        /*178c*/ 	.short	0x010a
        /*178e*/ 	.byte	0xff
	.zero		1


	//   ....[106]....
        /*1790*/ 	.word	0x0000b6d0
        /*1794*/ 	.word	0x00000000
        /*1798*/ 	.word	0x00000000
        /*179c*/ 	.short	0x010a
        /*179e*/ 	.byte	0xff
	.zero		1


	//   ....[107]....
        /*17a0*/ 	.word	0x0000b730
        /*17a4*/ 	.word	0x00000000
        /*17a8*/ 	.word	0x00000000
        /*17ac*/ 	.short	0x010a
        /*17ae*/ 	.byte	0xff
	.zero		1


	//   ....[108]....
        /*17b0*/ 	.word	0x0000b790
        /*17b4*/ 	.word	0x00000000
        /*17b8*/ 	.word	0x00000000
        /*17bc*/ 	.short	0x010a
        /*17be*/ 	.byte	0xff
	.zero		1


	//   ....[109]....
        /*17c0*/ 	.word	0x0000b7f0
        /*17c4*/ 	.word	0x00000000
        /*17c8*/ 	.word	0x00000000
        /*17cc*/ 	.short	0x010a
        /*17ce*/ 	.byte	0xff
	.zero		1


	//   ....[110]....
        /*17d0*/ 	.word	0x0000b840
        /*17d4*/ 	.word	0x00000002
        /*17d8*/ 	.word	0x00000500
        /*17dc*/ 	.short	0x010a
        /*17de*/ 	.byte	0xff
	.zero		1


	//   ....[111]....
        /*17e0*/ 	.word	0x0000b8a0
        /*17e4*/ 	.word	0x00000002
        /*17e8*/ 	.word	0x000004b0
        /*17ec*/ 	.short	0x010a
        /*17ee*/ 	.byte	0xff
	.zero		1


	//   ....[112]....
        /*17f0*/ 	.word	0x0000b8f0
        /*17f4*/ 	.word	0x00000002
        /*17f8*/ 	.word	0x000004a0
        /*17fc*/ 	.short	0x010a
        /*17fe*/ 	.byte	0xff
	.zero		1


	//   ....[113]....
        /*1800*/ 	.word	0x0000b950
        /*1804*/ 	.word	0x00000000
        /*1808*/ 	.word	0x000004b0
        /*180c*/ 	.short	0x010a
        /*180e*/ 	.byte	0xff
	.zero		1


	//   ....[114]....
        /*1810*/ 	.word	0x0000b9b0
        /*1814*/ 	.word	0x00000005
        /*1818*/ 	.word	0x00000008
        /*181c*/ 	.short	0x010a
        /*181e*/ 	.byte	0xff
	.zero		1


	//   ....[115]....
        /*1820*/ 	.word	0x0000baa0
        /*1824*/ 	.word	0x00000000
        /*1828*/ 	.word	0x00000008
        /*182c*/ 	.short	0x010a
        /*182e*/ 	.byte	0xff
	.zero		1


	//   ....[116]....
        /*1830*/ 	.word	0x0000baf0
        /*1834*/ 	.word	0x00000000
        /*1838*/ 	.word	0x000004a0
        /*183c*/ 	.short	0x010a
        /*183e*/ 	.byte	0xff
	.zero		1


	//   ....[117]....
        /*1840*/ 	.word	0x0000bb50
        /*1844*/ 	.word	0x00000000
        /*1848*/ 	.word	0x000004e0
        /*184c*/ 	.short	0x010a
        /*184e*/ 	.byte	0xff
	.zero		1


	//   ....[118]....
        /*1850*/ 	.word	0x0000bbb0
        /*1854*/ 	.word	0x00000000
        /*1858*/ 	.word	0x00000000
        /*185c*/ 	.short	0x010a
        /*185e*/ 	.byte	0xff
	.zero		1


	//   ....[119]....
        /*1860*/ 	.word	0x0000bc10
        /*1864*/ 	.word	0x00000000
        /*1868*/ 	.word	0x00000000
        /*186c*/ 	.short	0x010a
        /*186e*/ 	.byte	0xff
	.zero		1


	//   ....[120]....
        /*1870*/ 	.word	0x0000bc70
        /*1874*/ 	.word	0x00000000
        /*1878*/ 	.word	0x00000000
        /*187c*/ 	.short	0x010a
        /*187e*/ 	.byte	0xff
	.zero		1


	//   ....[121]....
        /*1880*/ 	.word	0x0000bcd0
        /*1884*/ 	.word	0x00000000
        /*1888*/ 	.word	0x00000000
        /*188c*/ 	.short	0x010a
        /*188e*/ 	.byte	0xff
	.zero		1


	//   ....[122]....
        /*1890*/ 	.word	0x0000bd30
        /*1894*/ 	.word	0x00000000
        /*1898*/ 	.word	0x00000520
        /*189c*/ 	.short	0x010a
        /*189e*/ 	.byte	0xff
	.zero		1


	//   ....[123]....
        /*18a0*/ 	.word	0x0000bd80
        /*18a4*/ 	.word	0x00000003
        /*18a8*/ 	.word	0x000004a0
        /*18ac*/ 	.short	0x010a
        /*18ae*/ 	.byte	0xff
	.zero		1


	//   ....[124]....
        /*18b0*/ 	.word	0x0000bde0
        /*18b4*/ 	.word	0x00000000
        /*18b8*/ 	.word	0x00000498
        /*18bc*/ 	.short	0x010a
        /*18be*/ 	.byte	0xff
	.zero		1


	//   ....[125]....
        /*18c0*/ 	.word	0x0000be40
        /*18c4*/ 	.word	0x00000000
        /*18c8*/ 	.word	0x00000488
        /*18cc*/ 	.short	0x010a
        /*18ce*/ 	.byte	0xff
	.zero		1


	//   ....[126]....
        /*18d0*/ 	.word	0x0000be90
        /*18d4*/ 	.word	0x00000003
        /*18d8*/ 	.word	0x000004a0
        /*18dc*/ 	.short	0x010a
        /*18de*/ 	.byte	0xff
	.zero		1


	//   ....[127]....
        /*18e0*/ 	.word	0x0000bef0
        /*18e4*/ 	.word	0x00000000
        /*18e8*/ 	.word	0x00000480
        /*18ec*/ 	.short	0x010a
        /*18ee*/ 	.byte	0xff
	.zero		1


	//   ....[128]....
        /*18f0*/ 	.word	0x0000bf40
        /*18f4*/ 	.word	0x00000052
        /*18f8*/ 	.word	0x000004c0
        /*18fc*/ 	.short	0x010a
        /*18fe*/ 	.byte	0xff
	.zero		1


	//----- nvinfo : EIATTR_NUM_MBARRIERS
	.align		4
.L_47:
        /*1900*/ 	.byte	0x03, 0x38
        /*1902*/ 	.short	0x00a5


	//----- nvinfo : EIATTR_EXIT_INSTR_OFFSETS
	.align		4
        /*1904*/ 	.byte	0x04, 0x1c
        /*1906*/ 	.short	(.L_49 - .L_48)


	//   ....[0]....
.L_48:
        /*1908*/ 	.word	0x000059b0


	//   ....[1]....
        /*190c*/ 	.word	0x00005ec0


	//   ....[2]....
        /*1910*/ 	.word	0x00005f20


	//   ....[3]....
        /*1914*/ 	.word	0x00007160


	//   ....[4]....
        /*1918*/ 	.word	0x00007e40


	//   ....[5]....
        /*191c*/ 	.word	0x00007e80


	//   ....[6]....
        /*1920*/ 	.word	0x00009c30


	//----- nvinfo : EIATTR_MAX_THREADS
	.align		4
.L_49:
        /*1924*/ 	.byte	0x04, 0x05
        /*1926*/ 	.short	(.L_51 - .L_50)
.L_50:
        /*1928*/ 	.word	0x00000100
        /*192c*/ 	.word	0x00000001
        /*1930*/ 	.word	0x00000001


	//----- nvinfo : EIATTR_CRS_STACK_SIZE
	.align		4
.L_51:
        /*1934*/ 	.byte	0x04, 0x1e
        /*1936*/ 	.short	(.L_53 - .L_52)
.L_52:
        /*1938*/ 	.word	0x00000000


	//----- nvinfo : EIATTR_CBANK_PARAM_SIZE
	.align		4
.L_53:
        /*193c*/ 	.byte	0x03, 0x19
        /*193e*/ 	.short	0x0800


	//----- nvinfo : EIATTR_PARAM_CBANK
	.align		4
        /*1940*/ 	.byte	0x04, 0x0a
        /*1942*/ 	.short	(.L_55 - .L_54)
	.align		4
.L_54:
        /*1944*/ 	.word	index@(.nv.constant0._ZN7cutlass13device_kernelINS_4gemm6kernel13GemmUniversalIN4cute5tupleIJiiiiEEENS1_10collective13CollectiveMmaINS1_35MainloopSm100TmaUmmaWarpSpecializedILi72ELi2ELi4ENS5_IJNS4_1CILi4EEENSA_ILi1EEESC_EEEEENS5_IJNSA_ILi128EEENSA_ILi64EEENSA_ILi32EEEEEENS_12float_e4m3_tENS5_IJlSC_lEEESJ_SK_NS4_8TiledMMAINS4_8MMA_AtomIJNS4_10MMA_TraitsINS4_25SM100_MMA_F8F6F4_2x1SM_SSEJSJ_SJ_fSF_SG_NS4_17integral_constantINS4_4UMMA5MajorELSR_0EEESS_NSP_INSQ_7ScaleInELST_0EEESU_EEEEEENS4_6LayoutINS5_IJSC_SC_SC_EEENS5_IJNSA_ILi0EEESZ_SZ_EEEEENS5_IJNS4_10UnderscoreES12_S12_EEEEENS4_18SM100_TMA_2SM_LOADENS4_14ComposedLayoutINS4_7SwizzleILi1ELi4ELi3EEENS4_18smem_ptr_flag_bitsILi8EEENSX_INS5_IJNSA_ILi8EEESH_EEENS5_IJSH_SC_EEEEEEEvNS4_8identityENS4_28SM100_TMA_2SM_LOAD_MULTICASTES1F_vS1G_EENS_8epilogue10collective18CollectiveEpilogueINS1J_23Sm100TmaWarpSpecializedILi1ELi1ELi32ELb0ELb0EEEJNS5_IJSG_SG_SH_EEENS5_IJNSX_ISG_SC_EES1P_EEESJ_SK_SJ_SK_NS1J_6fusion15FusionCallbacksIS1N_NS1R_17LinearCombinationISJ_fSJ_fLNS_15FloatRoundStyleE2EEES1O_S1Q_JEEENS4_5SM1004TMEM4LOAD26SM100_TMEM_LOAD_32dp32b32xENS4_13SM90_TMA_LOADENS16_INS17_ILi2ELi4ELi3EEES1A_NSX_INS5_IJS1B_SG_EEENS5_IJSG_SC_EEEEEEENS4_39AutoVectorizingCopyWithAssumedAlignmentILi128EEENS4_14SM90_TMA_STOREES26_S28_S28_EEEvvEEEEvNT_6ParamsE)
        /*1948*/ 	.short	0x0380
        /*194a*/ 	.short	0x0800


	//----- nvinfo : EIATTR_SW_WAR
	.align		4
.L_55:
        /*194c*/ 	.byte	0x04, 0x36
        /*194e*/ 	.short	(.L_57 - .L_56)
.L_56:
        /*1950*/ 	.word	0x00000008
.L_57:


//--------------------- .nv.callgraph             --------------------------
	.section	.nv.callgraph,"",@"SHT_CUDA_CALLGRAPH"
	.align	4
	.sectionentsize	8
	.align		4
        /*0000*/ 	.word	0x00000000
	.align		4
        /*0004*/ 	.word	0xffffffff
	.align		4
        /*0008*/ 	.word	index@(_ZN7cutlass13device_kernelINS_4gemm6kernel13GemmUniversalIN4cute5tupleIJiiiiEEENS1_10collective13CollectiveMmaINS1_35MainloopSm100TmaUmmaWarpSpecializedILi72ELi2ELi4ENS5_IJNS4_1CILi4EEENSA_ILi1EEESC_EEEEENS5_IJNSA_ILi128EEENSA_ILi64EEENSA_ILi32EEEEEENS_12float_e4m3_tENS5_IJlSC_lEEESJ_SK_NS4_8TiledMMAINS4_8MMA_AtomIJNS4_10MMA_TraitsINS4_25SM100_MMA_F8F6F4_2x1SM_SSEJSJ_SJ_fSF_SG_NS4_17integral_constantINS4_4UMMA5MajorELSR_0EEESS_NSP_INSQ_7ScaleInELST_0EEESU_EEEEEENS4_6LayoutINS5_IJSC_SC_SC_EEENS5_IJNSA_ILi0EEESZ_SZ_EEEEENS5_IJNS4_10UnderscoreES12_S12_EEEEENS4_18SM100_TMA_2SM_LOADENS4_14ComposedLayoutINS4_7SwizzleILi1ELi4ELi3EEENS4_18smem_ptr_flag_bitsILi8EEENSX_INS5_IJNSA_ILi8EEESH_EEENS5_IJSH_SC_EEEEEEEvNS4_8identityENS4_28SM100_TMA_2SM_LOAD_MULTICASTES1F_vS1G_EENS_8epilogue10collective18CollectiveEpilogueINS1J_23Sm100TmaWarpSpecializedILi1ELi1ELi32ELb0ELb0EEEJNS5_IJSG_SG_SH_EEENS5_IJNSX_ISG_SC_EES1P_EEESJ_SK_SJ_SK_NS1J_6fusion15FusionCallbacksIS1N_NS1R_17LinearCombinationISJ_fSJ_fLNS_15FloatRoundStyleE2EEES1O_S1Q_JEEENS4_5SM1004TMEM4LOAD26SM100_TMEM_LOAD_32dp32b32xENS4_13SM90_TMA_LOADENS16_INS17_ILi2ELi4ELi3EEES1A_NSX_INS5_IJS1B_SG_EEENS5_IJSG_SC_EEEEEEENS4_39AutoVectorizingCopyWithAssumedAlignmentILi128EEENS4_14SM90_TMA_STOREES26_S28_S28_EEEvvEEEEvNT_6ParamsE)
	.align		4
        /*000c*/ 	.word	index@(__assertfail)
	.align		4
        /*0010*/ 	.word	0x00000000
	.align		4
        /*0014*/ 	.word	0xfffffffe
	.align		4
        /*0018*/ 	.word	0x00000000
	.align		4
        /*001c*/ 	.word	0xfffffffd
	.align		4
        /*0020*/ 	.word	0x00000000
	.align		4
        /*0024*/ 	.word	0xfffffffc


//--------------------- .nv.constant4             --------------------------
	.section	.nv.constant4,"a",@progbits
	.align	8
	.align		8
.nv.constant4:
        /*0000*/ 	.dword	__assertfail
	.align		8
        /*0008*/ 	.dword	__unnamed_1
	.align		8
        /*0010*/ 	.dword	__unnamed_2
	.align		8
        /*0018*/ 	.dword	_ZN40_INTERNAL_ff04c72d_4_k_cu_c3a83ff7_325774cuda3std3__45__cpo5beginE
	.align		8
        /*0020*/ 	.dword	_ZN40_INTERNAL_ff04c72d_4_k_cu_c3a83ff7_325774cuda3std3__45__cpo3endE
	.align		8
        /*0028*/ 	.dword	_ZN40_INTERNAL_ff04c72d_4_k_cu_c3a83ff7_325774cuda3std3__45__cpo6cbeginE
	.align		8
        /*0030*/ 	.dword	_ZN40_INTERNAL_ff04c72d_4_k_cu_c3a83ff7_325774cuda3std3__45__cpo4cendE
	.align		8
        /*0038*/ 	.dword	_ZN40_INTERNAL_ff04c72d_4_k_cu_c3a83ff7_325774cuda3std3__442_GLOBAL__N__ff04c72d_4_k_cu_c3a83ff7_325776ignoreE
	.align		8
        /*0040*/ 	.dword	_ZN40_INTERNAL_ff04c72d_4_k_cu_c3a83ff7_325774cuda3std3__419piecewise_constructE
	.align		8
        /*0048*/ 	.dword	_ZN40_INTERNAL_ff04c72d_4_k_cu_c3a83ff7_325774cuda3std3__48in_placeE
	.align		8
        /*0050*/ 	.dword	_ZN40_INTERNAL_ff04c72d_4_k_cu_c3a83ff7_325774cuda3std6ranges3__45__cpo4swapE
	.align		8
        /*0058*/ 	.dword	_ZN40_INTERNAL_ff04c72d_4_k_cu_c3a83ff7_325774cuda3std6ranges3__45__cpo9iter_moveE
	.align		8
        /*0060*/ 	.dword	_ZN40_INTERNAL_ff04c72d_4_k_cu_c3a83ff7_325774cute7productE
	.align		8
        /*0068*/ 	.dword	_ZN40_INTERNAL_ff04c72d_4_k_cu_c3a83ff7_325774cute1_E
	.align		8
        /*0070*/ 	.dword	$str$25
	.align		8
        /*0078*/ 	.dword	$str$26
	.align		8
        /*0080*/ 	.dword	$str$27
	.align		8
        /*0088*/ 	.dword	$str$28


//--------------------- .text._ZN7cutlass13device_kernelINS_4gemm6kernel13GemmUniversalIN4cute5tupleIJiiiiEEENS1_10collective13CollectiveMmaINS1_35MainloopSm100TmaUmmaWarpSpecializedILi72ELi2ELi4ENS5_IJNS4_1CILi4EEENSA_ILi1EEESC_EEEEENS5_IJNSA_ILi128EEENSA_ILi64EEENSA_ILi32EEEEEENS_12float_e4m3_tENS5_IJlSC_lEEESJ_SK_NS4_8TiledMMAINS4_8MMA_AtomIJNS4_10MMA_TraitsINS4_25SM100_MMA_F8F6F4_2x1SM_SSEJSJ_SJ_fSF_SG_NS4_17integral_constantINS4_4UMMA5MajorELSR_0EEESS_NSP_INSQ_7ScaleInELST_0EEESU_EEEEEENS4_6LayoutINS5_IJSC_SC_SC_EEENS5_IJNSA_ILi0EEESZ_SZ_EEEEENS5_IJNS4_10UnderscoreES12_S12_EEEEENS4_18SM100_TMA_2SM_LOADENS4_14ComposedLayoutINS4_7SwizzleILi1ELi4ELi3EEENS4_18smem_ptr_flag_bitsILi8EEENSX_INS5_IJNSA_ILi8EEESH_EEENS5_IJSH_SC_EEEEEEEvNS4_8identityENS4_28SM100_TMA_2SM_LOAD_MULTICASTES1F_vS1G_EENS_8epilogue10collective18CollectiveEpilogueINS1J_23Sm100TmaWarpSpecializedILi1ELi1ELi32ELb0ELb0EEEJNS5_IJSG_SG_SH_EEENS5_IJNSX_ISG_SC_EES1P_EEESJ_SK_SJ_SK_NS1J_6fusion15FusionCallbacksIS1N_NS1R_17LinearCombinationISJ_fSJ_fLNS_15FloatRoundStyleE2EEES1O_S1Q_JEEENS4_5SM1004TMEM4LOAD26SM100_TMEM_LOAD_32dp32b32xENS4_13SM90_TMA_LOADENS16_INS17_ILi2ELi4ELi3EEES1A_NSX_INS5_IJS1B_SG_EEENS5_IJSG_SC_EEEEEEENS4_39AutoVectorizingCopyWithAssumedAlignmentILi128EEENS4_14SM90_TMA_STOREES26_S28_S28_EEEvvEEEEvNT_6ParamsE --------------------------
	.section	.text._ZN7cutlass13device_kernelINS_4gemm6kernel13GemmUniversalIN4cute5tupleIJiiiiEEENS1_10collective13CollectiveMmaINS1_35MainloopSm100TmaUmmaWarpSpecializedILi72ELi2ELi4ENS5_IJNS4_1CILi4EEENSA_ILi1EEESC_EEEEENS5_IJNSA_ILi128EEENSA_ILi64EEENSA_ILi32EEEEEENS_12float_e4m3_tENS5_IJlSC_lEEESJ_SK_NS4_8TiledMMAINS4_8MMA_AtomIJNS4_10MMA_TraitsINS4_25SM100_MMA_F8F6F4_2x1SM_SSEJSJ_SJ_fSF_SG_NS4_17integral_constantINS4_4UMMA5MajorELSR_0EEESS_NSP_INSQ_7ScaleInELST_0EEESU_EEEEEENS4_6LayoutINS5_IJSC_SC_SC_EEENS5_IJNSA_ILi0EEESZ_SZ_EEEEENS5_IJNS4_10UnderscoreES12_S12_EEEEENS4_18SM100_TMA_2SM_LOADENS4_14ComposedLayoutINS4_7SwizzleILi1ELi4ELi3EEENS4_18smem_ptr_flag_bitsILi8EEENSX_INS5_IJNSA_ILi8EEESH_EEENS5_IJSH_SC_EEEEEEEvNS4_8identityENS4_28SM100_TMA_2SM_LOAD_MULTICASTES1F_vS1G_EENS_8epilogue10collective18CollectiveEpilogueINS1J_23Sm100TmaWarpSpecializedILi1ELi1ELi32ELb0ELb0EEEJNS5_IJSG_SG_SH_EEENS5_IJNSX_ISG_SC_EES1P_EEESJ_SK_SJ_SK_NS1J_6fusion15FusionCallbacksIS1N_NS1R_17LinearCombinationISJ_fSJ_fLNS_15FloatRoundStyleE2EEES1O_S1Q_JEEENS4_5SM1004TMEM4LOAD26SM100_TMEM_LOAD_32dp32b32xENS4_13SM90_TMA_LOADENS16_INS17_ILi2ELi4ELi3EEES1A_NSX_INS5_IJS1B_SG_EEENS5_IJSG_SC_EEEEEEENS4_39AutoVectorizingCopyWithAssumedAlignmentILi128EEENS4_14SM90_TMA_STOREES26_S28_S28_EEEvvEEEEvNT_6ParamsE,"ax",@progbits
	.align	128
.text._ZN7cutlass13device_kernelINS_4gemm6kernel13GemmUniversalIN4cute5tupleIJiiiiEEENS1_10collective13CollectiveMmaINS1_35MainloopSm100TmaUmmaWarpSpecializedILi72ELi2ELi4ENS5_IJNS4_1CILi4EEENSA_ILi1EEESC_EEEEENS5_IJNSA_ILi128EEENSA_ILi64EEENSA_ILi32EEEEEENS_12float_e4m3_tENS5_IJlSC_lEEESJ_SK_NS4_8TiledMMAINS4_8MMA_AtomIJNS4_10MMA_TraitsINS4_25SM100_MMA_F8F6F4_2x1SM_SSEJSJ_SJ_fSF_SG_NS4_17integral_constantINS4_4UMMA5MajorELSR_0EEESS_NSP_INSQ_7ScaleInELST_0EEESU_EEEEEENS4_6LayoutINS5_IJSC_SC_SC_EEENS5_IJNSA_ILi0EEESZ_SZ_EEEEENS5_IJNS4_10UnderscoreES12_S12_EEEEENS4_18SM100_TMA_2SM_LOADENS4_14ComposedLayoutINS4_7SwizzleILi1ELi4ELi3EEENS4_18smem_ptr_flag_bitsILi8EEENSX_INS5_IJNSA_ILi8EEESH_EEENS5_IJSH_SC_EEEEEEEvNS4_8identityENS4_28SM100_TMA_2SM_LOAD_MULTICASTES1F_vS1G_EENS_8epilogue10collective18CollectiveEpilogueINS1J_23Sm100TmaWarpSpecializedILi1ELi1ELi32ELb0ELb0EEEJNS5_IJSG_SG_SH_EEENS5_IJNSX_ISG_SC_EES1P_EEESJ_SK_SJ_SK_NS1J_6fusion15FusionCallbacksIS1N_NS1R_17LinearCombinationISJ_fSJ_fLNS_15FloatRoundStyleE2EEES1O_S1Q_JEEENS4_5SM1004TMEM4LOAD26SM100_TMEM_LOAD_32dp32b32xENS4_13SM90_TMA_LOADENS16_INS17_ILi2ELi4ELi3EEES1A_NSX_INS5_IJS1B_SG_EEENS5_IJSG_SC_EEEEEEENS4_39AutoVectorizingCopyWithAssumedAlignmentILi128EEENS4_14SM90_TMA_STOREES26_S28_S28_EEEvvEEEEvNT_6ParamsE:
        .type           _ZN7cutlass13device_kernelINS_4gemm6kernel13GemmUniversalIN4cute5tupleIJiiiiEEENS1_10collective13CollectiveMmaINS1_35MainloopSm100TmaUmmaWarpSpecializedILi72ELi2ELi4ENS5_IJNS4_1CILi4EEENSA_ILi1EEESC_EEEEENS5_IJNSA_ILi128EEENSA_ILi64EEENSA_ILi32EEEEEENS_12float_e4m3_tENS5_IJlSC_lEEESJ_SK_NS4_8TiledMMAINS4_8MMA_AtomIJNS4_10MMA_TraitsINS4_25SM100_MMA_F8F6F4_2x1SM_SSEJSJ_SJ_fSF_SG_NS4_17integral_constantINS4_4UMMA5MajorELSR_0EEESS_NSP_INSQ_7ScaleInELST_0EEESU_EEEEEENS4_6LayoutINS5_IJSC_SC_SC_EEENS5_IJNSA_ILi0EEESZ_SZ_EEEEENS5_IJNS4_10UnderscoreES12_S12_EEEEENS4_18SM100_TMA_2SM_LOADENS4_14ComposedLayoutINS4_7SwizzleILi1ELi4ELi3EEENS4_18smem_ptr_flag_bitsILi8EEENSX_INS5_IJNSA_ILi8EEESH_EEENS5_IJSH_SC_EEEEEEEvNS4_8identityENS4_28SM100_TMA_2SM_LOAD_MULTICASTES1F_vS1G_EENS_8epilogue10collective18CollectiveEpilogueINS1J_23Sm100TmaWarpSpecializedILi1ELi1ELi32ELb0ELb0EEEJNS5_IJSG_SG_SH_EEENS5_IJNSX_ISG_SC_EES1P_EEESJ_SK_SJ_SK_NS1J_6fusion15FusionCallbacksIS1N_NS1R_17LinearCombinationISJ_fSJ_fLNS_15FloatRoundStyleE2EEES1O_S1Q_JEEENS4_5SM1004TMEM4LOAD26SM100_TMEM_LOAD_32dp32b32xENS4_13SM90_TMA_LOADENS16_INS17_ILi2ELi4ELi3EEES1A_NSX_INS5_IJS1B_SG_EEENS5_IJSG_SC_EEEEEEENS4_39AutoVectorizingCopyWithAssumedAlignmentILi128EEENS4_14SM90_TMA_STOREES26_S28_S28_EEEvvEEEEvNT_6ParamsE,@function
        .size           _ZN7cutlass13device_kernelINS_4gemm6kernel13GemmUniversalIN4cute5tupleIJiiiiEEENS1_10collective13CollectiveMmaINS1_35MainloopSm100TmaUmmaWarpSpecializedILi72ELi2ELi4ENS5_IJNS4_1CILi4EEENSA_ILi1EEESC_EEEEENS5_IJNSA_ILi128EEENSA_ILi64EEENSA_ILi32EEEEEENS_12float_e4m3_tENS5_IJlSC_lEEESJ_SK_NS4_8TiledMMAINS4_8MMA_AtomIJNS4_10MMA_TraitsINS4_25SM100_MMA_F8F6F4_2x1SM_SSEJSJ_SJ_fSF_SG_NS4_17integral_constantINS4_4UMMA5MajorELSR_0EEESS_NSP_INSQ_7ScaleInELST_0EEESU_EEEEEENS4_6LayoutINS5_IJSC_SC_SC_EEENS5_IJNSA_ILi0EEESZ_SZ_EEEEENS5_IJNS4_10UnderscoreES12_S12_EEEEENS4_18SM100_TMA_2SM_LOADENS4_14ComposedLayoutINS4_7SwizzleILi1ELi4ELi3EEENS4_18smem_ptr_flag_bitsILi8EEENSX_INS5_IJNSA_ILi8EEESH_EEENS5_IJSH_SC_EEEEEEEvNS4_8identityENS4_28SM100_TMA_2SM_LOAD_MULTICASTES1F_vS1G_EENS_8epilogue10collective18CollectiveEpilogueINS1J_23Sm100TmaWarpSpecializedILi1ELi1ELi32ELb0ELb0EEEJNS5_IJSG_SG_SH_EEENS5_IJNSX_ISG_SC_EES1P_EEESJ_SK_SJ_SK_NS1J_6fusion15FusionCallbacksIS1N_NS1R_17LinearCombinationISJ_fSJ_fLNS_15FloatRoundStyleE2EEES1O_S1Q_JEEENS4_5SM1004TMEM4LOAD26SM100_TMEM_LOAD_32dp32b32xENS4_13SM90_TMA_LOADENS16_INS17_ILi2ELi4ELi3EEES1A_NSX_INS5_IJS1B_SG_EEENS5_IJSG_SC_EEEEEEENS4_39AutoVectorizingCopyWithAssumedAlignmentILi128EEENS4_14SM90_TMA_STOREES26_S28_S28_EEEvvEEEEvNT_6ParamsE,(.L_x_354 - _ZN7cutlass13device_kernelINS_4gemm6kernel13GemmUniversalIN4cute5tupleIJiiiiEEENS1_10collective13CollectiveMmaINS1_35MainloopSm100TmaUmmaWarpSpecializedILi72ELi2ELi4ENS5_IJNS4_1CILi4EEENSA_ILi1EEESC_EEEEENS5_IJNSA_ILi128EEENSA_ILi64EEENSA_ILi32EEEEEENS_12float_e4m3_tENS5_IJlSC_lEEESJ_SK_NS4_8TiledMMAINS4_8MMA_AtomIJNS4_10MMA_TraitsINS4_25SM100_MMA_F8F6F4_2x1SM_SSEJSJ_SJ_fSF_SG_NS4_17integral_constantINS4_4UMMA5MajorELSR_0EEESS_NSP_INSQ_7ScaleInELST_0EEESU_EEEEEENS4_6LayoutINS5_IJSC_SC_SC_EEENS5_IJNSA_ILi0EEESZ_SZ_EEEEENS5_IJNS4_10UnderscoreES12_S12_EEEEENS4_18SM100_TMA_2SM_LOADENS4_14ComposedLayoutINS4_7SwizzleILi1ELi4ELi3EEENS4_18smem_ptr_flag_bitsILi8EEENSX_INS5_IJNSA_ILi8EEESH_EEENS5_IJSH_SC_EEEEEEEvNS4_8identityENS4_28SM100_TMA_2SM_LOAD_MULTICASTES1F_vS1G_EENS_8epilogue10collective18CollectiveEpilogueINS1J_23Sm100TmaWarpSpecializedILi1ELi1ELi32ELb0ELb0EEEJNS5_IJSG_SG_SH_EEENS5_IJNSX_ISG_SC_EES1P_EEESJ_SK_SJ_SK_NS1J_6fusion15FusionCallbacksIS1N_NS1R_17LinearCombinationISJ_fSJ_fLNS_15FloatRoundStyleE2EEES1O_S1Q_JEEENS4_5SM1004TMEM4LOAD26SM100_TMEM_LOAD_32dp32b32xENS4_13SM90_TMA_LOADENS16_INS17_ILi2ELi4ELi3EEES1A_NSX_INS5_IJS1B_SG_EEENS5_IJSG_SC_EEEEEEENS4_39AutoVectorizingCopyWithAssumedAlignmentILi128EEENS4_14SM90_TMA_STOREES26_S28_S28_EEEvvEEEEvNT_6ParamsE)
        .other          _ZN7cutlass13device_kernelINS_4gemm6kernel13GemmUniversalIN4cute5tupleIJiiiiEEENS1_10collective13CollectiveMmaINS1_35MainloopSm100TmaUmmaWarpSpecializedILi72ELi2ELi4ENS5_IJNS4_1CILi4EEENSA_ILi1EEESC_EEEEENS5_IJNSA_ILi128EEENSA_ILi64EEENSA_ILi32EEEEEENS_12float_e4m3_tENS5_IJlSC_lEEESJ_SK_NS4_8TiledMMAINS4_8MMA_AtomIJNS4_10MMA_TraitsINS4_25SM100_MMA_F8F6F4_2x1SM_SSEJSJ_SJ_fSF_SG_NS4_17integral_constantINS4_4UMMA5MajorELSR_0EEESS_NSP_INSQ_7ScaleInELST_0EEESU_EEEEEENS4_6LayoutINS5_IJSC_SC_SC_EEENS5_IJNSA_ILi0EEESZ_SZ_EEEEENS5_IJNS4_10UnderscoreES12_S12_EEEEENS4_18SM100_TMA_2SM_LOADENS4_14ComposedLayoutINS4_7SwizzleILi1ELi4ELi3EEENS4_18smem_ptr_flag_bitsILi8EEENSX_INS5_IJNSA_ILi8EEESH_EEENS5_IJSH_SC_EEEEEEEvNS4_8identityENS4_28SM100_TMA_2SM_LOAD_MULTICASTES1F_vS1G_EENS_8epilogue10collective18CollectiveEpilogueINS1J_23Sm100TmaWarpSpecializedILi1ELi1ELi32ELb0ELb0EEEJNS5_IJSG_SG_SH_EEENS5_IJNSX_ISG_SC_EES1P_EEESJ_SK_SJ_SK_NS1J_6fusion15FusionCallbacksIS1N_NS1R_17LinearCombinationISJ_fSJ_fLNS_15FloatRoundStyleE2EEES1O_S1Q_JEEENS4_5SM1004TMEM4LOAD26SM100_TMEM_LOAD_32dp32b32xENS4_13SM90_TMA_LOADENS16_INS17_ILi2ELi4ELi3EEES1A_NSX_INS5_IJS1B_SG_EEENS5_IJSG_SC_EEEEEEENS4_39AutoVectorizingCopyWithAssumedAlignmentILi128EEENS4_14SM90_TMA_STOREES26_S28_S28_EEEvvEEEEvNT_6ParamsE,@"STO_CUDA_ENTRY STV_DEFAULT"
_ZN7cutlass13device_kernelINS_4gemm6kernel13GemmUniversalIN4cute5tupleIJiiiiEEENS1_10collective13CollectiveMmaINS1_35MainloopSm100TmaUmmaWarpSpecializedILi72ELi2ELi4ENS5_IJNS4_1CILi4EEENSA_ILi1EEESC_EEEEENS5_IJNSA_ILi128EEENSA_ILi64EEENSA_ILi32EEEEEENS_12float_e4m3_tENS5_IJlSC_lEEESJ_SK_NS4_8TiledMMAINS4_8MMA_AtomIJNS4_10MMA_TraitsINS4_25SM100_MMA_F8F6F4_2x1SM_SSEJSJ_SJ_fSF_SG_NS4_17integral_constantINS4_4UMMA5MajorELSR_0EEESS_NSP_INSQ_7ScaleInELST_0EEESU_EEEEEENS4_6LayoutINS5_IJSC_SC_SC_EEENS5_IJNSA_ILi0EEESZ_SZ_EEEEENS5_IJNS4_10UnderscoreES12_S12_EEEEENS4_18SM100_TMA_2SM_LOADENS4_14ComposedLayoutINS4_7SwizzleILi1ELi4ELi3EEENS4_18smem_ptr_flag_bitsILi8EEENSX_INS5_IJNSA_ILi8EEESH_EEENS5_IJSH_SC_EEEEEEEvNS4_8identityENS4_28SM100_TMA_2SM_LOAD_MULTICASTES1F_vS1G_EENS_8epilogue10collective18CollectiveEpilogueINS1J_23Sm100TmaWarpSpecializedILi1ELi1ELi32ELb0ELb0EEEJNS5_IJSG_SG_SH_EEENS5_IJNSX_ISG_SC_EES1P_EEESJ_SK_SJ_SK_NS1J_6fusion15FusionCallbacksIS1N_NS1R_17LinearCombinationISJ_fSJ_fLNS_15FloatRoundStyleE2EEES1O_S1Q_JEEENS4_5SM1004TMEM4LOAD26SM100_TMEM_LOAD_32dp32b32xENS4_13SM90_TMA_LOADENS16_INS17_ILi2ELi4ELi3EEES1A_NSX_INS5_IJS1B_SG_EEENS5_IJSG_SC_EEEEEEENS4_39AutoVectorizingCopyWithAssumedAlignmentILi128EEENS4_14SM90_TMA_STOREES26_S28_S28_EEEvvEEEEvNT_6ParamsE:
[----:B------:R-:W1:Y:S01]  /*0000*/  LDC R1, c[0x0][0x37c] ;  /* 0x0000df00ff017b82 */ /* 0x000e620000000800 */
[----:B------:R-:W2:Y:S01]  /*0010*/  S2R R69, SR_TID.X ;  /* 0x0000000000457919 */ /* 0x000ea20000002100 */
[----:B------:R-:W3:Y:S06]  /*0020*/  LDCU.64 UR8, c[0x0][0x890] ;  /* 0x00011200ff0877ac */ /* 0x000eec0008000a00 */
[----:B------:R-:W4:Y:S01]  /*0030*/  S2UR UR4, SR_CgaCtaId ;  /* 0x00000000000479c3 */ /* 0x000f220000008800 */
[----:B------:R-:W-:Y:S02]  /*0040*/  PRMT R80, RZ, 0x7610, R80 ;  /* 0x00007610ff507816 */ /* 0x000fe40000000050 */
[----:B------:R-:W-:Y:S01]  /*0050*/  ELECT P1, URZ, PT ;  /* 0x0000000000ff782f */ /* 0x000fe20003820000 */
[----:B---3--:R-:W-:-:S04]  /*0060*/  UISETP.NE.U32.AND UP0, UPT, UR8, URZ, UPT ;  /* 0x000000ff0800728c */ /* 0x008fc8000bf05070 */
[----:B------:R-:W-:Y:S02]  /*0070*/  UISETP.NE.AND.EX UP0, UPT, UR9, URZ, UPT, UP0 ;  /* 0x000000ff0900728c */ /* 0x000fe4000bf05300 */
[----:B----4-:R-:W-:Y:S02]  /*0080*/  ULOP3.LUT UR27, UR4, 0x1, URZ, 0xc0, !UPT ;  /* 0x00000001041b7892 */ /* 0x010fe4000f8ec0ff */
[----:B------:R-:W-:Y:S01]  /*0090*/  ULOP3.LUT UR29, UR4, 0x1, URZ, 0x3c, !UPT ;  /* 0x00000001041d7892 */ /* 0x000fe2000f8e3cff */
[----:B--2---:R-:W-:-:S05]  /*00a0*/  SHF.R.U32.HI R81, RZ, 0x5, R69 ;  /* 0x00000005ff517819 */ /* 0x004fca0000011645 */
[----:B------:R-:W2:Y:S02]  /*00b0*/  SHFL.IDX PT, R0, R81, RZ, 0x1f ;  /* 0x00001fff51007589 */ /* 0x000ea400000e0000 */
[----:B--2---:R-:W-:Y:S01]  /*00c0*/  R2UR UR13, R0 ;  /* 0x00000000000d72ca */ /* 0x004fe200000e0000 */
[----:B-1----:R-:W-:-:S14]  /*00d0*/  BRA.U UP0, `(.L_x_0) ;  /* 0x0000000100307547 */ /* 0x002fdc000b800000 */
[----:B------:R-:W1:Y:S02]  /*00e0*/  LDCU.64 UR4, c[0x0][0x888] ;  /* 0x00011100ff0477ac */ /* 0x000e640008000a00 */
[----:B-1----:R-:W-:-:S04]  /*00f0*/  UISETP.NE.U32.AND UP0, UPT, UR4, URZ, UPT ;  /* 0x000000ff0400728c */ /* 0x002fc8000bf05070 */
[----:B------:R-:W-:-:S09]  /*0100*/  UISETP.NE.AND.EX UP0, UPT, UR5, URZ, UPT, UP0 ;  /* 0x000000ff0500728c */ /* 0x000fd2000bf05300 */
[----:B------:R-:W-:Y:S05]  /*0110*/  BRA.U !UP0, `(.L_x_1) ;  /* 0x0000000108147547 */ /* 0x000fea000b800000 */
[----:B------:R-:W1:Y:S01]  /*0120*/  LDC.64 R2, c[0x0][0x888] ;  /* 0x00022200ff027b82 */ /* 0x000e620000000a00 */
[----:B------:R-:W1:Y:S02]  /*0130*/  LDCU.64 UR4, c[0x0][0x358] ;  /* 0x00006b00ff0477ac */ /* 0x000e640008000a00 */
[----:B-1----:R1:W5:Y:S01]  /*0140*/  LDG.E R39, desc[UR4][R2.64] ;  /* 0x0000000402277981 */ /* 0x002362000c1e1900 */
[----:B------:R-:W-:Y:S01]  /*0150*/  HFMA2 R80, -RZ, RZ, 0, 5.9604644775390625e-08 ;  /* 0x00000001ff507431 */ /* 0x000fe200000001ff */
[----:B------:R-:W-:Y:S05]  /*0160*/  BRA `(.L_x_0) ;  /* 0x00000000000c7947 */ /* 0x000fea0003800000 */
.L_x_1:
[----:B------:R-:W1:Y:S01]  /*0170*/  LDCU UR4, c[0x0][0x880] ;  /* 0x00011000ff0477ac */ /* 0x000e620008000800 */
[----:B------:R-:W-:Y:S01]  /*0180*/  HFMA2 R80, -RZ, RZ, 0, 5.9604644775390625e-08 ;  /* 0x00000001ff507431 */ /* 0x000fe200000001ff */
[----:B-1----:R-:W-:-:S07]  /*0190*/  MOV R39, UR4 ;  /* 0x0000000400277c02 */ /* 0x002fce0008000f00 */
.L_x_0:
[----:B------:R-:W2:Y:S02]  /*01a0*/  LDCU.64 UR4, c[0x0][0x8b0] ;  /* 0x00011600ff0477ac */ /* 0x000ea40008000a00 */
[----:B--2---:R-:W-:-:S04]  /*01b0*/  UISETP.NE.U32.AND UP0, UPT, UR4, URZ, UPT ;  /* 0x000000ff0400728c */ /* 0x004fc8000bf05070 */
[----:B------:R-:W-:-:S09]  /*01c0*/  UISETP.NE.AND.EX UP0, UPT, UR5, URZ, UPT, UP0 ;  /* 0x000000ff0500728c */ /* 0x000fd2000bf05300 */
[----:B------:R-:W-:Y:S05]  /*01d0*/  BRA.U UP0, `(.L_x_2) ;  /* 0x0000000100287547 */ /* 0x000fea000b800000 */
[----:B------:R-:W2:Y:S02]  /*01e0*/  LDCU.64 UR4, c[0x0][0x8a8] ;  /* 0x00011500ff0477ac */ /* 0x000ea40008000a00 */
[----:B--2---:R-:W-:-:S04]  /*01f0*/  UISETP.NE.U32.AND UP0, UPT, UR4, URZ, UPT ;  /* 0x000000ff0400728c */ /* 0x004fc8000bf05070 */
[----:B------:R-:W-:-:S09]  /*0200*/  UISETP.NE.AND.EX UP0, UPT, UR5, URZ, UPT, UP0 ;  /* 0x000000ff0500728c */ /* 0x000fd2000bf05300 */
[----:B------:R-:W-:Y:S05]  /*0210*/  BRA.U !UP0, `(.L_x_3) ;  /* 0x0000000108107547 */ /* 0x000fea000b800000 */
[----:B-1----:R-:W1:Y:S01]  /*0220*/  LDC.64 R2, c[0x0][0x8a8] ;  /* 0x00022a00ff027b82 */ /* 0x002e620000000a00 */
[----:B------:R-:W1:Y:S02]  /*0230*/  LDCU.64 UR4, c[0x0][0x358] ;  /* 0x00006b00ff0477ac */ /* 0x000e640008000a00 */
[----:B-1----:R2:W5:Y:S01]  /*0240*/  LDG.E R38, desc[UR4][R2.64] ;  /* 0x0000000402267981 */ /* 0x002562000c1e1900 */
[----:B------:R-:W-:Y:S05]  /*0250*/  BRA `(.L_x_2) ;  /* 0x0000000000087947 */ /* 0x000fea0003800000 */
.L_x_3:
[----:B------:R-:W2:Y:S02]  /*0260*/  LDCU UR4, c[0x0][0x8a0] ;  /* 0x00011400ff0477ac */ /* 0x000ea40008000800 */
[----:B--2---:R-:W-:Y:S02]  /*0270*/  MOV R38, UR4 ;  /* 0x0000000400267c02 */ /* 0x004fe40008000f00 */
.L_x_2:
[----:B------:R-:W-:Y:S01]  /*0280*/  IMAD.U32 R0, RZ, RZ, UR13 ;  /* 0x0000000dff007e24 */ /* 0x000fe2000f8e00ff */
[----:B------:R-:W-:Y:S04]  /*0290*/  BSSY.RECONVERGENT B0, `(.L_x_4) ;  /* 0x000000c000007945 */ /* 0x000fe80003800200 */
[C---:B------:R-:W-:Y:S02]  /*02a0*/  ISETP.NE.OR P2, PT, R0.reuse, 0x1, !P1 ;  /* 0x000000010000780c */ /* 0x040fe40004f45670 */
[----:B------:R-:W-:-:S11]  /*02b0*/  ISETP.NE.OR P0, PT, R0, 0x3, !P1 ;  /* 0x000000030000780c */ /* 0x000fd60004f05670 */
[----:B------:R-:W-:Y:S05]  /*02c0*/  @P2 BRA `(.L_x_5) ;  /* 0x0000000000202947 */ /* 0x000fea0003800000 */
[----:B------:R-:W3:Y:S02]  /*02d0*/  LDCU.64 UR4, c[0x0][0x348] ;  /* 0x00006900ff0477ac */ /* 0x000ee40008000a00 */
[----:B---3--:R-:W-:Y:S02]  /*02e0*/  UIADD3 UR6, UP1, UPT, UR4, 0x80, URZ ;  /* 0x0000008004067890 */ /* 0x008fe4000ff3e0ff */
[----:B------:R-:W-:Y:S02]  /*02f0*/  UIADD3 UR4, UP0, UPT, UR4, 0x180, URZ ;  /* 0x0000018004047890 */ /* 0x000fe4000ff1e0ff */
[----:B------:R-:W-:Y:S02]  /*0300*/  UIADD3.X UR7, UPT, UPT, URZ, UR5, URZ, UP1, !UPT ;  /* 0x00000005ff077290 */ /* 0x000fe40008ffe4ff */
[----:B------:R-:W-:-:S07]  /*0310*/  UIADD3.X UR5, UPT, UPT, URZ, UR5, URZ, UP0, !UPT ;  /* 0x00000005ff057290 */ /* 0x000fce00087fe4ff */
[----:B------:R3:W-:Y:S02]  /*0320*/  UTMACCTL.PF [UR6] ;  /* 0x00000000060079b9 */ /* 0x0007e40008040000 */
[----:B------:R3:W-:Y:S02]  /*0330*/  UTMACCTL.PF [UR4] ;  /* 0x00000000040079b9 */ /* 0x0007e40008040000 */
[----:B---3--:R-:W-:Y:S01]  /*0340*/  NOP ;  /* 0x0000000000007918 */ /* 0x008fe20000000000 */
.L_x_5:
[----:B------:R-:W-:Y:S05]  /*0350*/  BSYNC.RECONVERGENT B0 ;  /* 0x0000000000007941 */ /* 0x000fea0003800200 */
.L_x_4:
[----:B------:R-:W-:Y:S04]  /*0360*/  BSSY.RECONVERGENT B0, `(.L_x_6) ;  /* 0x000000a000007945 */ /* 0x000fe80003800200 */
        /* <DEDUP_REMOVED lines=9> */
.L_x_7:
[----:B------:R-:W-:Y:S05]  /*0400*/  BSYNC.RECONVERGENT B0 ;  /* 0x0000000000007941 */ /* 0x000fea0003800200 */
.L_x_6:
[----:B------:R-:W3:Y:S01]  /*0410*/  LDCU.64 UR4, c[0x0][0x888] ;  /* 0x00011100ff0477ac */ /* 0x000ee20008000a00 */
[----:B------:R-:W-:Y:S02]  /*0420*/  UISETP.EQ.U32.AND UP2, UPT, UR8, URZ, UPT ;  /* 0x000000ff0800728c */ /* 0x000fe4000bf42070 */
[----:B------:R-:W-:Y:S02]  /*0430*/  UPLOP3.LUT UP4, UPT, UPT, UPT, UPT, 0x80, 0x8 ;  /* 0x000000000008789c */ /* 0x000fe40003f8f070 */
[----:B---3--:R-:W-:-:S04]  /*0440*/  UISETP.NE.U32.AND UP0, UPT, UR4, URZ, UPT ;  /* 0x000000ff0400728c */ /* 0x008fc8000bf05070 */
[----:B------:R-:W-:-:S04]  /*0450*/  UISETP.NE.AND.EX UP1, UPT, UR5, URZ, UPT, UP0 ;  /* 0x000000ff0500728c */ /* 0x000fc8000bf25300 */
[----:B------:R-:W-:-:S04]  /*0460*/  UISETP.EQ.OR.EX UP3, UPT, UR9, URZ, !UP1, UP2 ;  /* 0x000000ff0900728c */ /* 0x000fc8000cf62720 */
[----:B------:R-:W-:-:S05]  /*0470*/  UP2UR UR60, UPR, URZ, 0x8 ;  /* 0x00000008ff3c7883 */ /* 0x000fca0008000000 */
[----:B------:R-:W-:Y:S07]  /*0480*/  BRA.U !UP3, `(.L_x_8) ;  /* 0x000000010b207547 */ /* 0x000fee000b800000 */
[----:B------:R-:W-:Y:S01]  /*0490*/  UISETP.NE.U32.AND UP2, UPT, UR8, URZ, UPT ;  /* 0x000000ff0800728c */ /* 0x000fe2000bf45070 */
[----:B-----5:R-:W-:Y:S01]  /*04a0*/  FSETP.NEU.AND P0, PT, R39, RZ, PT ;  /* 0x000000ff2700720b */ /* 0x020fe20003f0d000 */
[----:B------:R-:W-:Y:S02]  /*04b0*/  USEL UR4, URZ, 0xffffffff, UP1 ;  /* 0xffffffffff047887 */ /* 0x000fe40008800000 */
[----:B------:R-:W-:-:S10]  /*04c0*/  UISETP.NE.AND.EX UP2, UPT, UR9, URZ, UPT, UP2 ;  /* 0x000000ff0900728c */ /* 0x000fd4000bf45320 */
[----:B------:R-:W-:Y:S01]  /*04d0*/  VOTEU.ANY UP0, P0 ;  /* 0x0000000000ff7886 */ /* 0x000fe20000000100 */
[----:B------:R-:W-:-:S04]  /*04e0*/  @!UP2 USEL UR4, URZ, 0xffffffff, UP0 ;  /* 0xffffffffff04a887 */ /* 0x000fc80008000000 */
[----:B------:R-:W-:-:S04]  /*04f0*/  ULOP3.LUT UR4, UR4, 0x1, URZ, 0xc0, !UPT ;  /* 0x0000000104047892 */ /* 0x000fc8000f8ec0ff */
[----:B------:R-:W-:-:S11]  /*0500*/  UISETP.NE.U32.AND UP4, UPT, UR4, 0x1, UPT ;  /* 0x000000010400788c */ /* 0x000fd6000bf85070 */
.L_x_8:
[----:B------:R-:W3:Y:S01]  /*0510*/  SHFL.IDX PT, R0, R81, RZ, 0x1f ;  /* 0x00001fff51007589 */ /* 0x000ee200000e0000 */
[----:B------:R-:W-:-:S04]  /*0520*/  UISETP.NE.AND UP0, UPT, UR13, 0x2, UPT ;  /* 0x000000020d00788c */ /* 0x000fc8000bf05270 */
[----:B------:R-:W-:Y:S02]  /*0530*/  UISETP.EQ.AND UP2, UPT, UR27, URZ, !UP0 ;  /* 0x000000ff1b00728c */ /* 0x000fe4000c742270 */
[----:B------:R-:W-:-:S04]  /*0540*/  USEL UR43, URZ, 0x1, UP0 ;  /* 0x00000001ff2b7887 */ /* 0x000fc80008000000 */
[----:B------:R-:W-:Y:S02]  /*0550*/  PLOP3.LUT P3, PT, P1, PT, UP2, 0x80, 0x8 ;  /* 0x000000000008781c */ /* 0x000fe40000f6f028 */
[----:B---3--:R-:W-:-:S13]  /*0560*/  ISETP.NE.AND P0, PT, R0, RZ, PT ;  /* 0x000000ff0000720c */ /* 0x008fda0003f05270 */
[----:B------:R-:W-:Y:S05]  /*0570*/  @P0 BRA `(.L_x_9) ;  /* 0x0000000800840947 */ /* 0x000fea0003800000 */
[----:B------:R-:W-:Y:S01]  /*0580*/  ELECT P0, URZ, PT ;  /* 0x0000000000ff782f */ /* 0x000fe20003800000 */
[----:B------:R-:W-:-:S12]  /*0590*/  BSSY.RECONVERGENT B0, `(.L_x_9) ;  /* 0x000009f000007945 */ /* 0x000fd80003800200 */
[----:B------:R-:W-:Y:S05]  /*05a0*/  @!P0 BRA `(.L_x_10) ;  /* 0x0000000800748947 */ /* 0x000fea0003800000 */
[----:B------:R-:W3:Y:S01]  /*05b0*/  S2UR UR5, SR_CgaCtaId ;  /* 0x00000000000579c3 */ /* 0x000ee20000008800 */
[----:B------:R-:W-:Y:S01]  /*05c0*/  UMOV UR4, 0x400 ;  /* 0x0000040000047882 */ /* 0x000fe20000000000 */
[----:B------:R-:W-:Y:S01]  /*05d0*/  UMOV UR8, 0x1 ;  /* 0x0000000100087882 */ /* 0x000fe20000000000 */
[----:B------:R-:W-:Y:S01]  /*05e0*/  UMOV UR6, 0x2 ;  /* 0x0000000200067882 */ /* 0x000fe20000000000 */
[----:B------:R-:W-:-:S04]  /*05f0*/  UIADD3 UR8, UPT, UPT, -UR8, 0x100000, URZ ;  /* 0x0010000008087890 */ /* 0x000fc8000fffe1ff */
[----:B------:R-:W-:Y:S02]  /*0600*/  USHF.L.U32 UR9, UR8, 0xb, URZ ;  /* 0x0000000b08097899 */ /* 0x000fe400080006ff */
[----:B------:R-:W-:Y:S02]  /*0610*/  USHF.L.U32 UR8, UR8, 0x1, URZ ;  /* 0x0000000108087899 */ /* 0x000fe400080006ff */
[----:B------:R-:W-:-:S04]  /*0620*/  UIADD3 UR6, UPT, UPT, -UR6, 0x100000, URZ ;  /* 0x0010000006067890 */ /* 0x000fc8000fffe1ff */
[----:B------:R-:W-:Y:S02]  /*0630*/  USHF.L.U32 UR7, UR6, 0xb, URZ ;  /* 0x0000000b06077899 */ /* 0x000fe400080006ff */
[----:B------:R-:W-:Y:S02]  /*0640*/  USHF.L.U32 UR6, UR6, 0x1, URZ ;  /* 0x0000000106067899 */ /* 0x000fe400080006ff */
[----:B---3--:R-:W-:Y:S01]  /*0650*/  ULEA UR4, UR5, UR4, 0x18 ;  /* 0x0000000405047291 */ /* 0x008fe2000f8ec0ff */
[----:B------:R-:W3:Y:S11]  /*0660*/  FENCE.VIEW.ASYNC.S ;  /* 0x00000000000073c6 */ /* 0x000ef60000000000 */
[----:B---3--:R3:W4:Y:S01]  /*0670*/  SYNCS.EXCH.64 URZ, [UR4], UR8 ;  /* 0x0000000804ff75b2 */ /* 0x0087220008000100 */
[----:B------:R3:W1:Y:S01]  /*0680*/  SYNCS.EXCH.64 URZ, [UR4+0x240], UR6 ;  /* 0x0002400604ff75b2 */ /* 0x0006620008000100 */
        /* <DEDUP_REMOVED lines=141> */
[----:B------:R3:W1:Y:S02]  /*0f60*/  SYNCS.EXCH.64 URZ, [UR4+0x478], UR6 ;  /* 0x0004780604ff75b2 */ /* 0x0006640008000100 */
[----:B---34-:R-:W-:Y:S01]  /*0f70*/  NOP ;  /* 0x0000000000007918 */ /* 0x018fe20000000000 */
.L_x_10:
[----:B------:R-:W-:Y:S05]  /*0f80*/  BSYNC.RECONVERGENT B0 ;  /* 0x0000000000007941 */ /* 0x000fea0003800200 */
.L_x_9:
[----:B------:R-:W3:Y:S01]  /*0f90*/  SHFL.IDX PT, R0, R81, RZ, 0x1f ;  /* 0x00001fff51007589 */ /* 0x000ee200000e0000 */
[----:B------:R-:W-:Y:S01]  /*0fa0*/  NOP ;  /* 0x0000000000007918 */ /* 0x000fe20000000000 */
[----:B---3--:R-:W-:-:S13]  /*0fb0*/  ISETP.NE.AND P0, PT, R0, 0x1, PT ;  /* 0x000000010000780c */ /* 0x008fda0003f05270 */
[----:B------:R-:W-:Y:S05]  /*0fc0*/  @P0 BRA `(.L_x_11) ;  /* 0x0000000000400947 */ /* 0x000fea0003800000 */
        /* <DEDUP_REMOVED lines=9> */
[----:B------:R-:W-:Y:S01]  /*1060*/  USHF.L.U32 UR6, UR6, 0x1, URZ ;  /* 0x0000000106067899 */ /* 0x000fe200080006ff */
[----:B------:R-:W-:Y:S01]  /*1070*/  ELECT P0, URZ, PT ;  /* 0x0000000000ff782f */ /* 0x000fe20003800000 */
[----:B---3--:R-:W-:Y:S01]  /*1080*/  ULEA UR4, UR5, UR4, 0x18 ;  /* 0x0000000405047291 */ /* 0x008fe2000f8ec0ff */
[----:B------:R-:W3:Y:S11]  /*1090*/  FENCE.VIEW.ASYNC.S ;  /* 0x00000000000073c6 */ /* 0x000ef60000000000 */
[----:B---3--:R3:W4:Y:S01]  /*10a0*/  SYNCS.EXCH.64 URZ, [UR4+0x480], UR8 ;  /* 0x0004800804ff75b2 */ /* 0x0087220008000100 */
[----:B------:R3:W1:Y:S01]  /*10b0*/  SYNCS.EXCH.64 URZ, [UR4+0x488], UR6 ;  /* 0x0004880604ff75b2 */ /* 0x0006620008000100 */
[----:B------:R-:W-:Y:S01]  /*10c0*/  NOP ;  /* 0x0000000000007918 */ /* 0x000fe20000000000 */
.L_x_11:
[----:B------:R-:W2:Y:S01]  /*10d0*/  SHFL.IDX PT, R0, R81, RZ, 0x1f ;  /* 0x00001fff51007589 */ /* 0x000ea200000e0000 */
[----:B------:R-:W-:Y:S01]  /*10e0*/  NOP ;  /* 0x0000000000007918 */ /* 0x000fe20000000000 */
[----:B--2---:R-:W-:-:S13]  /*10f0*/  ISETP.NE.AND P0, PT, R0, 0x3, PT ;  /* 0x000000030000780c */ /* 0x004fda0003f05270 */
[----:B------:R-:W-:Y:S05]  /*1100*/  @P0 BRA `(.L_x_12) ;  /* 0x0000000000300947 */ /* 0x000fea0003800000 */
[----:B------:R-:W2:Y:S01]  /*1110*/  S2UR UR5, SR_CgaCtaId ;  /* 0x00000000000579c3 */ /* 0x000ea20000008800 */
[----:B---3--:R-:W-:Y:S01]  /*1120*/  UMOV UR6, 0x400 ;  /* 0x0000040000067882 */ /* 0x008fe20000000000 */
[----:B------:R-:W-:Y:S01]  /*1130*/  UMOV UR4, 0x20 ;  /* 0x0000002000047882 */ /* 0x000fe20000000000 */
[----:B------:R-:W-:Y:S01]  /*1140*/  ELECT P0, URZ, PT ;  /* 0x0000000000ff782f */ /* 0x000fe20003800000 */
[----:B--2---:R-:W-:Y:S02]  /*1150*/  ULEA UR6, UR5, UR6, 0x18 ;  /* 0x0000000605067291 */ /* 0x004fe4000f8ec0ff */
[----:B------:R-:W-:-:S04]  /*1160*/  UIADD3 UR4, UPT, UPT, -UR4, 0x100000, URZ ;  /* 0x0010000004047890 */ /* 0x000fc8000fffe1ff */
[----:B------:R-:W-:Y:S02]  /*1170*/  USHF.L.U32 UR5, UR4, 0xb, URZ ;  /* 0x0000000b04057899 */ /* 0x000fe400080006ff */
[----:B------:R-:W-:Y:S01]  /*1180*/  USHF.L.U32 UR4, UR4, 0x1, URZ ;  /* 0x0000000104047899 */ /* 0x000fe200080006ff */
[----:B------:R-:W2:Y:S11]  /*1190*/  FENCE.VIEW.ASYNC.S ;  /* 0x00000000000073c6 */ /* 0x000eb60000000000 */
[----:B--2---:R2:W3:Y:S01]  /*11a0*/  SYNCS.EXCH.64 URZ, [UR6+0x490], UR4 ;  /* 0x0004900406ff75b2 */ /* 0x0044e20008000100 */
[----:B------:R2:W1:Y:S01]  /*11b0*/  SYNCS.EXCH.64 URZ, [UR6+0x498], UR4 ;  /* 0x0004980406ff75b2 */ /* 0x0004620008000100 */
[----:B------:R-:W-:Y:S01]  /*11c0*/  NOP ;  /* 0x0000000000007918 */ /* 0x000fe20000000000 */
.L_x_12:
[----:B------:R-:W4:Y:S01]  /*11d0*/  SHFL.IDX PT, R0, R81, RZ, 0x1f ;  /* 0x00001fff51007589 */ /* 0x000f2200000e0000 */
[----:B------:R-:W-:Y:S01]  /*11e0*/  NOP ;  /* 0x0000000000007918 */ /* 0x000fe20000000000 */
[----:B----4-:R-:W-:-:S13]  /*11f0*/  ISETP.NE.AND P0, PT, R0, 0x4, PT ;  /* 0x000000040000780c */ /* 0x010fda0003f05270 */
[----:B------:R-:W-:Y:S05]  /*1200*/  @P0 BRA `(.L_x_13) ;  /* 0x00000000004c0947 */ /* 0x000fea0003800000 */
[----:B--2---:R-:W2:Y:S01]  /*1210*/  S2UR UR5, SR_CgaCtaId ;  /* 0x00000000000579c3 */ /* 0x004ea20000008800 */
[----:B---3--:R-:W-:Y:S01]  /*1220*/  UMOV UR4, 0x3a0 ;  /* 0x000003a000047882 */ /* 0x008fe20000000000 */
[----:B------:R-:W-:Y:S01]  /*1230*/  UMOV UR6, 0x400 ;  /* 0x0000040000067882 */ /* 0x000fe20000000000 */
[----:B------:R-:W-:Y:S01]  /*1240*/  USEL UR4, UR4, 0x320, UP4 ;  /* 0x0000032004047887 */ /* 0x000fe2000a000000 */
[----:B------:R-:W-:Y:S01]  /*1250*/  UMOV UR8, 0x1 ;  /* 0x0000000100087882 */ /* 0x000fe20000000000 */
[----:B------:R-:W-:Y:S01]  /*1260*/  ELECT P0, URZ, PT ;  /* 0x0000000000ff782f */ /* 0x000fe20003800000 */
[----:B------:R-:W-:-:S04]  /*1270*/  UIADD3 UR8, UPT, UPT, -UR8, 0x100000, URZ ;  /* 0x0010000008087890 */ /* 0x000fc8000fffe1ff */
[----:B------:R-:W-:Y:S02]  /*1280*/  USHF.L.U32 UR9, UR8, 0xb, URZ ;  /* 0x0000000b08097899 */ /* 0x000fe400080006ff */
[----:B------:R-:W-:Y:S02]  /*1290*/  USHF.L.U32 UR8, UR8, 0x1, URZ ;  /* 0x0000000108087899 */ /* 0x000fe400080006ff */
[----:B--2---:R-:W-:Y:S02]  /*12a0*/  ULEA UR6, UR5, UR6, 0x18 ;  /* 0x0000000605067291 */ /* 0x004fe4000f8ec0ff */
[----:B------:R-:W-:-:S04]  /*12b0*/  UIADD3 UR4, UPT, UPT, -UR4, 0x100000, URZ ;  /* 0x0010000004047890 */ /* 0x000fc8000fffe1ff */
[----:B------:R-:W-:Y:S02]  /*12c0*/  USHF.L.U32 UR5, UR4, 0xb, URZ ;  /* 0x0000000b04057899 */ /* 0x000fe400080006ff */
[----:B------:R-:W-:Y:S01]  /*12d0*/  USHF.L.U32 UR4, UR4, 0x1, URZ ;  /* 0x0000000104047899 */ /* 0x000fe200080006ff */
[----:B------:R-:W2:Y:S03]  /*12e0*/  FENCE.VIEW.ASYNC.S ;  /* 0x00000000000073c6 */ /* 0x000ea60000000000 */
[----:B--2---:R4:W2:Y:S08]  /*12f0*/  SYNCS.EXCH.64 URZ, [UR6+0x4a0], UR8 ;  /* 0x0004a00806ff75b2 */ /* 0x0048b00008000100 */
[----:B------:R4:W3:Y:S01]  /*1300*/  SYNCS.EXCH.64 URZ, [UR6+0x4b0], UR4 ;  /* 0x0004b00406ff75b2 */ /* 0x0008e20008000100 */
[----:B------:R4:W1:Y:S01]  /*1310*/  SYNCS.EXCH.64 URZ, [UR6+0x4a8], UR8 ;  /* 0x0004a80806ff75b2 */ /* 0x0008620008000100 */
[----:B------:R4:W1:Y:S02]  /*1320*/  SYNCS.EXCH.64 URZ, [UR6+0x4b8], UR4 ;  /* 0x0004b80406ff75b2 */ /* 0x0008640008000100 */
[----:B----4-:R-:W-:Y:S01]  /*1330*/  NOP ;  /* 0x0000000000007918 */ /* 0x010fe20000000000 */
.L_x_13:
[----:B------:R-:W4:Y:S01]  /*1340*/  SHFL.IDX PT, R0, R81, RZ, 0x1f ;  /* 0x00001fff51007589 */ /* 0x000f2200000e0000 */
[----:B------:R-:W-:Y:S01]  /*1350*/  NOP ;  /* 0x0000000000007918 */ /* 0x000fe20000000000 */
[----:B----4-:R-:W-:-:S13]  /*1360*/  ISETP.NE.AND P0, PT, R0, 0x5, PT ;  /* 0x000000050000780c */ /* 0x010fda0003f05270 */
[----:B------:R-:W-:Y:S05]  /*1370*/  @P0 BRA `(.L_x_14) ;  /* 0x0000000000580947 */ /* 0x000fea0003800000 */
[----:B--2---:R-:W2:Y:S01]  /*1380*/  S2UR UR5, SR_CgaCtaId ;  /* 0x00000000000579c3 */ /* 0x004ea20000008800 */
[----:B---3--:R-:W-:Y:S01]  /*1390*/  UMOV UR4, 0x400 ;  /* 0x0000040000047882 */ /* 0x008fe20000000000 */
        /* <DEDUP_REMOVED lines=9> */
[----:B--2---:R-:W-:Y:S01]  /*1430*/  ULEA UR4, UR5, UR4, 0x18 ;  /* 0x0000000405047291 */ /* 0x004fe2000f8ec0ff */
[----:B------:R-:W2:Y:S11]  /*1440*/  FENCE.VIEW.ASYNC.S ;  /* 0x00000000000073c6 */ /* 0x000eb60000000000 */
[----:B--2---:R4:W2:Y:S01]  /*1450*/  SYNCS.EXCH.64 URZ, [UR4+0x4c0], UR6 ;  /* 0x0004c00604ff75b2 */ /* 0x0048a20008000100 */
[----:B------:R4:W3:Y:S01]  /*1460*/  SYNCS.EXCH.64 URZ, [UR4+0x4e0], UR8 ;  /* 0x0004e00804ff75b2 */ /* 0x0008e20008000100 */
[----:B------:R4:W1:Y:S01]  /*1470*/  SYNCS.EXCH.64 URZ, [UR4+0x4c8], UR6 ;  /* 0x0004c80604ff75b2 */ /* 0x0008620008000100 */
[----:B------:R4:W1:Y:S01]  /*1480*/  SYNCS.EXCH.64 URZ, [UR4+0x4e8], UR8 ;  /* 0x0004e80804ff75b2 */ /* 0x0008620008000100 */
[----:B------:R4:W1:Y:S01]  /*1490*/  SYNCS.EXCH.64 URZ, [UR4+0x4d0], UR6 ;  /* 0x0004d00604ff75b2 */ /* 0x0008620008000100 */
[----:B------:R4:W1:Y:S01]  /*14a0*/  SYNCS.EXCH.64 URZ, [UR4+0x4f0], UR8 ;  /* 0x0004f00804ff75b2 */ /* 0x0008620008000100 */
[----:B------:R4:W1:Y:S01]  /*14b0*/  SYNCS.EXCH.64 URZ, [UR4+0x4d8], UR6 ;  /* 0x0004d80604ff75b2 */ /* 0x0008620008000100 */
[----:B------:R4:W1:Y:S02]  /*14c0*/  SYNCS.EXCH.64 URZ, [UR4+0x4f8], UR8 ;  /* 0x0004f80804ff75b2 */ /* 0x0008640008000100 */
[----:B----4-:R-:W-:Y:S01]  /*14d0*/  NOP ;  /* 0x0000000000007918 */ /* 0x010fe20000000000 */
.L_x_14:
[----:B------:R-:W4:Y:S01]  /*14e0*/  SHFL.IDX PT, R0, R81, RZ, 0x1f ;  /* 0x00001fff51007589 */ /* 0x000f2200000e0000 */
[----:B------:R-:W-:Y:S01]  /*14f0*/  ISETP.NE.OR P1, PT, RZ, UR13, !P1 ;  /* 0x0000000dff007c0c */ /* 0x000fe2000cf25670 */
[----:B------:R-:W-:Y:S01]  /*1500*/  NOP ;  /* 0x0000000000007918 */ /* 0x000fe20000000000 */
[----:B----4-:R-:W-:-:S13]  /*1510*/  ISETP.NE.AND P0, PT, R0, 0x3, PT ;  /* 0x000000030000780c */ /* 0x010fda0003f05270 */
[----:B------:R-:W-:Y:S05]  /*1520*/  @P0 BRA `(.L_x_15) ;  /* 0x0000000000380947 */ /* 0x000fea0003800000 */
[----:B--2---:R-:W2:Y:S01]  /*1530*/  S2UR UR5, SR_CgaCtaId ;  /* 0x00000000000579c3 */ /* 0x004ea20000008800 */
[----:B---3--:R-:W-:Y:S01]  /*1540*/  UMOV UR4, 0x400 ;  /* 0x0000040000047882 */ /* 0x008fe20000000000 */
[----:B------:R-:W-:Y:S01]  /*1550*/  UMOV UR6, 0x20 ;  /* 0x0000002000067882 */ /* 0x000fe20000000000 */
[----:B------:R-:W-:Y:S01]  /*1560*/  ELECT P0, URZ, PT ;  /* 0x0000000000ff782f */ /* 0x000fe20003800000 */
[----:B------:R-:W-:-:S04]  /*1570*/  UIADD3 UR6, UPT, UPT, -UR6, 0x100000, URZ ;  /* 0x0010000006067890 */ /* 0x000fc8000fffe1ff */
[----:B------:R-:W-:Y:S02]  /*1580*/  USHF.L.U32 UR7, UR6, 0xb, URZ ;  /* 0x0000000b06077899 */ /* 0x000fe400080006ff */
[----:B------:R-:W-:Y:S02]  /*1590*/  USHF.L.U32 UR6, UR6, 0x1, URZ ;  /* 0x0000000106067899 */ /* 0x000fe400080006ff */
[----:B--2---:R-:W-:Y:S01]  /*15a0*/  ULEA UR4, UR5, UR4, 0x18 ;  /* 0x0000000405047291 */ /* 0x004fe2000f8ec0ff */
[----:B------:R-:W2:Y:S11]  /*15b0*/  FENCE.VIEW.ASYNC.S ;  /* 0x00000000000073c6 */ /* 0x000eb60000000000 */
[----:B--2---:R4:W2:Y:S01]  /*15c0*/  SYNCS.EXCH.64 URZ, [UR4+0x500], UR6 ;  /* 0x0005000604ff75b2 */ /* 0x0048a20008000100 */
[----:B------:R4:W3:Y:S01]  /*15d0*/  SYNCS.EXCH.64 URZ, [UR4+0x510], UR6 ;  /* 0x0005100604ff75b2 */ /* 0x0008e20008000100 */
[----:B------:R4:W1:Y:S01]  /*15e0*/  SYNCS.EXCH.64 URZ, [UR4+0x508], UR6 ;  /* 0x0005080604ff75b2 */ /* 0x0008620008000100 */
[----:B------:R4:W1:Y:S02]  /*15f0*/  SYNCS.EXCH.64 URZ, [UR4+0x518], UR6 ;  /* 0x0005180604ff75b2 */ /* 0x0008640008000100 */
[----:B----4-:R-:W-:Y:S01]  /*1600*/  NOP ;  /* 0x0000000000007918 */ /* 0x010fe20000000000 */
.L_x_15:
[----:B---3--:R-:W3:Y:S01]  /*1610*/  S2UR UR7, SR_CgaCtaId ;  /* 0x00000000000779c3 */ /* 0x008ee20000008800 */
[----:B------:R-:W-:Y:S01]  /*1620*/  VOTEU.ALL UP0, P1 ;  /* 0x0000000000ff7886 */ /* 0x000fe20000800000 */
[----:B--2---:R-:W-:Y:S01]  /*1630*/  UMOV UR4, 0x20 ;  /* 0x0000002000047882 */ /* 0x004fe20000000000 */
[----:B------:R-:W-:Y:S01]  /*1640*/  NOP ;  /* 0x0000000000007918 */ /* 0x000fe20000000000 */
[----:B------:R-:W-:Y:S01]  /*1650*/  LOP3.LUT R0, R69, 0x1f, RZ, 0xc0, !PT ;  /* 0x0000001f45007812 */ /* 0x000fe200078ec0ff */
[----:B------:R-:W-:Y:S01]  /*1660*/  UISETP.NE.AND UP5, UPT, UR13, URZ, UPT ;  /* 0x000000ff0d00728c */ /* 0x000fe2000bfa5270 */
[----:B------:R-:W-:Y:S01]  /*1670*/  @!UP0 UMOV UR6, 0x400 ;  /* 0x0000040000068882 */ /* 0x000fe20000000000 */
[----:B------:R-:W-:-:S04]  /*1680*/  @!UP0 UIADD3 UR4, UPT, UPT, -UR4, 0x100000, URZ ;  /* 0x0010000004048890 */ /* 0x000fc8000fffe1ff */
[----:B------:R-:W-:Y:S02]  /*1690*/  @!UP0 USHF.L.U32 UR5, UR4, 0xb, URZ ;  /* 0x0000000b04058899 */ /* 0x000fe400080006ff */
[----:B------:R-:W-:Y:S02]  /*16a0*/  @!UP0 USHF.L.U32 UR4, UR4, 0x1, URZ ;  /* 0x0000000104048899 */ /* 0x000fe400080006ff */
[----:B---3--:R-:W-:Y:S01]  /*16b0*/  @!UP0 ULEA UR6, UR7, UR6, 0x18 ;  /* 0x0000000607068291 */ /* 0x008fe2000f8ec0ff */
[----:B------:R-:W2:Y:S01]  /*16c0*/  LDCU UR7, c[0x0][0x36c] ;  /* 0x00006d80ff0777ac */ /* 0x000ea20008000800 */
[----:B------:R-:W-:Y:S01]  /*16d0*/  VOTEU.ALL UP0, P1 ;  /* 0x0000000000ff7886 */ /* 0x000fe20000800000 */
[----:B------:R-:W3:Y:S09]  /*16e0*/  FENCE.VIEW.ASYNC.S ;  /* 0x00000000000073c6 */ /* 0x000ef20000000000 */
[----:B---3--:R3:W4:Y:S01]  /*16f0*/  @!UP0 SYNCS.EXCH.64 URZ, [UR6+0x520], UR4 ;  /* 0x0005200406ff85b2 */ /* 0x0087220008000100 */
[----:B--2---:R-:W-:-:S09]  /*1700*/  UISETP.EQ.U32.AND UP6, UPT, UR7, 0x1, UPT ;  /* 0x000000010700788c */ /* 0x004fd2000bfc2070 */
[----:B---3--:R-:W-:Y:S05]  /*1710*/  BRA.U !UP6, `(.L_x_16) ;  /* 0x000000010e087547 */ /* 0x008fea000b800000 */
[----:B-1--4-:R-:W-:Y:S01]  /*1720*/  UCGABAR_ARV ;  /* 0x00000000000079c7 */ /* 0x012fe20008000000 */
[----:B------:R-:W-:Y:S05]  /*1730*/  BRA `(.L_x_17) ;  /* 0x0000000000047947 */ /* 0x000fea0003800000 */
.L_x_16:
[----:B-1--4-:R-:W-:Y:S01]  /*1740*/  NOP ;  /* 0x0000000000007918 */ /* 0x012fe20000000000 */
.L_x_17:
[----:B------:R-:W1:Y:S01]  /*1750*/  S2UR UR21, SR_CTAID.X ;  /* 0x00000000001579c3 */ /* 0x000e620000002500 */
[----:B------:R-:W-:-:S05]  /*1760*/  CS2R.32 R3, SR_CgaSize ;  /* 0x0000000000037805 */ /* 0x000fca0000008a00 */
[----:B------:R-:W-:-:S05]  /*1770*/  IMAD R3, R3, -0xa0, RZ ;  /* 0xffffff6003037824 */ /* 0x000fca00078e02ff */
[----:B------:R-:W-:-:S14]  /*1780*/  R2UR UR5, R3 ;  /* 0x00000000030572ca */ /* 0x000fdc00000e0000 */
[----:B------:R-:W2:Y:S01]  /*1790*/  LDCU UR5, c[0x0][UR5+0x2b0] ;  /* 0x00005600050577ac */ /* 0x000ea20008000800 */
[----:B------:R-:W-:-:S05]  /*17a0*/  CS2R.32 R3, SR_CgaSize ;  /* 0x0000000000037805 */ /* 0x000fca0000008a00 */
[----:B------:R-:W-:-:S05]  /*17b0*/  IMAD R3, R3, -0xa0, RZ ;  /* 0xffffff6003037824 */ /* 0x000fca00078e02ff */
[----:B------:R-:W-:-:S14]  /*17c0*/  R2UR UR4, R3 ;  /* 0x00000000030472ca */ /* 0x000fdc00000e0000 */
[----:B------:R-:W3:Y:S01]  /*17d0*/  LDCU UR4, c[0x0][UR4+0x2b4] ;  /* 0x00005680040477ac */ /* 0x000ee20008000800 */
[----:B------:R-:W4:Y:S01]  /*17e0*/  S2UR UR46, SR_CTAID.Y ;  /* 0x00000000002e79c3 */ /* 0x000f220000002600 */
[----:B------:R-:W-:-:S05]  /*17f0*/  CS2R.32 R3, SR_CgaSize ;  /* 0x0000000000037805 */ /* 0x000fca0000008a00 */
[----:B------:R-:W-:-:S05]  /*1800*/  IMAD R3, R3, -0xa0, RZ ;  /* 0xffffff6003037824 */ /* 0x000fca00078e02ff */
[----:B------:R-:W-:-:S14]  /*1810*/  R2UR UR55, R3 ;  /* 0x00000000033772ca */ /* 0x000fdc00000e0000 */
[----:B------:R-:W3:Y:S01]  /*1820*/  LDCU UR55, c[0x0][UR55+0x2a0] ;  /* 0x00005400373777ac */ /* 0x000ee20008000800 */
[----:B------:R-:W-:-:S05]  /*1830*/  CS2R.32 R3, SR_CgaSize ;  /* 0x0000000000037805 */ /* 0x000fca0000008a00 */
[----:B------:R-:W-:-:S05]  /*1840*/  IMAD R3, R3, -0xa0, RZ ;  /* 0xffffff6003037824 */ /* 0x000fca00078e02ff */
[----:B------:R-:W-:-:S14]  /*1850*/  R2UR UR59, R3 ;  /* 0x00000000033b72ca */ /* 0x000fdc00000e0000 */
[----:B------:R-:W3:Y:S01]  /*1860*/  LDCU UR59, c[0x0][UR59+0x2a4] ;  /* 0x000054803b3b77ac */ /* 0x000ee20008000800 */
[----:B------:R-:W3:Y:S01]  /*1870*/  S2UR UR7, SR_CgaCtaId ;  /* 0x00000000000779c3 */ /* 0x000ee20000008800 */
[----:B------:R-:W-:Y:S01]  /*1880*/  UISETP.GT.U32.AND UP0, UPT, UR27, 0xffff, UPT ;  /* 0x0000ffff1b00788c */ /* 0x000fe2000bf04070 */
[----:B------:R-:W3:Y:S01]  /*1890*/  LDCU UR20, c[0x0][0xb24] ;  /* 0x00016480ff1477ac */ /* 0x000ee20008000800 */
[----:B------:R-:W3:Y:S01]  /*18a0*/  LDCU UR42, c[0x0][0xb24] ;  /* 0x00016480ff2a77ac */ /* 0x000ee20008000800 */
[----:B-1----:R-:W-:Y:S01]  /*18b0*/  I2FP.F32.U32 R3, UR21 ;  /* 0x0000001500037c45 */ /* 0x002fe20008201000 */
[----:B------:R-:W1:Y:S04]  /*18c0*/  LDCU UR25, c[0x0][0xb30] ;  /* 0x00016600ff1977ac */ /* 0x000e680008000800 */
[----:B--2---:R-:W-:Y:S01]  /*18d0*/  FMUL R3, R3, UR5 ;  /* 0x0000000503037c20 */ /* 0x004fe20008400000 */
[----:B------:R-:W-:Y:S01]  /*18e0*/  USEL UR5, UR27, 0xffff, !UP0 ;  /* 0x0000ffff1b057887 */ /* 0x000fe2000c000000 */
[----:B----4-:R-:W-:-:S04]  /*18f0*/  I2FP.F32.U32 R2, UR46 ;  /* 0x0000002e00027c45 */ /* 0x010fc80008201000 */
[----:B------:R-:W2:Y:S01]  /*1900*/  F2I.U32.TRUNC.NTZ R3, R3 ;  /* 0x0000000300037305 */ /* 0x000ea2000020f000 */
[----:B------:R-:W-:Y:S01]  /*1910*/  ULOP3.LUT UR24, UR5, 0xffff, URZ, 0xc0, !UPT ;  /* 0x0000ffff05187892 */ /* 0x000fe2000f8ec0ff */
[----:B---3--:R-:W-:Y:S01]  /*1920*/  FMUL R2, R2, UR4 ;  /* 0x0000000402027c20 */ /* 0x008fe20008400000 */
[----:B------:R-:W-:-:S05]  /*1930*/  USHF.L.U32 UR28, UR7, 0x8, URZ ;  /* 0x00000008071c7899 */ /* 0x000fca00080006ff */
[----:B------:R-:W3:Y:S01]  /*1940*/  F2I.U32.TRUNC.NTZ R2, R2 ;  /* 0x0000000200027305 */ /* 0x000ee2000020f000 */
[----:B--2---:R-:W-:Y:S02]  /*1950*/  R2UR UR4, R3 ;  /* 0x00000000030472ca */ /* 0x004fe400000e0000 */
[----:B------:R-:W-:Y:S02]  /*1960*/  PRMT R3, RZ, 0x7610, R3 ;  /* 0x00007610ff037816 */ /* 0x000fe40000000003 */
[----:B---3--:R-:W-:Y:S02]  /*1970*/  R2UR UR6, R2 ;  /* 0x00000000020672ca */ /* 0x008fe400000e0000 */
[----:B------:R-:W-:-:S07]  /*1980*/  PRMT R2, RZ, 0x7610, R2 ;  /* 0x00007610ff027816 */ /* 0x000fce0000000002 */
[----:B------:R-:W-:-:S04]  /*1990*/  UIADD3 UR5, UPT, UPT, -UR4, URZ, URZ ;  /* 0x000000ff04057290 */ /* 0x000fc8000fffe1ff */
[----:B------:R-:W-:Y:S02]  /*19a0*/  UIMAD UR55, UR55, UR5, UR21 ;  /* 0x00000005373772a4 */ /* 0x000fe4000f8e0215 */
[----:B------:R-:W-:-:S04]  /*19b0*/  UIADD3 UR4, UPT, UPT, -UR6, URZ, URZ ;  /* 0x000000ff06047290 */ /* 0x000fc8000fffe1ff */
[----:B------:R-:W-:Y:S01]  /*19c0*/  UIMAD UR59, UR59, UR4, UR46 ;  /* 0x000000043b3b72a4 */ /* 0x000fe2000f8e022e */
[----:B-1----:R-:W-:Y:S11]  /*19d0*/  BRA.U UP5, `(.L_x_18) ;  /* 0x00000001053c7547 */ /* 0x002ff6000b800000 */
[----:B------:R-:W-:Y:S02]  /*19e0*/  UISETP.NE.AND UP0, UPT, UR59, URZ, UPT ;  /* 0x000000ff3b00728c */ /* 0x000fe4000bf05270 */
[----:B------:R-:W-:Y:S02]  /*19f0*/  ULOP3.LUT UR4, UR55, 0x2, URZ, 0x3c, !UPT ;  /* 0x0000000237047892 */ /* 0x000fe4000f8e3cff */
[----:B------:R-:W-:Y:S02]  /*1a00*/  UISETP.GT.U32.AND UP2, UPT, UR55, 0x1, UP0 ;  /* 0x000000013700788c */ /* 0x000fe40008744070 */
[----:B------:R-:W-:Y:S02]  /*1a10*/  UISETP.GT.U32.AND UP0, UPT, UR4, 0x1, UP0 ;  /* 0x000000010400788c */ /* 0x000fe40008704070 */
[----:B------:R-:W-:Y:S02]  /*1a20*/  USEL UR5, URZ, 0x2, UP2 ;  /* 0x00000002ff057887 */ /* 0x000fe40009000000 */
[----:B------:R-:W-:-:S02]  /*1a30*/  USEL UR6, URZ, 0x1, UP2 ;  /* 0x00000001ff067887 */ /* 0x000fc40009000000 */
[----:B------:R-:W-:Y:S02]  /*1a40*/  USEL UR4, URZ, 0x4, UP0 ;  /* 0x00000004ff047887 */ /* 0x000fe40008000000 */
[----:B------:R-:W-:Y:S02]  /*1a50*/  ULOP3.LUT UR7, UR55, 0xfffffffe, URZ, 0xc0, !UPT ;  /* 0xfffffffe37077892 */ /* 0x000fe4000f8ec0ff */
[----:B------:R-:W-:Y:S02]  /*1a60*/  USEL UR8, URZ, 0x8, UP0 ;  /* 0x00000008ff087887 */ /* 0x000fe40008000000 */
[----:B------:R-:W-:-:S03]  /*1a70*/  UIADD3 UR4, UPT, UPT, UR4, UR5, UR6 ;  /* 0x0000000504047290 */ /* 0x000fc6000fffe006 */
[----:B------:R-:W-:Y:S01]  /*1a80*/  UMOV UR5, 0x3 ;  /* 0x0000000300057882 */ /* 0x000fe20000000000 */
[----:B------:R-:W-:Y:S02]  /*1a90*/  UIADD3 UR4, UPT, UPT, UR4, UR8, URZ ;  /* 0x0000000804047290 */ /* 0x000fe4000fffe0ff */
[----:B------:R-:W-:-:S04]  /*1aa0*/  USHF.L.U32 UR5, UR5, UR7, URZ ;  /* 0x0000000705057299 */ /* 0x000fc800080006ff */
[----:B------:R-:W-:Y:S02]  /*1ab0*/  MOV R3, UR4 ;  /* 0x0000000400037c02 */ /* 0x000fe40008000f00 */
[----:B------:R-:W-:-:S07]  /*1ac0*/  MOV R2, UR5 ;  /* 0x0000000500027c02 */ /* 0x000fce0008000f00 */
.L_x_18:
[----:B------:R-:W1:Y:S01]  /*1ad0*/  S2UR UR36, SR_CTAID.Z ;  /* 0x00000000002479c3 */ /* 0x000e620000002700 */
[----:B------:R-:W-:Y:S01]  /*1ae0*/  UISETP.GE.AND UP0, UPT, UR20, 0x1, UPT ;  /* 0x000000011400788c */ /* 0x000fe2000bf06270 */
[----:B------:R-:W-:Y:S01]  /*1af0*/  UMOV UR26, 0x5 ;  /* 0x00000005001a7882 */ /* 0x000fe20000000000 */
[----:B------:R-:W-:-:S07]  /*1b00*/  UMOV UR45, UR21 ;  /* 0x00000015002d7c82 */ /* 0x000fce0008000000 */
[----:B------:R-:W-:Y:S05]  /*1b10*/  BRA.U !UP0, `(.L_x_19) ;  /* 0x0000000108d47547 */ /* 0x000fea000b800000 */
[----:B------:R-:W2:Y:S01]  /*1b20*/  LDCU.128 UR16, c[0x0][0xb10] ;  /* 0x00016200ff1077ac */ /* 0x000ea20008000c00 */
[----:B------:R-:W3:Y:S01]  /*1b30*/  LDCU UR12, c[0x0][0x370] ;  /* 0x00006e00ff0c77ac */ /* 0x000ee20008000800 */
[----:B------:R-:W4:Y:S01]  /*1b40*/  LDCU UR8, c[0x0][0x374] ;  /* 0x00006e80ff0877ac */ /* 0x000f220008000800 */
[----:B------:R-:W1:Y:S01]  /*1b50*/  LDCU UR22, c[0x0][0xb0c] ;  /* 0x00016180ff1677ac */ /* 0x000e620008000800 */
[----:B------:R-:W1:Y:S01]  /*1b60*/  LDCU UR23, c[0x0][0xb20] ;  /* 0x00016400ff1777ac */ /* 0x000e620008000800 */
[----:B--2---:R-:W-:Y:S01]  /*1b70*/  UIMAD.WIDE.U32 UR4, UR21, UR16, URZ ;  /* 0x00000010150472a5 */ /* 0x004fe2000f8e00ff */
[----:B------:R-:W2:Y:S01]  /*1b80*/  LDCU.64 UR14, c[0x0][0xb28] ;  /* 0x00016500ff0e77ac */ /* 0x000ea20008000a00 */
[----:B------:R-:W-:-:S05]  /*1b90*/  UISETP.NE.AND UP3, UPT, UR18, 0x1, UPT ;  /* 0x000000011200788c */ /* 0x000fca000bf65270 */
[----:B------:R-:W-:Y:S01]  /*1ba0*/  UMOV UR4, UR5 ;  /* 0x0000000500047c82 */ /* 0x000fe20008000000 */
[----:B---3--:R-:W-:Y:S02]  /*1bb0*/  UIMAD.WIDE.U32 UR6, UR12, UR16, URZ ;  /* 0x000000100c0672a5 */ /* 0x008fe4000f8e00ff */
[----:B------:R-:W-:Y:S02]  /*1bc0*/  USHF.R.U32.HI UR9, URZ, UR17, UR4 ;  /* 0x00000011ff097299 */ /* 0x000fe40008011604 */
[----:B----4-:R-:W-:Y:S02]  /*1bd0*/  UIMAD.WIDE.U32 UR4, UR8, UR19, URZ ;  /* 0x00000013080472a5 */ /* 0x010fe4000f8e00ff */
[----:B-1----:R-:W-:Y:S01]  /*1be0*/  UISETP.NE.AND UP0, UPT, UR22, 0x1, UPT ;  /* 0x000000011600788c */ /* 0x002fe2000bf05270 */
[----:B------:R-:W-:Y:S01]  /*1bf0*/  UMOV UR6, UR7 ;  /* 0x0000000700067c82 */ /* 0x000fe20008000000 */
[----:B------:R-:W-:-:S03]  /*1c00*/  UISETP.NE.AND UP2, UPT, UR20, 0x1, UPT ;  /* 0x000000011400788c */ /* 0x000fc6000bf45270 */
[----:B------:R-:W-:Y:S01]  /*1c10*/  UMOV UR4, UR5 ;  /* 0x0000000500047c82 */ /* 0x000fe20008000000 */
[----:B------:R-:W-:Y:S02]  /*1c20*/  USEL UR45, UR21, UR9, !UP0 ;  /* 0x00000009152d7287 */ /* 0x000fe4000c000000 */
[----:B------:R-:W-:-:S03]  /*1c30*/  @UP3 USHF.R.U32.HI UR8, URZ, UR23, UR4 ;  /* 0x00000017ff083299 */ /* 0x000fc60008011604 */
[----:B------:R-:W-:Y:S02]  /*1c40*/  @UP0 USHF.R.U32.HI UR12, URZ, UR17, UR6 ;  /* 0x00000011ff0c0299 */ /* 0x000fe40008011606 */
[----:B------:R-:W-:Y:S02]  /*1c50*/  UIMAD.WIDE.U32 UR6, UR46, UR19, URZ ;  /* 0x000000132e0672a5 */ /* 0x000fe4000f8e00ff */
[----:B--2---:R-:W-:Y:S02]  /*1c60*/  UIMAD.WIDE.U32 UR4, UR8, UR14, URZ ;  /* 0x0000000e080472a5 */ /* 0x004fe4000f8e00ff */
[----:B------:R-:W-:-:S03]  /*1c70*/  UIMAD.WIDE.U32 UR10, UR12, UR14, URZ ;  /* 0x0000000e0c0a72a5 */ /* 0x000fc6000f8e00ff */
[----:B------:R-:W-:Y:S02]  /*1c80*/  UMOV UR6, UR7 ;  /* 0x0000000700067c82 */ /* 0x000fe40008000000 */
[----:B------:R-:W-:Y:S01]  /*1c90*/  UMOV UR4, UR5 ;  /* 0x0000000500047c82 */ /* 0x000fe20008000000 */
[----:B------:R-:W-:Y:S02]  /*1ca0*/  USHF.R.U32.HI UR6, URZ, UR23, UR6 ;  /* 0x00000017ff067299 */ /* 0x000fe40008011606 */
[----:B------:R-:W-:Y:S01]  /*1cb0*/  @UP2 USHF.R.U32.HI UR8, URZ, UR15, UR4 ;  /* 0x0000000fff082299 */ /* 0x000fe20008011604 */
[----:B------:R-:W-:Y:S01]  /*1cc0*/  UMOV UR5, UR11 ;  /* 0x0000000b00057c82 */ /* 0x000fe20008000000 */
[----:B------:R-:W-:Y:S02]  /*1cd0*/  USEL UR4, UR46, UR6, !UP3 ;  /* 0x000000062e047287 */ /* 0x000fe4000d800000 */
[----:B------:R-:W-:Y:S02]  /*1ce0*/  @UP2 USHF.R.U32.HI UR12, URZ, UR15, UR5 ;  /* 0x0000000fff0c2299 */ /* 0x000fe40008011605 */
[----:B------:R-:W-:-:S02]  /*1cf0*/  UIMAD UR5, UR8, UR20, URZ ;  /* 0x00000014080572a4 */ /* 0x000fc4000f8e02ff */
[----:B------:R-:W-:Y:S02]  /*1d00*/  UIMAD UR8, UR12, UR20, URZ ;  /* 0x000000140c0872a4 */ /* 0x000fe4000f8e02ff */
[----:B------:R-:W-:Y:S02]  /*1d10*/  UISETP.GE.AND UP0, UPT, UR4, UR5, UPT ;  /* 0x000000050400728c */ /* 0x000fe4000bf06270 */
[----:B------:R-:W-:Y:S02]  /*1d20*/  UIMAD.WIDE.U32 UR6, UR4, UR14, URZ ;  /* 0x0000000e040672a5 */ /* 0x000fe4000f8e00ff */
[----:B------:R-:W-:Y:S02]  /*1d30*/  UISETP.GE.OR UP0, UPT, UR45, UR8, UP0 ;  /* 0x000000082d00728c */ /* 0x000fe40008706670 */
[----:B------:R-:W-:Y:S02]  /*1d40*/  UIMAD.WIDE.U32 UR8, UR45, UR14, URZ ;  /* 0x0000000e2d0872a5 */ /* 0x000fe4000f8e00ff */
[----:B------:R-:W-:Y:S01]  /*1d50*/  UIADD3 UR8, UPT, UPT, -UR45, URZ, URZ ;  /* 0x000000ff2d087290 */ /* 0x000fe2000fffe1ff */
[----:B------:R-:W-:Y:S01]  /*1d60*/  UMOV UR5, UR7 ;  /* 0x0000000700057c82 */ /* 0x000fe20008000000 */
[----:B------:R-:W-:-:S02]  /*1d70*/  UIADD3 UR7, UPT, UPT, -UR4, URZ, URZ ;  /* 0x000000ff04077290 */ /* 0x000fc4000fffe1ff */
[----:B------:R-:W-:-:S03]  /*1d80*/  USHF.R.U32.HI UR5, URZ, UR15, UR5 ;  /* 0x0000000fff057299 */ /* 0x000fc60008011605 */
[----:B------:R-:W-:Y:S01]  /*1d90*/  @!UP0 UMOV UR6, UR9 ;  /* 0x0000000900068c82 */ /* 0x000fe20008000000 */
[----:B------:R-:W-:Y:S02]  /*1da0*/  UIMAD UR46, UR18, UR7, UR46 ;  /* 0x00000007122e72a4 */ /* 0x000fe4000f8e022e */
[----:B------:R-:W-:Y:S02]  /*1db0*/  USEL UR5, UR4, UR5, !UP2 ;  /* 0x0000000504057287 */ /* 0x000fe4000d000000 */
[----:B------:R-:W-:Y:S02]  /*1dc0*/  @!UP0 USHF.R.U32.HI UR6, URZ, UR15, UR6 ;  /* 0x0000000fff068299 */ /* 0x000fe40008011606 */
[----:B------:R-:W-:Y:S02]  /*1dd0*/  UIADD3 UR7, UPT, UPT, -UR5, URZ, URZ ;  /* 0x000000ff05077290 */ /* 0x000fe4000fffe1ff */
[----:B------:R-:W-:Y:S02]  /*1de0*/  @!UP0 USEL UR6, UR45, UR6, !UP2 ;  /* 0x000000062d068287 */ /* 0x000fe4000d000000 */
[----:B------:R-:W-:-:S02]  /*1df0*/  UIMAD UR7, UR20, UR7, UR4 ;  /* 0x00000007140772a4 */ /* 0x000fc4000f8e0204 */
[----:B------:R-:W-:Y:S02]  /*1e00*/  @!UP0 UIADD3 UR5, UPT, UPT, UR5, -UR6, URZ ;  /* 0x8000000605058290 */ /* 0x000fe4000fffe0ff */
[----:B------:R-:W-:Y:S02]  /*1e10*/  @!UP0 UIMAD UR7, UR7, UR12, UR6 ;  /* 0x0000000c070782a4 */ /* 0x000fe4000f8e0206 */
[----:B------:R-:W-:Y:S02]  /*1e20*/  @!UP0 UIMAD UR4, UR5, UR20, UR45 ;  /* 0x00000014050482a4 */ /* 0x000fe4000f8e022d */
[----:B------:R-:W-:Y:S02]  /*1e30*/  UIMAD UR5, UR22, UR8, UR21 ;  /* 0x00000008160572a4 */ /* 0x000fe4000f8e0215 */
[----:B------:R-:W-:Y:S01]  /*1e40*/  UIMAD UR46, UR4, UR18, UR46 ;  /* 0x00000012042e72a4 */ /* 0x000fe2000f8e022e */
[----:B------:R-:W-:Y:S02]  /*1e50*/  @!UP0 UMOV UR45, UR7 ;  /* 0x00000007002d8c82 */ /* 0x000fe40008000000 */
[----:B------:R-:W-:-:S12]  /*1e60*/  UIMAD UR45, UR45, UR22, UR5 ;  /* 0x000000162d2d72a4 */ /* 0x000fd8000f8e0205 */
.L_x_19:
[----:B------:R-:W-:Y:S02]  /*1e70*/  UISETP.NE.AND UP2, UPT, UR25, 0x1, UPT ;  /* 0x000000011900788c */ /* 0x000fe4000bf45270 */
[----:B------:R-:W-:Y:S02]  /*1e80*/  UISETP.NE.AND UP0, UPT, UR13, 0x2, UPT ;  /* 0x000000020d00788c */ /* 0x000fe4000bf05270 */
[----:B------:R-:W-:Y:S02]  /*1e90*/  ULOP3.LUT UR28, UR28, 0x200, URZ, 0xc0, !UPT ;  /* 0x000002001c1c7892 */ /* 0x000fe4000f8ec0ff */
[----:B------:R-:W-:-:S03]  /*1ea0*/  USHF.L.U32 UR24, UR26, UR24, URZ ;  /* 0x000000181a187299 */ /* 0x000fc600080006ff */
[----:B------:R-:W-:Y:S09]  /*1eb0*/  BRA.U UP2, `(.L_x_20) ;  /* 0x0000000102407547 */ /* 0x000ff2000b800000 */
[----:B------:R-:W2:Y:S01]  /*1ec0*/  LDCU.128 UR8, c[0x0][0xb10] ;  /* 0x00016200ff0877ac */ /* 0x000ea20008000c00 */
[----:B------:R-:W3:Y:S01]  /*1ed0*/  LDCU UR12, c[0x0][0xb0c] ;  /* 0x00016180ff0c77ac */ /* 0x000ee20008000800 */
[----:B------:R-:W4:Y:S01]  /*1ee0*/  LDCU UR14, c[0x0][0xb20] ;  /* 0x00016400ff0e77ac */ /* 0x000f220008000800 */
[----:B--2---:R-:W-:Y:S02]  /*1ef0*/  UIMAD.WIDE.U32 UR4, UR45, UR8, URZ ;  /* 0x000000082d0472a5 */ /* 0x004fe4000f8e00ff */
[----:B------:R-:W-:Y:S02]  /*1f00*/  UIMAD.WIDE.U32 UR6, UR46, UR11, URZ ;  /* 0x0000000b2e0672a5 */ /* 0x000fe4000f8e00ff */
[----:B---3--:R-:W-:Y:S02]  /*1f10*/  UISETP.NE.AND UP2, UPT, UR12, 0x1, UPT ;  /* 0x000000010c00788c */ /* 0x008fe4000bf45270 */
[----:B------:R-:W-:-:S03]  /*1f20*/  USHF.R.U32.HI UR5, URZ, UR9, UR5 ;  /* 0x00000009ff057299 */ /* 0x000fc60008011605 */
[----:B------:R-:W-:Y:S01]  /*1f30*/  UMOV UR4, UR7 ;  /* 0x0000000700047c82 */ /* 0x000fe20008000000 */
[----:B------:R-:W-:Y:S02]  /*1f40*/  USEL UR5, UR45, UR5, !UP2 ;  /* 0x000000052d057287 */ /* 0x000fe4000d000000 */
[----:B------:R-:W-:Y:S02]  /*1f50*/  UISETP.NE.AND UP2, UPT, UR10, 0x1, UPT ;  /* 0x000000010a00788c */ /* 0x000fe4000bf45270 */
[----:B----4-:R-:W-:-:S04]  /*1f60*/  USHF.R.U32.HI UR4, URZ, UR14, UR4 ;  /* 0x0000000eff047299 */ /* 0x010fc80008011604 */
[----:B------:R-:W-:-:S04]  /*1f70*/  USEL UR4, UR46, UR4, !UP2 ;  /* 0x000000042e047287 */ /* 0x000fc8000d000000 */
[----:B------:R-:W-:Y:S02]  /*1f80*/  UIADD3 UR6, UPT, UPT, -UR4, UR5, URZ ;  /* 0x0000000504067290 */ /* 0x000fe4000fffe1ff */
[----:B------:R-:W-:Y:S02]  /*1f90*/  UIADD3 UR4, UPT, UPT, UR4, -UR5, URZ ;  /* 0x8000000504047290 */ /* 0x000fe4000fffe0ff */
[----:B------:R-:W-:Y:S02]  /*1fa0*/  UIMAD UR46, UR6, UR10, UR46 ;  /* 0x0000000a062e72a4 */ /* 0x000fe4000f8e022e */
[----:B------:R-:W-:-:S12]  /*1fb0*/  UIMAD UR45, UR4, UR12, UR45 ;  /* 0x0000000c042d72a4 */ /* 0x000fd8000f8e022d */
.L_x_20:
[----:B------:R-:W-:Y:S05]  /*1fc0*/  BRA.U !UP6, `(.L_x_21) ;  /* 0x000000010e0c7547 */ /* 0x000fea000b800000 */
[----:B------:R-:W-:Y:S01]  /*1fd0*/  UCGABAR_WAIT ;  /* 0x0000000000007dc7 */ /* 0x000fe20008000000 */
[----:B------:R-:W-:Y:S01]  /*1fe0*/  CCTL.IVALL ;  /* 0x00000000ff00798f */ /* 0x000fe20002000000 */
[----:B------:R-:W-:Y:S05]  /*1ff0*/  BRA `(.L_x_22) ;  /* 0x0000000000047947 */ /* 0x000fea0003800000 */
.L_x_21:
[----:B------:R-:W-:Y:S06]  /*2000*/  BAR.SYNC.DEFER_BLOCKING 0x0 ;  /* 0x0000000000007b1d */ /* 0x000fec0000010000 */
.L_x_22:
[----:B------:R-:W-:Y:S05]  /*2010*/  BRA.U UP0, `(.L_x_23) ;  /* 0x00000039006c7547 */ /* 0x000fea000b800000 */
[----:B------:R-:W2:Y:S01]  /*2020*/  LDCU UR6, c[0x0][0x38c] ;  /* 0x00007180ff0677ac */ /* 0x000ea20008000800 */
[----:B------:R-:W3:Y:S01]  /*2030*/  S2UR UR9, SR_CgaCtaId ;  /* 0x00000000000979c3 */ /* 0x000ee20000008800 */
[----:B------:R-:W-:Y:S01]  /*2040*/  PLOP3.LUT P1, PT, PT, PT, UP4, 0x80, 0x8 ;  /* 0x000000000008781c */ /* 0x000fe20003f2f048 */
[----:B------:R-:W-:Y:S01]  /*2050*/  IMAD.MOV.U32 R12, RZ, RZ, 0x1 ;  /* 0x00000001ff0c7424 */ /* 0x000fe200078e00ff */
[----:B------:R-:W-:Y:S01]  /*2060*/  USHF.L.U32 UR7, UR21, 0x5, URZ ;  /* 0x0000000515077899 */ /* 0x000fe200080006ff */
[----:B------:R-:W-:Y:S01]  /*2070*/  ISETP.NE.AND P2, PT, R0, RZ, P3 ;  /* 0x000000ff0000720c */ /* 0x000fe20001f45270 */
[----:B------:R-:W-:Y:S01]  /*2080*/  UMOV UR8, 0x400 ;  /* 0x0000040000087882 */ /* 0x000fe20000000000 */
[----:B------:R-:W-:Y:S01]  /*2090*/  UISETP.NE.AND UP1, UPT, UR13, URZ, UPT ;  /* 0x000000ff0d00728c */ /* 0x000fe2000bf25270 */
[----:B------:R-:W-:Y:S02]  /*20a0*/  PLOP3.LUT P1, PT, P1, PT, PT, 0x8, 0x80 ;  /* 0x000000000080781c */ /* 0x000fe40000f2e170 */
[----:B------:R-:W-:Y:S01]  /*20b0*/  CS2R R10, SRZ ;  /* 0x00000000000a7805 */ /* 0x000fe2000001ff00 */
[----:B------:R-:W-:Y:S01]  /*20c0*/  IMAD.MOV.U32 R9, RZ, RZ, RZ ;  /* 0x000000ffff097224 */ /* 0x000fe200078e00ff */
[----:B------:R-:W-:Y:S01]  /*20d0*/  USHF.L.U32 UR49, UR21, 0x6, URZ ;  /* 0x0000000615317899 */ /* 0x000fe200080006ff */
[----:B------:R-:W-:Y:S01]  /*20e0*/  IMAD.MOV.U32 R8, RZ, RZ, 0x1 ;  /* 0x00000001ff087424 */ /* 0x000fe200078e00ff */
[----:B------:R-:W4:Y:S01]  /*20f0*/  LDCU UR39, c[0x0][0x370] ;  /* 0x00006e00ff2777ac */ /* 0x000f220008000800 */
[----:B------:R-:W-:-:S02]  /*2100*/  USEL UR21, UR43, 0x2, UP1 ;  /* 0x000000022b157887 */ /* 0x000fc40008800000 */
[----:B--2---:R-:W-:Y:S02]  /*2110*/  UIADD3 UR5, UPT, UPT, UR6, 0x1f, URZ ;  /* 0x0000001f06057890 */ /* 0x004fe4000fffe0ff */
[----:B------:R-:W-:Y:S02]  /*2120*/  UIADD3 UR48, UPT, UPT, UR6, 0x3e, URZ ;  /* 0x0000003e06307890 */ /* 0x000fe4000fffe0ff */
[----:B------:R-:W-:Y:S02]  /*2130*/  USHF.R.S32.HI UR4, URZ, 0x1f, UR5 ;  /* 0x0000001fff047899 */ /* 0x000fe40008011405 */
[----:B---3--:R-:W-:Y:S02]  /*2140*/  ULEA UR13, UR9, UR8, 0x18 ;  /* 0x00000008090d7291 */ /* 0x008fe4000f8ec0ff */
[----:B------:R-:W-:Y:S02]  /*2150*/  ULEA.HI UR4, UR4, UR5, URZ, 0x5 ;  /* 0x0000000504047291 */ /* 0x000fe4000f8f28ff */
[----:B------:R-:W-:-:S02]  /*2160*/  UIADD3 UR5, UPT, UPT, UR6, -0x1, URZ ;  /* 0xffffffff06057890 */ /* 0x000fc4000fffe0ff */
[----:B------:R-:W-:Y:S02]  /*2170*/  USHF.R.S32.HI UR41, URZ, 0x5, UR4 ;  /* 0x00000005ff297899 */ /* 0x000fe40008011404 */
[----:B------:R-:W-:Y:S02]  /*2180*/  UISETP.GE.U32.AND UP2, UPT, UR5, -0x3f, UPT ;  /* 0xffffffc10500788c */ /* 0x000fe4000bf46070 */
[----:B------:R-:W-:Y:S02]  /*2190*/  UISETP.LT.U32.AND UP0, UPT, UR41, 0x48, UPT ;  /* 0x000000482900788c */ /* 0x000fe4000bf01070 */
[----:B------:R-:W-:Y:S02]  /*21a0*/  ULOP3.LUT UR5, UR7, 0x20, URZ, 0xc0, !UPT ;  /* 0x0000002007057892 */ /* 0x000fe4000f8ec0ff */
[----:B------:R-:W-:Y:S01]  /*21b0*/  USEL UR40, UR41, 0x48, UP0 ;  /* 0x0000004829287887 */ /* 0x000fe20008000000 */
[----:B------:R-:W2:Y:S03]  /*21c0*/  LDCU.64 UR26, c[0x0][0x348] ;  /* 0x00006900ff1a77ac */ /* 0x000ea60008000a00 */
[----:B------:R-:W-:-:S02]  /*21d0*/  UIADD3 UR4, UPT, UPT, UR40, -0x1, URZ ;  /* 0xffffffff28047890 */ /* 0x000fc4000fffe0ff */
[----:B------:R-:W-:Y:S01]  /*21e0*/  @UP2 UIADD3 UR4, UPT, UPT, UR40, URZ, URZ ;  /* 0x000000ff28042290 */ /* 0x000fe2000fffe0ff */
[----:B------:R-:W3:Y:S01]  /*21f0*/  LDCU UR38, c[0x0][0x374] ;  /* 0x00006e80ff2677ac */ /* 0x000ee20008000800 */
[----:B------:R-:W-:Y:S02]  /*2200*/  UIADD3 UR30, UPT, UPT, UR13, 0x26800, UR28 ;  /* 0x000268000d1e7890 */ /* 0x000fe4000fffe01c */
[----:B------:R-:W-:Y:S02]  /*2210*/  ULEA.HI UR44, UR28, UR5, URZ, 0x1b ;  /* 0x000000051c2c7291 */ /* 0x000fe4000f8fd8ff */
[----:B------:R-:W-:Y:S02]  /*2220*/  UIADD3 UR47, UPT, UPT, UR41, -UR40, URZ ;  /* 0x80000028292f7290 */ /* 0x000fe4000fffe0ff */
[----:B------:R-:W-:Y:S02]  /*2230*/  UIADD3 UR29, UPT, UPT, UR4, 0x1, URZ ;  /* 0x00000001041d7890 */ /* 0x000fe4000fffe0ff */
[----:B------:R-:W-:Y:S01]  /*2240*/  UIADD3 UR43, UPT, UPT, -UR4, URZ, URZ ;  /* 0x000000ff042b7290 */ /* 0x000fe2000fffe1ff */
[----:B----4-:R-:W-:-:S11]  /*2250*/  UMOV UR6, URZ ;  /* 0x000000ff00067c82 */ /* 0x010fd60008000000 */
.L_x_43:
[----:B------:R-:W4:Y:S02]  /*2260*/  S2UR UR4, SR_CgaCtaId ;  /* 0x00000000000479c3 */ /* 0x000f240000008800 */
[----:B----4-:R-:W-:-:S09]  /*2270*/  UISETP.NE.AND UP0, UPT, UR4, URZ, UPT ;  /* 0x000000ff0400728c */ /* 0x010fd2000bf05270 */
[----:B------:R-:W-:Y:S05]  /*2280*/  BRA.U UP0, `(.L_x_24) ;  /* 0x0000000100287547 */ /* 0x000fea000b800000 */
[----:B------:R-:W-:Y:S02]  /*2290*/  LEA R0, R9, UR13, 0x3 ;  /* 0x0000000d09007c11 */ /* 0x000fe4000f8e18ff */
[----:B------:R-:W-:-:S04]  /*22a0*/  SHF.L.U32 R2, R8, 0x1f, RZ ;  /* 0x0000001f08027819 */ /* 0x000fc800000006ff */
[----:B------:R-:W4:Y:S02]  /*22b0*/  SYNCS.PHASECHK.TRANS64.TRYWAIT P0, [R0+URZ+0x510], R2 ;  /* 0x00051002000075a7 */ /* 0x000f2400080011ff */
[----:B----4-:R-:W-:Y:S05]  /*22c0*/  @!P0 BRA `(.L_x_25) ;  /* 0x00000078005c8947 */ /* 0x010fea0003800000 */
.L_x_182:
[----:B------:R-:W-:Y:S01]  /*22d0*/  VIADD R9, R9, 0x1 ;  /* 0x0000000109097836 */ /* 0x000fe20000000000 */
[----:B------:R4:W-:Y:S04]  /*22e0*/  SYNCS.ARRIVE.TRANS64.A1T0 RZ, [R0+URZ+0x500], RZ ;  /* 0x000500ff00ff79a7 */ /* 0x0009e800081000ff */
[----:B------:R-:W-:-:S04]  /*22f0*/  ISETP.NE.AND P0, PT, R9, 0x2, PT ;  /* 0x000000020900780c */ /* 0x000fc80003f05270 */
[----:B------:R-:W-:Y:S02]  /*2300*/  SEL R9, R9, RZ, P0 ;  /* 0x000000ff09097207 */ /* 0x000fe40000000000 */
[----:B----4-:R-:W-:-:S04]  /*2310*/  SEL R0, RZ, 0x1, P0 ;  /* 0x00000001ff007807 */ /* 0x010fc80000000000 */
[----:B------:R-:W-:-:S07]  /*2320*/  LOP3.LUT R8, R8, R0, RZ, 0x3c, !PT ;  /* 0x0000000008087212 */ /* 0x000fce00078e3cff */
.L_x_24:
[----:B------:R-:W-:Y:S01]  /*2330*/  ULEA UR4, UR6, UR13, 0x3 ;  /* 0x0000000d06047291 */ /* 0x000fe2000f8e18ff */
[----:B------:R-:W-:Y:S01]  /*2340*/  SHF.L.U32 R0, R12, 0x1f, RZ ;  /* 0x0000001f0c007819 */ /* 0x000fe200000006ff */
[----:B------:R-:W-:Y:S02]  /*2350*/  UISETP.GE.U32.AND UP0, UPT, UR48, 0x3f, UPT ;  /* 0x0000003f3000788c */ /* 0x000fe4000bf06070 */
[----:B------:R-:W-:Y:S01]  /*2360*/  ULEA UR19, UR46, UR44, 0x6 ;  /* 0x0000002c2e137291 */ /* 0x000fe2000f8e30ff */
[----:B------:R-:W-:-:S04]  /*2370*/  UMOV UR7, URZ ;  /* 0x000000ff00077c82 */ /* 0x000fc80008000000 */
[----:B------:R4:W1:Y:S01]  /*2380*/  SYNCS.PHASECHK.TRANS64.TRYWAIT P0, [UR4+0x240], R0 ;  /* 0x00024000ff0075a7 */ /* 0x0008620008001104 */
[----:B------:R-:W-:-:S04]  /*2390*/  ULEA.HI UR4, UR45, UR45, URZ, 0x1 ;  /* 0x0000002d2d047291 */ /* 0x000fc8000f8f08ff */
[----:B------:R-:W-:-:S04]  /*23a0*/  USHF.L.U32 UR4, UR4, 0x6, URZ ;  /* 0x0000000604047899 */ /* 0x000fc800080006ff */
[----:B------:R-:W-:-:S04]  /*23b0*/  ULOP3.LUT UR35, UR4, 0xffffff80, URZ, 0xc0, !UPT ;  /* 0xffffff8004237892 */ /* 0x000fc8000f8ec0ff */
[----:B------:R-:W-:Y:S01]  /*23c0*/  ULOP3.LUT UR35, UR35, 0x40, UR49, 0xf8, !UPT ;  /* 0x0000004023237892 */ /* 0x000fe2000f8ef831 */
[----:B------:R-:W-:Y:S11]  /*23d0*/  BRA.U !UP0, `(.L_x_26) ;  /* 0x0000000108c47547 */ /* 0x000ff6000b800000 */
[----:B------:R-:W-:Y:S01]  /*23e0*/  UMOV UR10, UR43 ;  /* 0x0000002b000a7c82 */ /* 0x000fe20008000000 */
[----:B------:R-:W-:Y:S01]  /*23f0*/  UMOV UR4, UR6 ;  /* 0x0000000600047c82 */ /* 0x000fe20008000000 */
[----:B------:R-:W-:-:S05]  /*2400*/  UMOV UR34, URZ ;  /* 0x000000ff00227c82 */ /* 0x000fca0008000000 */
.L_x_32:
[----:B------:R-:W-:Y:S01]  /*2410*/  ULEA UR33, UR4, UR13, 0x3 ;  /* 0x0000000d04217291 */ /* 0x000fe2000f8e18ff */
[----:B------:R-:W-:Y:S01]  /*2420*/  @P3 MOV R2, 0x1800 ;  /* 0x0000180000023802 */ /* 0x000fe20000000f00 */
[----:B-12---:R-:W-:Y:S10]  /*2430*/  @P0 BRA `(.L_x_27) ;  /* 0x00000000000c0947 */ /* 0x006ff40003800000 */
[----:B------:R-:W-:-:S04]  /*2440*/  SHF.L.U32 R3, R12, 0x1f, RZ ;  /* 0x0000001f0c037819 */ /* 0x000fc800000006ff */
[----:B------:R-:W1:Y:S02]  /*2450*/  SYNCS.PHASECHK.TRANS64.TRYWAIT P0, [UR33+0x240], R3 ;  /* 0x00024003ff0075a7 */ /* 0x000e640008001121 */
[----:B-1----:R-:W-:Y:S05]  /*2460*/  @!P0 BRA `(.L_x_28) ;  /* 0x0000007800088947 */ /* 0x002fea0003800000 */
.L_x_27:
[----:B------:R1:W-:Y:S01]  /*2470*/  @P3 SYNCS.ARRIVE.TRANS64 RZ, [UR33], R2 ;  /* 0x00000002ffff39a7 */ /* 0x0003e20008000021 */
[----:B------:R-:W-:Y:S02]  /*2480*/  ULOP3.LUT UR5, UR21, 0x2, URZ, 0xfc, !UPT ;  /* 0x0000000215057892 */ /* 0x000fe4000f8efcff */
[----:B------:R-:W-:Y:S02]  /*2490*/  UIADD3 UR10, UPT, UPT, UR10, 0x1, URZ ;  /* 0x000000010a0a7890 */ /* 0x000fe4000fffe0ff */
[----:B------:R-:W-:Y:S02]  /*24a0*/  UISETP.NE.AND UP0, UPT, UR5, 0x2, UPT ;  /* 0x000000020500788c */ /* 0x000fe4000bf05270 */
[----:B------:R-:W-:-:S07]  /*24b0*/  UISETP.NE.AND UP2, UPT, UR10, 0x1, UPT ;  /* 0x000000010a00788c */ /* 0x000fce000bf45270 */
[----:B------:R-:W-:Y:S05]  /*24c0*/  BRA.U UP0, `(.L_x_29) ;  /* 0x0000000100047547 */ /* 0x000fea000b800000 */
[----:B--23--:R-:W-:Y:S05]  /*24d0*/  BPT.TRAP 0x1 ;  /* 0x000000040000795c */ /* 0x00cfea0000300000 */
.L_x_29:
[----:B------:R-:W-:Y:S04]  /*24e0*/  BSSY.RECONVERGENT B0, `(.L_x_30) ;  /* 0x0000003000007945 */ /* 0x000fe80003800200 */
[----:B------:R-:W-:Y:S05]  /*24f0*/  @!P2 BRA `(.L_x_31) ;  /* 0x000000000004a947 */ /* 0x000fea0003800000 */
[----:B--23--:R-:W-:Y:S05]  /*2500*/  BPT.TRAP 0x1 ;  /* 0x000000040000795c */ /* 0x00cfea0000300000 */
.L_x_31:
[----:B--23--:R-:W-:Y:S05]  /*2510*/  BSYNC.RECONVERGENT B0 ;  /* 0x0000000000007941 */ /* 0x00cfea0003800200 */
.L_x_30:
[----:B------:R-:W-:Y:S02]  /*2520*/  UIADD3 UR5, UPT, UPT, UR4, 0x1, URZ ;  /* 0x0000000104057890 */ /* 0x000fe4000fffe0ff */
[----:B------:R-:W-:Y:S02]  /*2530*/  ULEA UR32, UR4, UR13, 0xb ;  /* 0x0000000d04207291 */ /* 0x000fe4000f8e58ff */
[----:B------:R-:W-:Y:S02]  /*2540*/  UISETP.NE.AND UP0, UPT, UR5, 0x48, UPT ;  /* 0x000000480500788c */ /* 0x000fe4000bf05270 */
[----:B------:R-:W-:Y:S02]  /*2550*/  UIADD3 UR8, UP1, UPT, UR26, 0x80, URZ ;  /* 0x000000801a087890 */ /* 0x000fe4000ff3e0ff */
[----:B------:R-:W-:Y:S02]  /*2560*/  USEL UR7, URZ, 0x1, UP0 ;  /* 0x00000001ff077887 */ /* 0x000fe40008000000 */
[----:B------:R-:W-:-:S02]  /*2570*/  USEL UR6, UR5, URZ, UP0 ;  /* 0x000000ff05067287 */ /* 0x000fc40008000000 */
[----:B------:R-:W-:Y:S02]  /*2580*/  ULEA UR16, UR4, UR28, 0xa ;  /* 0x0000001c04107291 */ /* 0x000fe4000f8e50ff */
[----:B------:R-:W-:Y:S01]  /*2590*/  ULEA UR5, UR6, UR13, 0x3 ;  /* 0x0000000d06057291 */ /* 0x000fe2000f8e18ff */
[----:B------:R-:W-:Y:S01]  /*25a0*/  LOP3.LUT R12, R12, UR7, RZ, 0x3c, !PT ;  /* 0x000000070c0c7c12 */ /* 0x000fe2000f8e3cff */
[----:B------:R-:W-:Y:S02]  /*25b0*/  UIADD3 UR4, UP0, UPT, UR26, 0x180, URZ ;  /* 0x000001801a047890 */ /* 0x000fe4000ff1e0ff */
[----:B------:R-:W-:Y:S01]  /*25c0*/  ULOP3.LUT UR33, UR33, 0xfefffff8, URZ, 0xc0, !UPT ;  /* 0xfefffff821217892 */ /* 0x000fe2000f8ec0ff */
[----:B-1--4-:R-:W-:Y:S01]  /*25d0*/  SHF.L.U32 R0, R12, 0x1f, RZ ;  /* 0x0000001f0c007819 */ /* 0x012fe200000006ff */
[----:B------:R-:W-:Y:S02]  /*25e0*/  UIADD3.X UR9, UPT, UPT, URZ, UR27, URZ, UP1, !UPT ;  /* 0x0000001bff097290 */ /* 0x000fe40008ffe4ff */
[----:B------:R-:W-:Y:S01]  /*25f0*/  UIADD3 UR32, UPT, UPT, UR32, 0x2800, URZ ;  /* 0x0000280020207890 */ /* 0x000fe2000fffe0ff */
[----:B------:R1:W2:Y:S01]  /*2600*/  SYNCS.PHASECHK.TRANS64.TRYWAIT P0, [UR5+0x240], R0 ;  /* 0x00024000ff0075a7 */ /* 0x0002a20008001105 */
[----:B------:R-:W-:-:S02]  /*2610*/  UIADD3 UR16, UPT, UPT, UR13, 0x26800, UR16 ;  /* 0x000268000d107890 */ /* 0x000fc4000fffe010 */
[----:B------:R-:W-:Y:S02]  /*2620*/  UIADD3.X UR5, UPT, UPT, URZ, UR27, URZ, UP0, !UPT ;  /* 0x0000001bff057290 */ /* 0x000fe400087fe4ff */
[----:B------:R-:W-:Y:S01]  /*2630*/  UPRMT UR7, URZ, 0x5410, UR24 ;  /* 0x00005410ff077896 */ /* 0x000fe20008000018 */
[----:B------:R-:W-:Y:S01]  /*2640*/  UMOV UR14, 0x0 ;  /* 0x00000000000e7882 */ /* 0x000fe20000000000 */
[----:B------:R-:W-:Y:S01]  /*2650*/  UMOV UR15, 0x10000000 ;  /* 0x10000000000f7882 */ /* 0x000fe20000000000 */
[----:B------:R-:W-:Y:S01]  /*2660*/  UMOV UR18, UR34 ;  /* 0x0000002200127c82 */ /* 0x000fe20008000000 */
[----:B------:R-:W-:Y:S01]  /*2670*/  UMOV UR20, UR36 ;  /* 0x0000002400147c82 */ /* 0x000fe20008000000 */
[----:B------:R-:W-:Y:S01]  /*2680*/  UMOV UR17, UR33 ;  /* 0x0000002100117c82 */ /* 0x000fe20008000000 */
[----:B------:R3:W-:Y:S03]  /*2690*/  UTMALDG.3D.2CTA [UR32], [UR8], desc[UR14] ;  /* 0x00000e20080075b4 */ /* 0x0007e60008211000 */
[----:B------:R4:W-:Y:S01]  /*26a0*/  UTMALDG.3D.MULTICAST.2CTA [UR16], [UR4], UR7, desc[UR14] ;  /* 0x00000e10040073b4 */ /* 0x0009e20008211807 */
[----:B---3--:R-:W-:Y:S01]  /*26b0*/  UIADD3 UR34, UPT, UPT, UR34, 0x20, URZ ;  /* 0x0000002022227890 */ /* 0x008fe2000fffe0ff */
[----:B----4-:R-:W-:Y:S01]  /*26c0*/  UMOV UR7, UR29 ;  /* 0x0000001d00077c82 */ /* 0x010fe20008000000 */
[----:B------:R-:W-:Y:S01]  /*26d0*/  UMOV UR4, UR6 ;  /* 0x0000000600047c82 */ /* 0x000fe20008000000 */
[----:B------:R-:W-:Y:S09]  /*26e0*/  BRA.U UP2, `(.L_x_32) ;  /* 0xfffffffd02487547 */ /* 0x000ff2000b83ffff */
.L_x_26:
[----:B------:R-:W-:Y:S01]  /*26f0*/  ULEA UR4, UR6, UR13, 0x3 ;  /* 0x0000000d06047291 */ /* 0x000fe2000f8e18ff */
[----:B-1--4-:R-:W-:Y:S01]  /*2700*/  SHF.L.U32 R0, R12, 0x1f, RZ ;  /* 0x0000001f0c007819 */ /* 0x012fe200000006ff */
[----:B------:R-:W-:Y:S01]  /*2710*/  @!P1 SYNCS.ARRIVE.TRANS64.A1T0 RZ, [UR13+0x498], RZ ;  /* 0x000498ffffff99a7 */ /* 0x000fe2000810000d */
[----:B------:R-:W-:-:S06]  /*2720*/  UISETP.GT.AND UP0, UPT, UR41, UR40, UPT ;  /* 0x000000282900728c */ /* 0x000fcc000bf04270 */
[----:B--2---:R1:W2:Y:S03]  /*2730*/  SYNCS.PHASECHK.TRANS64.TRYWAIT P0, [UR4+0x240], R0 ;  /* 0x00024000ff0075a7 */ /* 0x0042a60008001104 */
[----:B------:R-:W-:Y:S05]  /*2740*/  BRA.U !UP0, `(.L_x_33) ;  /* 0x0000000108c07547 */ /* 0x000fea000b800000 */
[----:B------:R-:W-:Y:S01]  /*2750*/  UIADD3 UR25, UPT, UPT, UR47, UR7, URZ ;  /* 0x000000072f197290 */ /* 0x000fe2000fffe0ff */
[----:B------:R-:W-:-:S11]  /*2760*/  UMOV UR4, UR6 ;  /* 0x0000000600047c82 */ /* 0x000fd60008000000 */
.L_x_39:
[----:B------:R-:W-:Y:S01]  /*2770*/  ULEA UR9, UR4, UR13, 0x3 ;  /* 0x0000000d04097291 */ /* 0x000fe2000f8e18ff */
[----:B--2---:R-:W-:Y:S01]  /*2780*/  @P3 MOV R2, 0x1800 ;  /* 0x0000180000023802 */ /* 0x004fe20000000f00 */
[----:B-12-4-:R-:W-:Y:S10]  /*2790*/  @P0 BRA `(.L_x_34) ;  /* 0x00000000000c0947 */ /* 0x016ff40003800000 */
[----:B------:R-:W-:-:S04]  /*27a0*/  SHF.L.U32 R3, R12, 0x1f, RZ ;  /* 0x0000001f0c037819 */ /* 0x000fc800000006ff */
[----:B------:R-:W2:Y:S02]  /*27b0*/  SYNCS.PHASECHK.TRANS64.TRYWAIT P0, [UR9+0x240], R3 ;  /* 0x00024003ff0075a7 */ /* 0x000ea40008001109 */
[----:B--2---:R-:W-:Y:S05]  /*27c0*/  @!P0 BRA `(.L_x_35) ;  /* 0x0000007400488947 */ /* 0x004fea0003800000 */
.L_x_34:
[----:B------:R2:W-:Y:S01]  /*27d0*/  @P3 SYNCS.ARRIVE.TRANS64 RZ, [UR9], R2 ;  /* 0x00000002ffff39a7 */ /* 0x0005e20008000009 */
[----:B------:R-:W-:-:S04]  /*27e0*/  ULOP3.LUT UR5, UR21, 0x2, URZ, 0xfc, !UPT ;  /* 0x0000000215057892 */ /* 0x000fc8000f8efcff */
[----:B------:R-:W-:-:S09]  /*27f0*/  UISETP.NE.AND UP0, UPT, UR5, 0x2, UPT ;  /* 0x000000020500788c */ /* 0x000fd2000bf05270 */
[----:B------:R-:W-:Y:S05]  /*2800*/  BRA.U UP0, `(.L_x_36) ;  /* 0x0000000100047547 */ /* 0x000fea000b800000 */
[----:B---3--:R-:W-:Y:S05]  /*2810*/  BPT.TRAP 0x1 ;  /* 0x000000040000795c */ /* 0x008fea0000300000 */
.L_x_36:
[----:B------:R-:W-:Y:S04]  /*2820*/  BSSY.RECONVERGENT B0, `(.L_x_37) ;  /* 0x0000003000007945 */ /* 0x000fe80003800200 */
[----:B------:R-:W-:Y:S05]  /*2830*/  @!P2 BRA `(.L_x_38) ;  /* 0x000000000004a947 */ /* 0x000fea0003800000 */
[----:B---3--:R-:W-:Y:S05]  /*2840*/  BPT.TRAP 0x1 ;  /* 0x000000040000795c */ /* 0x008fea0000300000 */
.L_x_38:
[----:B---3--:R-:W-:Y:S05]  /*2850*/  BSYNC.RECONVERGENT B0 ;  /* 0x0000000000007941 */ /* 0x008fea0003800200 */
.L_x_37:
[----:B------:R-:W-:Y:S02]  /*2860*/  UIADD3 UR5, UPT, UPT, UR4, 0x1, URZ ;  /* 0x0000000104057890 */ /* 0x000fe4000fffe0ff */
[----:B------:R-:W-:Y:S02]  /*2870*/  USHF.L.U32 UR10, UR7, 0x5, URZ ;  /* 0x00000005070a7899 */ /* 0x000fe400080006ff */
[----:B------:R-:W-:Y:S02]  /*2880*/  UISETP.NE.AND UP0, UPT, UR5, 0x48, UPT ;  /* 0x000000480500788c */ /* 0x000fe4000bf05270 */
[----:B------:R-:W-:Y:S02]  /*2890*/  UIADD3 UR7, UPT, UPT, UR7, 0x1, URZ ;  /* 0x0000000107077890 */ /* 0x000fe4000fffe0ff */
[----:B------:R-:W-:Y:S02]  /*28a0*/  USEL UR8, URZ, 0x1, UP0 ;  /* 0x00000001ff087887 */ /* 0x000fe40008000000 */
[----:B------:R-:W-:-:S02]  /*28b0*/  USEL UR6, UR5, URZ, UP0 ;  /* 0x000000ff05067287 */ /* 0x000fc40008000000 */
[----:B------:R-:W-:Y:S02]  /*28c0*/  UIADD3 UR22, UP0, UPT, UR26, 0x180, URZ ;  /* 0x000001801a167890 */ /* 0x000fe4000ff1e0ff */
[----:B------:R-:W-:Y:S01]  /*28d0*/  LOP3.LUT R12, R12, UR8, RZ, 0x3c, !PT ;  /* 0x000000080c0c7c12 */ /* 0x000fe2000f8e3cff */
[----:B------:R-:W-:Y:S02]  /*28e0*/  ULEA UR8, UR4, UR13, 0xb ;  /* 0x0000000d04087291 */ /* 0x000fe4000f8e58ff */
[----:B------:R-:W-:Y:S01]  /*28f0*/  UIADD3 UR14, UP1, UPT, UR26, 0x80, URZ ;  /* 0x000000801a0e7890 */ /* 0x000fe2000ff3e0ff */
[----:B-1----:R-:W-:Y:S01]  /*2900*/  SHF.L.U32 R0, R12, 0x1f, RZ ;  /* 0x0000001f0c007819 */ /* 0x002fe200000006ff */
[----:B------:R-:W-:Y:S02]  /*2910*/  UIADD3.X UR23, UPT, UPT, URZ, UR27, URZ, UP0, !UPT ;  /* 0x0000001bff177290 */ /* 0x000fe400087fe4ff */
[----:B------:R-:W-:Y:S02]  /*2920*/  UISETP.NE.AND UP0, UPT, UR7, UR25, UPT ;  /* 0x000000190700728c */ /* 0x000fe4000bf05270 */
[----:B------:R-:W-:-:S02]  /*2930*/  ULEA UR5, UR6, UR13, 0x3 ;  /* 0x0000000d06057291 */ /* 0x000fc4000f8e18ff */
[----:B------:R-:W-:Y:S02]  /*2940*/  ULOP3.LUT UR9, UR9, 0xfefffff8, URZ, 0xc0, !UPT ;  /* 0xfefffff809097892 */ /* 0x000fe4000f8ec0ff */
[----:B------:R-:W-:Y:S02]  /*2950*/  ULEA UR16, UR4, UR30, 0xa ;  /* 0x0000001e04107291 */ /* 0x000fe4000f8e50ff */
[----:B------:R-:W-:Y:S02]  /*2960*/  UIADD3 UR8, UPT, UPT, UR8, 0x2800, URZ ;  /* 0x0000280008087890 */ /* 0x000fe4000fffe0ff */
[----:B------:R-:W-:Y:S01]  /*2970*/  UIADD3.X UR15, UPT, UPT, URZ, UR27, URZ, UP1, !UPT ;  /* 0x0000001bff0f7290 */ /* 0x000fe20008ffe4ff */
[----:B------:R4:W1:Y:S01]  /*2980*/  SYNCS.PHASECHK.TRANS64.TRYWAIT P0, [UR5+0x240], R0 ;  /* 0x00024000ff0075a7 */ /* 0x0008620008001105 */
[----:B------:R-:W-:Y:S01]  /*2990*/  UPRMT UR4, URZ, 0x5410, UR24 ;  /* 0x00005410ff047896 */ /* 0x000fe20008000018 */
[----:B------:R-:W-:Y:S01]  /*29a0*/  UMOV UR32, 0x0 ;  /* 0x0000000000207882 */ /* 0x000fe20000000000 */
[----:B------:R-:W-:Y:S01]  /*29b0*/  UMOV UR33, 0x10000000 ;  /* 0x1000000000217882 */ /* 0x000fe20000000000 */
[----:B------:R-:W-:Y:S01]  /*29c0*/  UMOV UR11, UR35 ;  /* 0x00000023000b7c82 */ /* 0x000fe20008000000 */
[----:B------:R-:W-:Y:S01]  /*29d0*/  UMOV UR12, UR36 ;  /* 0x00000024000c7c82 */ /* 0x000fe20008000000 */
[----:B------:R-:W-:Y:S01]  /*29e0*/  UMOV UR20, UR36 ;  /* 0x0000002400147c82 */ /* 0x000fe20008000000 */
[----:B------:R-:W-:Y:S01]  /*29f0*/  UMOV UR17, UR9 ;  /* 0x0000000900117c82 */ /* 0x000fe20008000000 */
[----:B------:R-:W-:Y:S01]  /*2a00*/  UMOV UR18, UR10 ;  /* 0x0000000a00127c82 */ /* 0x000fe20008000000 */
[----:B------:R-:W-:Y:S01]  /*2a10*/  UTMALDG.3D.2CTA [UR8], [UR14], desc[UR32] ;  /* 0x000020080e0075b4 */ /* 0x000fe20008211000 */
[----:B------:R3:W-:Y:S02]  /*2a20*/  UTMALDG.3D.MULTICAST.2CTA [UR16], [UR22], UR4, desc[UR32] ;  /* 0x00002010160073b4 */ /* 0x0007e40008211804 */
[----:B---3--:R-:W-:Y:S01]  /*2a30*/  UMOV UR4, UR6 ;  /* 0x0000000600047c82 */ /* 0x008fe20008000000 */
[----:B------:R-:W-:Y:S05]  /*2a40*/  BRA.U UP0, `(.L_x_39) ;  /* 0xfffffffd00487547 */ /* 0x000fea000b83ffff */
.L_x_33:
[C---:B------:R-:W-:Y:S01]  /*2a50*/  LEA R3, R11.reuse, UR13, 0x3 ;  /* 0x0000000d0b037c11 */ /* 0x040fe2000f8e18ff */
[----:B------:R-:W-:Y:S01]  /*2a60*/  NOP ;  /* 0x0000000000007918 */ /* 0x000fe20000000000 */
[----:B-1--4-:R-:W-:Y:S02]  /*2a70*/  SHF.L.U32 R0, R10, 0x1f, RZ ;  /* 0x0000001f0a007819 */ /* 0x012fe400000006ff */
[----:B------:R-:W-:Y:S02]  /*2a80*/  LEA R4, R11, UR13, 0x4 ;  /* 0x0000000d0b047c11 */ /* 0x000fe4000f8e20ff */
[----:B--2---:R-:W1:Y:S02]  /*2a90*/  SYNCS.PHASECHK.TRANS64.TRYWAIT P0, [R3+URZ+0x4a0], R0 ;  /* 0x0004a000030075a7 */ /* 0x004e6400080011ff */
[----:B-1----:R-:W-:Y:S05]  /*2aa0*/  @!P0 BRA `(.L_x_40) ;  /* 0x0000007000a88947 */ /* 0x002fea0003800000 */
.L_x_185:
[----:B------:R-:W2:Y:S01]  /*2ab0*/  LDS.128 R4, [R4+0x530] ;  /* 0x0005300004047984 */ /* 0x000ea20000000c00 */
[----:B------:R-:W-:Y:S01]  /*2ac0*/  UISETP.GE.AND UP0, UPT, UR42, 0x1, UPT ;  /* 0x000000012a00788c */ /* 0x000fe2000bf06270 */
[----:B------:R-:W-:Y:S01]  /*2ad0*/  @!PT LDS RZ, [RZ] ;  /* 0x00000000fffff984 */ /* 0x000fe20000000800 */
[----:B------:R-:W-:Y:S01]  /*2ae0*/  @!PT LDS RZ, [RZ] ;  /* 0x00000000fffff984 */ /* 0x000fe20000000800 */
[----:B------:R-:W-:Y:S01]  /*2af0*/  @!PT LDS RZ, [RZ] ;  /* 0x00000000fffff984 */ /* 0x000fe20000000800 */
[----:B------:R-:W-:Y:S01]  /*2b00*/  @!PT LDS RZ, [RZ] ;  /* 0x00000000fffff984 */ /* 0x000fe20000000800 */
[----:B------:R4:W-:Y:S06]  /*2b10*/  MEMBAR.ALL.CTA ;  /* 0x0000000000007992 */ /* 0x0009ec0000008000 */
[----:B----4-:R-:W4:Y:S01]  /*2b20*/  FENCE.VIEW.ASYNC.S ;  /* 0x00000000000073c6 */ /* 0x010f220000000000 */
[----:B--2---:R-:W-:-:S13]  /*2b30*/  LOP3.LUT P0, RZ, R6, 0x1, RZ, 0xc0, !PT ;  /* 0x0000000106ff7812 */ /* 0x004fda000780c0ff */
[----:B----4-:R-:W-:Y:S01]  /*2b40*/  VOTEU.ANY UP1, P0 ;  /* 0x0000000000ff7886 */ /* 0x010fe20000020100 */
[----:B------:R-:W-:-:S13]  /*2b50*/  PLOP3.LUT P0, PT, PT, PT, UP1, 0x80, 0x8 ;  /* 0x000000000008781c */ /* 0x000fda0003f0f018 */
[----:B-1----:R-:W-:Y:S02]  /*2b60*/  @P0 LOP3.LUT R0, R5, 0xffff, RZ, 0xc0, !PT ;  /* 0x0000ffff05000812 */ /* 0x002fe400078ec0ff */
[----:B------:R-:W-:Y:S02]  /*2b70*/  @P0 MOV R2, R4 ;  /* 0x0000000400020202 */ /* 0x000fe40000000f00 */
[----:B------:R-:W-:Y:S01]  /*2b80*/  @P0 R2UR UR5, R0 ;  /* 0x00000000000502ca */ /* 0x000fe200000e0000 */
[----:B------:R-:W-:Y:S01]  /*2b90*/  VIADD R0, R3, 0x4b0 ;  /* 0x000004b003007836 */ /* 0x000fe20000000000 */
[----:B------:R-:W-:Y:S02]  /*2ba0*/  @P0 SHF.R.U32.HI R4, RZ, 0x10, R5 ;  /* 0x00000010ff040819 */ /* 0x000fe40000011605 */
[----:B------:R-:W-:Y:S02]  /*2bb0*/  @P0 R2UR UR7, R2 ;  /* 0x00000000020702ca */ /* 0x000fe400000e0000 */
[----:B------:R-:W-:-:S02]  /*2bc0*/  PRMT R0, RZ, 0x654, R0 ;  /* 0x00000654ff007816 */ /* 0x000fc40000000000 */
[----:B------:R-:W-:Y:S02]  /*2bd0*/  @P0 R2UR UR4, R4 ;  /* 0x00000000040402ca */ /* 0x000fe400000e0000 */
[----:B------:R1:W-:Y:S03]  /*2be0*/  SYNCS.ARRIVE.TRANS64.RED.A1T0 RZ, [R0+URZ], RZ ;  /* 0x000000ff00ff79a7 */ /* 0x0003e600081004ff */
[----:B------:R-:W-:-:S04]  /*2bf0*/  @UP1 UMOV UR31, UR5 ;  /* 0x00000005001f1c82 */ /* 0x000fc80008000000 */
[----:B------:R-:W-:-:S04]  /*2c00*/  @UP1 UMOV UR37, UR7 ;  /* 0x0000000700251c82 */ /* 0x000fc80008000000 */
[----:B------:R-:W-:Y:S01]  /*2c10*/  @UP1 UMOV UR36, UR4 ;  /* 0x0000000400241c82 */ /* 0x000fe20008000000 */
[----:B------:R-:W-:Y:S05]  /*2c20*/  BRA.U !UP0, `(.L_x_41) ;  /* 0x0000000108d47547 */ /* 0x000fea000b800000 */
[----:B------:R-:W3:Y:S01]  /*2c30*/  LDCU.128 UR16, c[0x0][0xb10] ;  /* 0x00016200ff1077ac */ /* 0x000ee20008000c00 */
[----:B------:R-:W2:Y:S01]  /*2c40*/  LDCU UR12, c[0x0][0xb20] ;  /* 0x00016400ff0c77ac */ /* 0x000ea20008000800 */
[----:B------:R-:W4:Y:S01]  /*2c50*/  LDCU UR20, c[0x0][0xb0c] ;  /* 0x00016180ff1477ac */ /* 0x000f220008000800 */
[----:B------:R-:W1:Y:S01]  /*2c60*/  LDCU.64 UR8, c[0x0][0xb28] ;  /* 0x00016500ff0877ac */ /* 0x000e620008000a00 */
[----:B------:R-:W-:Y:S02]  /*2c70*/  UISETP.NE.AND UP3, UPT, UR42, 0x1, UPT ;  /* 0x000000012a00788c */ /* 0x000fe4000bf65270 */
[----:B---3--:R-:W-:Y:S02]  /*2c80*/  UIMAD.WIDE.U32 UR10, UR38, UR19, URZ ;  /* 0x00000013260a72a5 */ /* 0x008fe4000f8e00ff */
[----:B------:R-:W-:Y:S02]  /*2c90*/  UIMAD.WIDE.U32 UR4, UR39, UR16, URZ ;  /* 0x00000010270472a5 */ /* 0x000fe4000f8e00ff */
[----:B------:R-:W-:-:S02]  /*2ca0*/  UISETP.NE.AND UP0, UPT, UR18, 0x1, UPT ;  /* 0x000000011200788c */ /* 0x000fc4000bf05270 */
[----:B------:R-:W-:Y:S01]  /*2cb0*/  UIMAD.WIDE.U32 UR22, UR31, UR19, URZ ;  /* 0x000000131f1672a5 */ /* 0x000fe2000f8e00ff */
[----:B------:R-:W-:Y:S02]  /*2cc0*/  UMOV UR10, UR11 ;  /* 0x0000000b000a7c82 */ /* 0x000fe40008000000 */
[----:B------:R-:W-:Y:S01]  /*2cd0*/  UMOV UR4, UR5 ;  /* 0x0000000500047c82 */ /* 0x000fe20008000000 */
[----:B--2---:R-:W-:Y:S02]  /*2ce0*/  USHF.R.U32.HI UR10, URZ, UR12, UR10 ;  /* 0x0000000cff0a7299 */ /* 0x004fe4000801160a */
[----:B----4-:R-:W-:Y:S02]  /*2cf0*/  UISETP.NE.AND UP2, UPT, UR20, 0x1, UPT ;  /* 0x000000011400788c */ /* 0x010fe4000bf45270 */
[----:B------:R-:W-:Y:S02]  /*2d00*/  USHF.R.U32.HI UR4, URZ, UR17, UR4 ;  /* 0x00000011ff047299 */ /* 0x000fe40008011604 */
[----:B------:R-:W-:-:S02]  /*2d10*/  USEL UR5, UR38, UR10, !UP0 ;  /* 0x0000000a26057287 */ /* 0x000fc4000c000000 */
[----:B------:R-:W-:Y:S02]  /*2d20*/  USEL UR7, UR39, UR4, !UP2 ;  /* 0x0000000427077287 */ /* 0x000fe4000d000000 */
[----:B-1----:R-:W-:Y:S01]  /*2d30*/  UIMAD.WIDE.U32 UR10, UR5, UR8, URZ ;  /* 0x00000008050a72a5 */ /* 0x002fe2000f8e00ff */
[----:B------:R-:W-:Y:S01]  /*2d40*/  UMOV UR4, UR23 ;  /* 0x0000001700047c82 */ /* 0x000fe20008000000 */
[----:B------:R-:W-:Y:S02]  /*2d50*/  UIMAD.WIDE.U32 UR14, UR37, UR16, URZ ;  /* 0x00000010250e72a5 */ /* 0x000fe4000f8e00ff */
[----:B------:R-:W-:-:S03]  /*2d60*/  UIMAD.WIDE.U32 UR22, UR7, UR8, URZ ;  /* 0x00000008071672a5 */ /* 0x000fc6000f8e00ff */
[----:B------:R-:W-:Y:S01]  /*2d70*/  UMOV UR10, UR11 ;  /* 0x0000000b000a7c82 */ /* 0x000fe20008000000 */
[----:B------:R-:W-:Y:S02]  /*2d80*/  USHF.R.U32.HI UR4, URZ, UR12, UR4 ;  /* 0x0000000cff047299 */ /* 0x000fe40008011604 */
[----:B------:R-:W-:Y:S01]  /*2d90*/  @UP3 USHF.R.U32.HI UR5, URZ, UR9, UR10 ;  /* 0x00000009ff053299 */ /* 0x000fe2000801160a */
[----:B------:R-:W-:Y:S01]  /*2da0*/  UMOV UR14, UR15 ;  /* 0x0000000f000e7c82 */ /* 0x000fe20008000000 */
[----:B------:R-:W-:Y:S01]  /*2db0*/  UMOV UR22, UR23 ;  /* 0x0000001700167c82 */ /* 0x000fe20008000000 */
[----:B------:R-:W-:Y:S02]  /*2dc0*/  USHF.R.U32.HI UR17, URZ, UR17, UR14 ;  /* 0x00000011ff117299 */ /* 0x000fe4000801160e */
[----:B------:R-:W-:Y:S02]  /*2dd0*/  USEL UR4, UR31, UR4, !UP0 ;  /* 0x000000041f047287 */ /* 0x000fe4000c000000 */
[----:B------:R-:W-:-:S02]  /*2de0*/  @UP3 USHF.R.U32.HI UR7, URZ, UR9, UR22 ;  /* 0x00000009ff073299 */ /* 0x000fc40008011616 */
[----:B------:R-:W-:Y:S02]  /*2df0*/  UIMAD UR10, UR42, UR5, URZ ;  /* 0x000000052a0a72a4 */ /* 0x000fe4000f8e02ff */
[----:B------:R-:W-:Y:S02]  /*2e00*/  USEL UR5, UR37, UR17, !UP2 ;  /* 0x0000001125057287 */ /* 0x000fe4000d000000 */
[----:B------:R-:W-:Y:S02]  /*2e10*/  UIMAD UR12, UR42, UR7, URZ ;  /* 0x000000072a0c72a4 */ /* 0x000fe4000f8e02ff */
[----:B------:R-:W-:Y:S02]  /*2e20*/  UISETP.GE.AND UP0, UPT, UR4, UR10, UPT ;  /* 0x0000000a0400728c */ /* 0x000fe4000bf06270 */
[----:B------:R-:W-:Y:S02]  /*2e30*/  UIMAD.WIDE.U32 UR10, UR4, UR8, URZ ;  /* 0x00000008040a72a5 */ /* 0x000fe4000f8e00ff */
[----:B------:R-:W-:-:S02]  /*2e40*/  UISETP.GE.OR UP0, UPT, UR5, UR12, UP0 ;  /* 0x0000000c0500728c */ /* 0x000fc40008706670 */
[----:B------:R-:W-:Y:S02]  /*2e50*/  UIMAD.WIDE.U32 UR14, UR5, UR8, URZ ;  /* 0x00000008050e72a5 */ /* 0x000fe4000f8e00ff */
[----:B------:R-:W-:Y:S01]  /*2e60*/  UIADD3 UR12, UPT, UPT, -UR5, URZ, URZ ;  /* 0x000000ff050c7290 */ /* 0x000fe2000fffe1ff */
[----:B------:R-:W-:Y:S01]  /*2e70*/  UMOV UR10, UR11 ;  /* 0x0000000b000a7c82 */ /* 0x000fe20008000000 */
[----:B------:R-:W-:Y:S02]  /*2e80*/  UIADD3 UR11, UPT, UPT, -UR4, URZ, URZ ;  /* 0x000000ff040b7290 */ /* 0x000fe4000fffe1ff */
        /* <DEDUP_REMOVED lines=15> */
.L_x_41:
[----:B------:R-:W2:Y:S02]  /*2f80*/  LDCU UR4, c[0x0][0xb30] ;  /* 0x00016600ff0477ac */ /* 0x000ea40008000800 */
[----:B--2---:R-:W-:-:S09]  /*2f90*/  UISETP.NE.AND UP0, UPT, UR4, 0x1, UPT ;  /* 0x000000010400788c */ /* 0x004fd2000bf05270 */
[----:B------:R-:W-:Y:S05]  /*2fa0*/  BRA.U UP0, `(.L_x_42) ;  /* 0x0000000100447547 */ /* 0x000fea000b800000 */
[----:B------:R-:W2:Y:S01]  /*2fb0*/  LDCU.128 UR16, c[0x0][0xb10] ;  /* 0x00016200ff1077ac */ /* 0x000ea20008000c00 */
[----:B------:R-:W4:Y:S01]  /*2fc0*/  LDCU UR10, c[0x0][0xb0c] ;  /* 0x00016180ff0a77ac */ /* 0x000f220008000800 */
[----:B------:R-:W1:Y:S01]  /*2fd0*/  LDCU UR7, c[0x0][0xb20] ;  /* 0x00016400ff0777ac */ /* 0x000e620008000800 */
[----:B--2---:R-:W-:Y:S02]  /*2fe0*/  UIMAD.WIDE.U32 UR8, UR37, UR16, URZ ;  /* 0x00000010250872a5 */ /* 0x004fe4000f8e00ff */
[----:B------:R-:W-:Y:S02]  /*2ff0*/  UIMAD.WIDE.U32 UR4, UR31, UR19, URZ ;  /* 0x000000131f0472a5 */ /* 0x000fe4000f8e00ff */
[----:B----4-:R-:W-:Y:S02]  /*3000*/  UISETP.NE.AND UP2, UPT, UR10, 0x1, UPT ;  /* 0x000000010a00788c */ /* 0x010fe4000bf45270 */
[----:B------:R-:W-:Y:S01]  /*3010*/  UISETP.NE.AND UP0, UPT, UR18, 0x1, UPT ;  /* 0x000000011200788c */ /* 0x000fe2000bf05270 */
[----:B------:R-:W-:-:S02]  /*3020*/  UMOV UR8, UR9 ;  /* 0x0000000900087c82 */ /* 0x000fc40008000000 */
[----:B------:R-:W-:Y:S01]  /*3030*/  UMOV UR4, UR5 ;  /* 0x0000000500047c82 */ /* 0x000fe20008000000 */
[----:B------:R-:W-:Y:S02]  /*3040*/  USHF.R.U32.HI UR17, URZ, UR17, UR8 ;  /* 0x00000011ff117299 */ /* 0x000fe40008011608 */
[----:B-1----:R-:W-:Y:S02]  /*3050*/  USHF.R.U32.HI UR4, URZ, UR7, UR4 ;  /* 0x00000007ff047299 */ /* 0x002fe40008011604 */
[----:B------:R-:W-:Y:S02]  /*3060*/  USEL UR5, UR37, UR17, !UP2 ;  /* 0x0000001125057287 */ /* 0x000fe4000d000000 */
[----:B------:R-:W-:-:S04]  /*3070*/  USEL UR4, UR31, UR4, !UP0 ;  /* 0x000000041f047287 */ /* 0x000fc8000c000000 */
[----:B------:R-:W-:Y:S02]  /*3080*/  UIADD3 UR7, UPT, UPT, UR5, -UR4, URZ ;  /* 0x8000000405077290 */ /* 0x000fe4000fffe0ff */
[----:B------:R-:W-:Y:S02]  /*3090*/  UIADD3 UR4, UPT, UPT, -UR5, UR4, URZ ;  /* 0x0000000405047290 */ /* 0x000fe4000fffe1ff */
[----:B------:R-:W-:Y:S02]  /*30a0*/  UIMAD UR31, UR7, UR18, UR31 ;  /* 0x00000012071f72a4 */ /* 0x000fe4000f8e021f */
[----:B------:R-:W-:-:S12]  /*30b0*/  UIMAD UR37, UR4, UR10, UR37 ;  /* 0x0000000a042572a4 */ /* 0x000fd8000f8e0225 */
.L_x_42:
[----:B------:R-:W-:Y:S01]  /*30c0*/  VIADD R11, R11, 0x1 ;  /* 0x000000010b0b7836 */ /* 0x000fe20000000000 */
[----:B------:R-:W-:Y:S01]  /*30d0*/  PLOP3.LUT P1, PT, PT, PT, PT, 0x80, 0x8 ;  /* 0x000000000008781c */ /* 0x000fe20003f2f070 */
[----:B------:R-:W-:Y:S02]  /*30e0*/  UIADD3 UR45, UPT, UPT, UR37, UR55, URZ ;  /* 0x00000037252d7290 */ /* 0x000fe4000fffe0ff */
[----:B------:R-:W-:Y:S01]  /*30f0*/  UIADD3 UR46, UPT, UPT, UR31, UR59, URZ ;  /* 0x0000003b1f2e7290 */ /* 0x000fe2000fffe0ff */
[----:B------:R-:W-:-:S04]  /*3100*/  ISETP.NE.AND P0, PT, R11, 0x2, PT ;  /* 0x000000020b00780c */ /* 0x000fc80003f05270 */
[----:B-1----:R-:W-:Y:S02]  /*3110*/  SEL R0, RZ, 0x1, P0 ;  /* 0x00000001ff007807 */ /* 0x002fe40000000000 */
[----:B------:R-:W-:Y:S02]  /*3120*/  SEL R11, R11, RZ, P0 ;  /* 0x000000ff0b0b7207 */ /* 0x000fe40000000000 */
[----:B------:R-:W-:Y:S01]  /*3130*/  LOP3.LUT R10, R10, R0, RZ, 0x3c, !PT ;  /* 0x000000000a0a7212 */ /* 0x000fe200078e3cff */
[----:B------:R-:W-:Y:S06]  /*3140*/  BRA.U UP1, `(.L_x_43) ;  /* 0xfffffff101447547 */ /* 0x000fec000b83ffff */
[----:B------:R-:W-:Y:S01]  /*3150*/  UIADD3 UR13, UPT, UPT, UR13, 0x240, URZ ;  /* 0x000002400d0d7890 */ /* 0x000fe2000fffe0ff */
[----:B------:R-:W-:-:S03]  /*3160*/  SHF.L.U32 R2, R12, 0x1f, RZ ;  /* 0x0000001f0c027819 */ /* 0x000fc600000006ff */
[----:B------:R-:W-:-:S09]  /*3170*/  ULEA UR4, UR6, UR13, 0x3 ;  /* 0x0000000d06047291 */ /* 0x000fd2000f8e18ff */
[----:B------:R-:W1:Y:S02]  /*3180*/  SYNCS.PHASECHK.TRANS64.TRYWAIT P0, [UR4], R2 ;  /* 0x00000002ff0075a7 */ /* 0x000e640008001104 */
[----:B-1----:R-:W-:Y:S05]  /*3190*/  @!P0 BRA `(.L_x_44) ;  /* 0x0000006c00008947 */ /* 0x002fea0003800000 */
.L_x_187:
[----:B------:R-:W-:-:S04]  /*31a0*/  UIADD3 UR4, UPT, UPT, UR6, 0x1, URZ ;  /* 0x0000000106047890 */ /* 0x000fc8000fffe0ff */
[----:B------:R-:W-:-:S04]  /*31b0*/  UISETP.NE.AND UP0, UPT, UR4, 0x48, UPT ;  /* 0x000000480400788c */ /* 0x000fc8000bf05270 */
[----:B------:R-:W-:Y:S02]  /*31c0*/  USEL UR6, URZ, 0x1, UP0 ;  /* 0x00000001ff067887 */ /* 0x000fe40008000000 */
[----:B------:R-:W-:-:S04]  /*31d0*/  USEL UR4, UR4, URZ, UP0 ;  /* 0x000000ff04047287 */ /* 0x000fc80008000000 */
[----:B------:R-:W-:Y:S01]  /*31e0*/  ULEA UR5, UR4, UR13, 0x3 ;  /* 0x0000000d04057291 */ /* 0x000fe2000f8e18ff */
[----:B-1----:R-:W-:-:S04]  /*31f0*/  LOP3.LUT R2, R12, UR6, RZ, 0x3c, !PT ;  /* 0x000000060c027c12 */ /* 0x002fc8000f8e3cff */
[----:B------:R-:W-:-:S04]  /*3200*/  SHF.L.U32 R3, R2, 0x1f, RZ ;  /* 0x0000001f02037819 */ /* 0x000fc800000006ff */
[----:B------:R-:W1:Y:S02]  /*3210*/  SYNCS.PHASECHK.TRANS64.TRYWAIT P0, [UR5], R3 ;  /* 0x00000003ff0075a7 */ /* 0x000e640008001105 */
[----:B-1----:R-:W-:Y:S05]  /*3220*/  @!P0 BRA `(.L_x_45) ;  /* 0x0000006800f48947 */ /* 0x002fea0003800000 */
.L_x_189:
[----:B------:R-:W-:-:S04]  /*3230*/  UIADD3 UR4, UPT, UPT, UR4, 0x1, URZ ;  /* 0x0000000104047890 */ /* 0x000fc8000fffe0ff */
[----:B------:R-:W-:-:S04]  /*3240*/  UISETP.NE.AND UP0, UPT, UR4, 0x48, UPT ;  /* 0x000000480400788c */ /* 0x000fc8000bf05270 */
[----:B------:R-:W-:Y:S02]  /*3250*/  USEL UR6, URZ, 0x1, UP0 ;  /* 0x00000001ff067887 */ /* 0x000fe40008000000 */
[----:B------:R-:W-:-:S04]  /*3260*/  USEL UR4, UR4, URZ, UP0 ;  /* 0x000000ff04047287 */ /* 0x000fc80008000000 */
[----:B------:R-:W-:Y:S01]  /*3270*/  ULEA UR5, UR4, UR13, 0x3 ;  /* 0x0000000d04057291 */ /* 0x000fe2000f8e18ff */
[----:B------:R-:W-:-:S04]  /*3280*/  LOP3.LUT R2, R2, UR6, RZ, 0x3c, !PT ;  /* 0x0000000602027c12 */ /* 0x000fc8000f8e3cff */
[----:B-1----:R-:W-:-:S04]  /*3290*/  SHF.L.U32 R3, R2, 0x1f, RZ ;  /* 0x0000001f02037819 */ /* 0x002fc800000006ff */
[----:B------:R-:W1:Y:S02]  /*32a0*/  SYNCS.PHASECHK.TRANS64.TRYWAIT P0, [UR5], R3 ;  /* 0x00000003ff0075a7 */ /* 0x000e640008001105 */
[----:B-1----:R-:W-:Y:S05]  /*32b0*/  @!P0 BRA `(.L_x_46) ;  /* 0x0000006800e88947 */ /* 0x002fea0003800000 */
.L_x_191:
        /* <DEDUP_REMOVED lines=9> */
.L_x_193:
        /* <DEDUP_REMOVED lines=9> */
.L_x_195:
        /* <DEDUP_REMOVED lines=9> */
.L_x_197:
        /* <DEDUP_REMOVED lines=9> */
.L_x_199:
        /* <DEDUP_REMOVED lines=9> */
.L_x_201:
        /* <DEDUP_REMOVED lines=9> */
.L_x_203:
        /* <DEDUP_REMOVED lines=9> */
.L_x_205:
        /* <DEDUP_REMOVED lines=9> */
.L_x_207:
        /* <DEDUP_REMOVED lines=9> */
.L_x_209:
        /* <DEDUP_REMOVED lines=9> */
.L_x_211:
        /* <DEDUP_REMOVED lines=9> */
.L_x_213:
        /* <DEDUP_REMOVED lines=9> */
.L_x_215:
        /* <DEDUP_REMOVED lines=9> */
.L_x_217:
        /* <DEDUP_REMOVED lines=9> */
.L_x_219:
        /* <DEDUP_REMOVED lines=9> */
.L_x_221:
        /* <DEDUP_REMOVED lines=9> */
.L_x_223:
        /* <DEDUP_REMOVED lines=9> */
.L_x_225:
        /* <DEDUP_REMOVED lines=9> */
.L_x_227:
        /* <DEDUP_REMOVED lines=9> */
.L_x_229:
        /* <DEDUP_REMOVED lines=9> */
.L_x_231:
        /* <DEDUP_REMOVED lines=9> */
.L_x_233:
        /* <DEDUP_REMOVED lines=9> */
.L_x_235:
        /* <DEDUP_REMOVED lines=9> */
.L_x_237:
        /* <DEDUP_REMOVED lines=9> */
.L_x_239:
        /* <DEDUP_REMOVED lines=9> */
.L_x_241:
        /* <DEDUP_REMOVED lines=9> */
.L_x_243:
        /* <DEDUP_REMOVED lines=9> */
.L_x_245:
        /* <DEDUP_REMOVED lines=9> */
.L_x_247:
        /* <DEDUP_REMOVED lines=9> */
.L_x_249:
        /* <DEDUP_REMOVED lines=9> */
.L_x_251:
        /* <DEDUP_REMOVED lines=9> */
.L_x_253:
        /* <DEDUP_REMOVED lines=9> */
.L_x_255:
        /* <DEDUP_REMOVED lines=9> */
.L_x_257:
        /* <DEDUP_REMOVED lines=9> */
.L_x_259:
        /* <DEDUP_REMOVED lines=9> */
.L_x_261:
        /* <DEDUP_REMOVED lines=9> */
.L_x_263:
        /* <DEDUP_REMOVED lines=9> */
.L_x_265:
        /* <DEDUP_REMOVED lines=9> */
.L_x_267:
        /* <DEDUP_REMOVED lines=9> */
.L_x_269:
        /* <DEDUP_REMOVED lines=9> */
.L_x_271:
        /* <DEDUP_REMOVED lines=9> */
.L_x_273:
        /* <DEDUP_REMOVED lines=9> */
.L_x_275:
        /* <DEDUP_REMOVED lines=9> */
.L_x_277:
        /* <DEDUP_REMOVED lines=9> */
.L_x_279:
        /* <DEDUP_REMOVED lines=9> */
.L_x_281:
        /* <DEDUP_REMOVED lines=9> */
.L_x_283:
        /* <DEDUP_REMOVED lines=9> */
.L_x_285:
        /* <DEDUP_REMOVED lines=9> */
.L_x_287:
        /* <DEDUP_REMOVED lines=9> */
.L_x_289:
        /* <DEDUP_REMOVED lines=9> */
.L_x_291:
        /* <DEDUP_REMOVED lines=9> */
.L_x_293:
        /* <DEDUP_REMOVED lines=9> */
.L_x_295:
        /* <DEDUP_REMOVED lines=9> */
.L_x_297:
        /* <DEDUP_REMOVED lines=9> */
.L_x_299:
        /* <DEDUP_REMOVED lines=9> */
.L_x_301:
        /* <DEDUP_REMOVED lines=9> */
.L_x_303:
        /* <DEDUP_REMOVED lines=9> */
.L_x_305:
        /* <DEDUP_REMOVED lines=9> */
.L_x_307:
        /* <DEDUP_REMOVED lines=9> */
.L_x_309:
        /* <DEDUP_REMOVED lines=9> */
.L_x_311:
        /* <DEDUP_REMOVED lines=9> */
.L_x_313:
        /* <DEDUP_REMOVED lines=9> */
.L_x_315:
        /* <DEDUP_REMOVED lines=9> */
.L_x_317:
        /* <DEDUP_REMOVED lines=9> */
.L_x_319:
        /* <DEDUP_REMOVED lines=9> */
.L_x_321:
        /* <DEDUP_REMOVED lines=9> */
.L_x_323:
        /* <DEDUP_REMOVED lines=9> */
.L_x_325:
        /* <DEDUP_REMOVED lines=9> */
.L_x_327:
[----:B------:R-:W-:-:S04]  /*5900*/  UIADD3 UR4, UPT, UPT, UR4, 0x1, URZ ;  /* 0x0000000104047890 */ /* 0x000fc8000fffe0ff */
[----:B------:R-:W-:-:S04]  /*5910*/  UISETP.NE.AND UP0, UPT, UR4, 0x48, UPT ;  /* 0x000000480400788c */ /* 0x000fc8000bf05270 */
[----:B------:R-:W-:Y:S02]  /*5920*/  USEL UR5, URZ, 0x1, UP0 ;  /* 0x00000001ff057887 */ /* 0x000fe40008000000 */
[----:B------:R-:W-:-:S04]  /*5930*/  USEL UR4, UR4, URZ, UP0 ;  /* 0x000000ff04047287 */ /* 0x000fc80008000000 */
[----:B------:R-:W-:Y:S01]  /*5940*/  ULEA UR4, UR4, UR13, 0x3 ;  /* 0x0000000d04047291 */ /* 0x000fe2000f8e18ff */
[----:B------:R-:W-:-:S04]  /*5950*/  LOP3.LUT R2, R2, UR5, RZ, 0x3c, !PT ;  /* 0x0000000502027c12 */ /* 0x000fc8000f8e3cff */
[----:B------:R-:W-:Y:S01]  /*5960*/  SHF.L.U32 R2, R2, 0x1f, RZ ;  /* 0x0000001f02027819 */ /* 0x000fe200000006ff */
[----:B-1----:R-:W-:-:S07]  /*5970*/  IMAD.U32 R0, RZ, RZ, UR4 ;  /* 0x00000004ff007e24 */ /* 0x002fce000f8e00ff */
.L_x_115:
[----:B-1----:R1:W2:Y:S02]  /*5980*/  SYNCS.PHASECHK.TRANS64.TRYWAIT P0, [R0+URZ], R2 ;  /* 0x00000002000075a7 */ /* 0x0022a400080011ff */
[----:B--2---:R-:W-:Y:S05]  /*5990*/  @!P0 NANOSLEEP.SYNCS 0x989680 ;  /* 0x009896800000895d */ /* 0x004fea0003900000 */
[----:B------:R-:W2:Y:S02]  /*59a0*/  @!P0 SYNCS.PHASECHK.TRANS64 P0, [R0+URZ], R2 ;  /* 0x00000002000085a7 */ /* 0x000ea400080010ff */
[----:B--23--:R-:W-:Y:S05]  /*59b0*/  @P0 EXIT ;  /* 0x000000000000094d */ /* 0x00cfea0003800000 */
[----:B------:R-:W-:Y:S05]  /*59c0*/  BRA `(.L_x_115) ;  /* 0xfffffffc00ec7947 */ /* 0x000fea000383ffff */
.L_x_23:
[----:B------:R-:W2:Y:S02]  /*59d0*/  S2UR UR4, SR_CgaCtaId ;  /* 0x00000000000479c3 */ /* 0x000ea40000008800 */
[----:B--2---:R-:W-:-:S04]  /*59e0*/  UISETP.NE.AND UP0, UPT, UR4, URZ, UPT ;  /* 0x000000ff0400728c */ /* 0x004fc8000bf05270 */
[----:B------:R-:W-:-:S09]  /*59f0*/  UISETP.NE.OR UP0, UPT, UR13, 0x1, UP0 ;  /* 0x000000010d00788c */ /* 0x000fd20008705670 */
[----:B------:R-:W-:Y:S05]  /*5a00*/  BRA.U UP0, `(.L_x_116) ;  /* 0x00000005004c7547 */ /* 0x000fea000b800000 */
[----:B------:R-:W2:Y:S01]  /*5a10*/  S2UR UR5, SR_CgaCtaId ;  /* 0x00000000000579c3 */ /* 0x000ea20000008800 */
[----:B------:R-:W-:Y:S01]  /*5a20*/  UMOV UR4, 0x400 ;  /* 0x0000040000047882 */ /* 0x000fe20000000000 */
[----:B------:R-:W-:Y:S01]  /*5a30*/  ISETP.GE.U32.AND P2, PT, R0, 0x4, PT ;  /* 0x000000040000780c */ /* 0x000fe20003f46070 */
[----:B------:R-:W-:Y:S01]  /*5a40*/  IMAD.MOV.U32 R12, RZ, RZ, 0x1 ;  /* 0x00000001ff0c7424 */ /* 0x000fe200078e00ff */
[----:B------:R-:W-:Y:S02]  /*5a50*/  CS2R R10, SRZ ;  /* 0x00000000000a7805 */ /* 0x000fe4000001ff00 */
[----:B------:R-:W-:Y:S01]  /*5a60*/  CS2R R8, SRZ ;  /* 0x0000000000087805 */ /* 0x000fe2000001ff00 */
[----:B--2---:R-:W-:-:S03]  /*5a70*/  ULEA UR6, UR5, UR4, 0x18 ;  /* 0x0000000405067291 */ /* 0x004fc6000f8ec0ff */
[----:B------:R-:W-:-:S09]  /*5a80*/  UMOV UR5, URZ ;  /* 0x000000ff00057c82 */ /* 0x000fd20008000000 */
.L_x_120:
[----:B------:R-:W-:Y:S02]  /*5a90*/  LEA R2, R8, UR6, 0x3 ;  /* 0x0000000608027c11 */ /* 0x000fe4000f8e18ff */
[----:B------:R-:W-:-:S03]  /*5aa0*/  SHF.L.U32 R4, R9, 0x1f, RZ ;  /* 0x0000001f09047819 */ /* 0x000fc600000006ff */
[----:B------:R-:W-:Y:S01]  /*5ab0*/  VIADD R5, R2, 0x510 ;  /* 0x0000051002057836 */ /* 0x000fe20000000000 */
[----:B------:R-:W2:Y:S02]  /*5ac0*/  SYNCS.PHASECHK.TRANS64.TRYWAIT P0, [R2+URZ+0x500], R4 ;  /* 0x00050004020075a7 */ /* 0x000ea400080011ff */
[----:B--2---:R-:W-:Y:S05]  /*5ad0*/  @!P0 BRA `(.L_x_117) ;  /* 0x0000005c00588947 */ /* 0x004fea0003800000 */
.L_x_328:
[----:B------:R-:W-:Y:S01]  /*5ae0*/  ULEA UR4, UR5, UR6, 0x3 ;  /* 0x0000000605047291 */ /* 0x000fe2000f8e18ff */
[----:B--2---:R-:W-:Y:S01]  /*5af0*/  PRMT R2, RZ, 0x654, R5 ;  /* 0x00000654ff027816 */ /* 0x004fe20000000005 */
[----:B------:R-:W-:Y:S01]  /*5b00*/  @!P2 IMAD.MOV.U32 R4, RZ, RZ, 0x10 ;  /* 0x00000010ff04a424 */ /* 0x000fe200078e00ff */
[----:B------:R-:W-:Y:S01]  /*5b10*/  SHF.L.U32 R5, R12, 0x1f, RZ ;  /* 0x0000001f0c057819 */ /* 0x000fe200000006ff */
[----:B------:R-:W-:Y:S01]  /*5b20*/  UIADD3 UR7, UPT, UPT, UR4, 0x4a0, URZ ;  /* 0x000004a004077890 */ /* 0x000fe2000fffe0ff */
[----:B------:R2:W-:Y:S05]  /*5b30*/  SYNCS.ARRIVE.TRANS64.RED.A1T0 RZ, [R2+URZ], RZ ;  /* 0x000000ff02ff79a7 */ /* 0x0005ea00081004ff */
[----:B------:R-:W-:Y:S01]  /*5b40*/  IMAD.U32 R6, RZ, RZ, UR7 ;  /* 0x00000007ff067e24 */ /* 0x000fe2000f8e00ff */
[----:B------:R-:W3:Y:S04]  /*5b50*/  SYNCS.PHASECHK.TRANS64.TRYWAIT P0, [UR4+0x4b0], R5 ;  /* 0x0004b005ff0075a7 */ /* 0x000ee80008001104 */
[----:B------:R-:W-:Y:S01]  /*5b60*/  PRMT R6, R0, 0x654, R6 ;  /* 0x0000065400067816 */ /* 0x000fe20000000006 */
[----:B--23--:R-:W-:Y:S06]  /*5b70*/  @!P0 BRA `(.L_x_118) ;  /* 0x0000005c00448947 */ /* 0x00cfec0003800000 */
.L_x_330:
[----:B------:R-:W-:Y:S01]  /*5b80*/  ULEA UR8, UR5, UR6, 0x4 ;  /* 0x0000000605087291 */ /* 0x000fe2000f8e20ff */
[----:B------:R-:W-:Y:S01]  /*5b90*/  SEL R3, R6, R3, !P2 ;  /* 0x0000000306037207 */ /* 0x000fe20005000000 */
[----:B------:R-:W-:Y:S01]  /*5ba0*/  UIADD3 UR9, UPT, UPT, UR4, 0x4a0, URZ ;  /* 0x000004a004097890 */ /* 0x000fe2000fffe0ff */
[----:B--2---:R-:W-:Y:S01]  /*5bb0*/  LEA R2, R11, UR6, 0x3 ;  /* 0x000000060b027c11 */ /* 0x004fe2000f8e18ff */
[----:B------:R-:W-:Y:S01]  /*5bc0*/  UIADD3 UR8, UPT, UPT, UR8, 0x530, URZ ;  /* 0x0000053008087890 */ /* 0x000fe2000fffe0ff */
[----:B------:R2:W-:Y:S01]  /*5bd0*/  @!P2 SYNCS.ARRIVE.TRANS64.RED RZ, [R3+URZ], R4 ;  /* 0x0000000403ffa9a7 */ /* 0x0005e200080004ff */
[----:B------:R-:W-:Y:S01]  /*5be0*/  UIADD3 UR4, UPT, UPT, UR5, 0x1, URZ ;  /* 0x0000000105047890 */ /* 0x000fe2000fffe0ff */
[----:B------:R-:W-:-:S03]  /*5bf0*/  VIADD R8, R8, 0x1 ;  /* 0x0000000108087836 */ /* 0x000fc60000000000 */
[----:B------:R-:W-:Y:S02]  /*5c00*/  UISETP.NE.AND UP0, UPT, UR4, 0x2, UPT ;  /* 0x000000020400788c */ /* 0x000fe4000bf05270 */
[----:B------:R-:W-:Y:S01]  /*5c10*/  ISETP.NE.AND P0, PT, R8, 0x2, PT ;  /* 0x000000020800780c */ /* 0x000fe20003f05270 */
[----:B------:R-:W-:Y:S06]  /*5c20*/  UGETNEXTWORKID.BROADCAST [UR8], [UR9] ;  /* 0x00000000080073ca */ /* 0x000fec0008000100 */
[----:B------:R-:W-:Y:S02]  /*5c30*/  USEL UR7, URZ, 0x1, UP0 ;  /* 0x00000001ff077887 */ /* 0x000fe40008000000 */
[----:B------:R-:W-:-:S04]  /*5c40*/  USEL UR5, UR4, URZ, UP0 ;  /* 0x000000ff04057287 */ /* 0x000fc80008000000 */
[----:B------:R-:W-:Y:S02]  /*5c50*/  LOP3.LUT R12, R12, UR7, RZ, 0x3c, !PT ;  /* 0x000000070c0c7c12 */ /* 0x000fe4000f8e3cff */
[----:B--2---:R-:W-:-:S04]  /*5c60*/  SHF.L.U32 R4, R10, 0x1f, RZ ;  /* 0x0000001f0a047819 */ /* 0x004fc800000006ff */
[----:B------:R-:W2:Y:S02]  /*5c70*/  SYNCS.PHASECHK.TRANS64.TRYWAIT P1, [R2+URZ+0x4a0], R4 ;  /* 0x0004a004020075a7 */ /* 0x000ea400080211ff */
[----:B--2---:R-:W-:Y:S05]  /*5c80*/  @!P1 BRA `(.L_x_119) ;  /* 0x0000005c00189947 */ /* 0x004fea0003800000 */
.L_x_331:
[C---:B--2---:R-:W-:Y:S01]  /*5c90*/  LEA R4, R11.reuse, UR6, 0x4 ;  /* 0x000000060b047c11 */ /* 0x044fe2000f8e20ff */
[----:B------:R-:W-:Y:S01]  /*5ca0*/  VIADD R2, R2, 0x4b0 ;  /* 0x000004b002027836 */ /* 0x000fe20000000000 */
[----:B------:R-:W-:Y:S01]  /*5cb0*/  SEL R8, R8, RZ, P0 ;  /* 0x000000ff08087207 */ /* 0x000fe20000000000 */
[----:B------:R-:W-:-:S03]  /*5cc0*/  VIADD R11, R11, 0x1 ;  /* 0x000000010b0b7836 */ /* 0x000fc60000000000 */
[----:B------:R-:W2:Y:S01]  /*5cd0*/  LDS.128 R4, [R4+0x530] ;  /* 0x0005300004047984 */ /* 0x000ea20000000c00 */
[----:B------:R-:W-:Y:S02]  /*5ce0*/  PRMT R2, RZ, 0x654, R2 ;  /* 0x00000654ff027816 */ /* 0x000fe40000000002 */
[C---:B------:R-:W-:Y:S01]  /*5cf0*/  ISETP.NE.AND P1, PT, R11.reuse, 0x2, PT ;  /* 0x000000020b00780c */ /* 0x040fe20003f25270 */
[----:B------:R-:W-:Y:S01]  /*5d00*/  @!PT LDS RZ, [RZ] ;  /* 0x00000000fffff984 */ /* 0x000fe20000000800 */
[----:B------:R-:W-:Y:S01]  /*5d10*/  @!PT LDS RZ, [RZ] ;  /* 0x00000000fffff984 */ /* 0x000fe20000000800 */
[----:B------:R-:W-:Y:S01]  /*5d20*/  @!PT LDS RZ, [RZ] ;  /* 0x00000000fffff984 */ /* 0x000fe20000000800 */
[----:B------:R-:W-:Y:S01]  /*5d30*/  @!PT LDS RZ, [RZ] ;  /* 0x00000000fffff984 */ /* 0x000fe20000000800 */
[----:B------:R3:W-:Y:S06]  /*5d40*/  MEMBAR.ALL.CTA ;  /* 0x0000000000007992 */ /* 0x0007ec0000008000 */
[----:B---3--:R-:W3:Y:S01]  /*5d50*/  FENCE.VIEW.ASYNC.S ;  /* 0x00000000000073c6 */ /* 0x008ee20000000000 */
[----:B------:R-:W-:Y:S01]  /*5d60*/  SEL R11, R11, RZ, P1 ;  /* 0x000000ff0b0b7207 */ /* 0x000fe20000800000 */
[----:B---3--:R3:W-:Y:S01]  /*5d70*/  SYNCS.ARRIVE.TRANS64.RED.A1T0 RZ, [R2+URZ], RZ ;  /* 0x000000ff02ff79a7 */ /* 0x0087e200081004ff */
[----:B--2---:R-:W-:-:S02]  /*5d80*/  LOP3.LUT P3, RZ, R6, 0x1, RZ, 0xc0, !PT ;  /* 0x0000000106ff7812 */ /* 0x004fc4000786c0ff */
[----:B------:R-:W-:-:S04]  /*5d90*/  SEL R4, RZ, 0x1, P1 ;  /* 0x00000001ff047807 */ /* 0x000fc80000800000 */
[----:B------:R-:W-:Y:S02]  /*5da0*/  LOP3.LUT R10, R10, R4, RZ, 0x3c, !PT ;  /* 0x000000040a0a7212 */ /* 0x000fe400078e3cff */
[----:B---3--:R-:W-:-:S04]  /*5db0*/  SEL R2, RZ, 0x1, P0 ;  /* 0x00000001ff027807 */ /* 0x008fc80000000000 */
[----:B------:R-:W-:Y:S01]  /*5dc0*/  LOP3.LUT R9, R9, R2, RZ, 0x3c, !PT ;  /* 0x0000000209097212 */ /* 0x000fe200078e3cff */
[----:B------:R-:W-:Y:S06]  /*5dd0*/  @P3 BRA `(.L_x_120) ;  /* 0xfffffffc002c3947 */ /* 0x000fec000383ffff */
[----:B------:R-:W-:Y:S01]  /*5de0*/  ULEA UR4, UR5, UR6, 0x3 ;  /* 0x0000000605047291 */ /* 0x000fe2000f8e18ff */
[----:B------:R-:W-:-:S08]  /*5df0*/  SHF.L.U32 R2, R12, 0x1f, RZ ;  /* 0x0000001f0c027819 */ /* 0x000fd000000006ff */
[----:B------:R-:W2:Y:S02]  /*5e00*/  SYNCS.PHASECHK.TRANS64 P0, [UR4+0x4b0], R2 ;  /* 0x0004b002ff0075a7 */ /* 0x000ea40008001004 */
[----:B--2---:R-:W-:Y:S05]  /*5e10*/  @P0 BRA `(.L_x_121) ;  /* 0x0000000000080947 */ /* 0x004fea0003800000 */
[----:B------:R-:W2:Y:S02]  /*5e20*/  SYNCS.PHASECHK.TRANS64.TRYWAIT P0, [UR4+0x4b0], R2 ;  /* 0x0004b002ff0075a7 */ /* 0x000ea40008001104 */
[----:B--2---:R-:W-:Y:S05]  /*5e30*/  @!P0 BRA `(.L_x_122) ;  /* 0x0000005800c08947 */ /* 0x004fea0003800000 */
.L_x_121:
[----:B------:R-:W-:-:S04]  /*5e40*/  UIADD3 UR7, UPT, UPT, UR5, 0x1, URZ ;  /* 0x0000000105077890 */ /* 0x000fc8000fffe0ff */
[----:B------:R-:W-:-:S04]  /*5e50*/  UISETP.NE.AND UP0, UPT, UR7, 0x2, UPT ;  /* 0x000000020700788c */ /* 0x000fc8000bf05270 */
[----:B------:R-:W-:Y:S02]  /*5e60*/  USEL UR8, URZ, 0x1, UP0 ;  /* 0x00000001ff087887 */ /* 0x000fe40008000000 */
[----:B------:R-:W-:-:S04]  /*5e70*/  USEL UR7, UR7, URZ, UP0 ;  /* 0x000000ff07077287 */ /* 0x000fc80008000000 */
[----:B------:R-:W-:Y:S01]  /*5e80*/  ULEA UR7, UR7, UR6, 0x3 ;  /* 0x0000000607077291 */ /* 0x000fe2000f8e18ff */
[----:B--2---:R-:W-:-:S04]  /*5e90*/  LOP3.LUT R2, R12, UR8, RZ, 0x3c, !PT ;  /* 0x000000080c027c12 */ /* 0x004fc8000f8e3cff */
[----:B------:R-:W-:-:S04]  /*5ea0*/  SHF.L.U32 R0, R2, 0x1f, RZ ;  /* 0x0000001f02007819 */ /* 0x000fc800000006ff */
[----:B------:R-:W2:Y:S02]  /*5eb0*/  SYNCS.PHASECHK.TRANS64 P0, [UR7+0x4b0], R0 ;  /* 0x0004b000ff0075a7 */ /* 0x000ea40008001007 */
[----:B-12---:R-:W-:Y:S05]  /*5ec0*/  @P0 EXIT ;  /* 0x000000000000094d */ /* 0x006fea0003800000 */
[----:B------:R-:W-:Y:S02]  /*5ed0*/  SHF.L.U32 R2, R2, 0x1f, RZ ;  /* 0x0000001f02027819 */ /* 0x000fe400000006ff */
[----:B------:R-:W-:-:S07]  /*5ee0*/  MOV R0, UR7 ;  /* 0x0000000700007c02 */ /* 0x000fce0008000f00 */
.L_x_123:
[----:B-1----:R1:W2:Y:S02]  /*5ef0*/  SYNCS.PHASECHK.TRANS64.TRYWAIT P0, [R0+URZ+0x4b0], R2 ;  /* 0x0004b002000075a7 */ /* 0x0022a400080011ff */
[----:B--2---:R-:W-:Y:S05]  /*5f00*/  @!P0 NANOSLEEP.SYNCS 0x989680 ;  /* 0x009896800000895d */ /* 0x004fea0003900000 */
[----:B------:R-:W2:Y:S02]  /*5f10*/  @!P0 SYNCS.PHASECHK.TRANS64 P0, [R0+URZ+0x4b0], R2 ;  /* 0x0004b002000085a7 */ /* 0x000ea400080010ff */
[----:B--2---:R-:W-:Y:S05]  /*5f20*/  @P0 EXIT ;  /* 0x000000000000094d */ /* 0x004fea0003800000 */
[----:B------:R-:W-:Y:S05]  /*5f30*/  BRA `(.L_x_123) ;  /* 0xfffffffc00ec7947 */ /* 0x000fea000383ffff */
.L_x_116:
[----:B------:R-:W-:Y:S05]  /*5f40*/  BRA.U UP5, `(.L_x_124) ;  /* 0x0000001105887547 */ /* 0x000fea000b800000 */
[----:B------:R-:W2:Y:S01]  /*5f50*/  S2UR UR7, SR_CgaCtaId ;  /* 0x00000000000779c3 */ /* 0x000ea20000008800 */
[----:B------:R-:W-:Y:S01]  /*5f60*/  UMOV UR4, 0x40 ;  /* 0x0000004000047882 */ /* 0x000fe20000000000 */
[----:B------:R-:W-:Y:S01]  /*5f70*/  NOP ;  /* 0x0000000000007918 */ /* 0x000fe20000000000 */
[----:B------:R-:W-:Y:S01]  /*5f80*/  UMOV UR6, 0x400 ;  /* 0x0000040000067882 */ /* 0x000fe20000000000 */
[----:B--2---:R-:W-:Y:S02]  /*5f90*/  ULEA UR5, UR7, UR4, 0x18 ;  /* 0x0000000407057291 */ /* 0x004fe4000f8ec0ff */
[----:B------:R-:W-:-:S07]  /*5fa0*/  ULEA UR6, UR7, UR6, 0x18 ;  /* 0x0000000607067291 */ /* 0x000fce000f8ec0ff */
[----:B------:R-:W2:Y:S02]  /*5fb0*/  LDS.U8 R0, [UR5+0x1c] ;  /* 0x00001c05ff007984 */ /* 0x000ea40008000000 */
[----:B--2---:R-:W-:-:S13]  /*5fc0*/  ISETP.NE.AND P0, PT, R0, RZ, PT ;  /* 0x000000ff0000720c */ /* 0x004fda0003f05270 */
[----:B------:R-:W-:Y:S05]  /*5fd0*/  @P0 BRA `(.L_x_125) ;  /* 0x0000000400080947 */ /* 0x000fea0003800000 */
[----:B------:R-:W-:Y:S02]  /*5fe0*/  UISETP.NE.U32.AND UP1, UPT, UR27, 0x1, UPT ;  /* 0x000000011b00788c */ /* 0x000fe4000bf25070 */
[----:B------:R-:W-:-:S07]  /*5ff0*/  UIADD3 UR7, UPT, UPT, UR5, 0x8, URZ ;  /* 0x0000000805077890 */ /* 0x000fce000fffe0ff */
[----:B------:R-:W-:Y:S05]  /*6000*/  BRA.U !UP1, `(.L_x_126) ;  /* 0x00000001099c7547 */ /* 0x000fea000b800000 */
[----:B------:R-:W-:Y:S01]  /*6010*/  ELECT P0, URZ, PT ;  /* 0x0000000000ff782f */ /* 0x000fe20003800000 */
[----:B------:R-:W-:-:S12]  /*6020*/  BSSY B0, `(.L_x_126) ;  /* 0x0000025000007945 */ /* 0x000fd80003800000 */
[----:B------:R-:W-:Y:S05]  /*6030*/  @!P0 BRA `(.L_x_127) ;  /* 0x00000000008c8947 */ /* 0x000fea0003800000 */
[----:B------:R-:W-:-:S05]  /*6040*/  UMOV UR4, 0x10 ;  /* 0x0000001000047882 */ /* 0x000fca0000000000 */
[----:B------:R-:W-:Y:S04]  /*6050*/  DEPBAR.LE SB2, 0x36 ;  /* 0x0000ad800000791a */ /* 0x000fe80000000000 */
[----:B------:R-:W2:Y:S02]  /*6060*/  UTCATOMSWS.2CTA.FIND_AND_SET.ALIGN UP0, UR4, UR4 ;  /* 0x00000004000475e3 */ /* 0x000ea40008200800 */
[----:B--2---:R-:W-:Y:S01]  /*6070*/  MOV R10, UR4 ;  /* 0x00000004000a7c02 */ /* 0x004fe20008000f00 */
[----:B------:R-:W-:Y:S06]  /*6080*/  BRA.U UP0, `(.L_x_128) ;  /* 0x0000000100187547 */ /* 0x000fec000b800000 */
.L_x_129:
[----:B------:R-:W-:Y:S05]  /*6090*/  NANOSLEEP 0x64 ;  /* 0x000000640000795d */ /* 0x000fea0003800000 */
[----:B------:R-:W-:-:S05]  /*60a0*/  UMOV UR4, 0x10 ;  /* 0x0000001000047882 */ /* 0x000fca0000000000 */
[----:B------:R-:W-:Y:S04]  /*60b0*/  DEPBAR.LE SB2, 0x36 ;  /* 0x0000ad800000791a */ /* 0x000fe80000000000 */
[----:B------:R-:W2:Y:S02]  /*60c0*/  UTCATOMSWS.2CTA.FIND_AND_SET.ALIGN UP0, UR4, UR4 ;  /* 0x00000004000475e3 */ /* 0x000ea40008200800 */
[----:B--2---:R-:W-:Y:S01]  /*60d0*/  MOV R10, UR4 ;  /* 0x00000004000a7c02 */ /* 0x004fe20008000f00 */
[----:B------:R-:W-:Y:S05]  /*60e0*/  BRA.U !UP0, `(.L_x_129) ;  /* 0xfffffffd08e87547 */ /* 0x000fea000b83ffff */
.L_x_128:
[----:B------:R-:W2:Y:S01]  /*60f0*/  LDS R6, [UR5+0x10] ;  /* 0x00001005ff067984 */ /* 0x000ea20008000800 */
[----:B------:R-:W-:Y:S01]  /*6100*/  IMAD.U32 R0, RZ, RZ, UR6 ;  /* 0x00000006ff007e24 */ /* 0x000fe2000f8e00ff */
[----:B------:R-:W-:-:S03]  /*6110*/  MOV R4, UR29 ;  /* 0x0000001d00047c02 */ /* 0x000fc60008000f00 */
[----:B------:R-:W-:Y:S01]  /*6120*/  VIADD R0, R0, 0x550 ;  /* 0x0000055000007836 */ /* 0x000fe20000000000 */
[----:B--2---:R-:W-:-:S04]  /*6130*/  SHF.L.U32 R6, R6, 0x1f, RZ ;  /* 0x0000001f06067819 */ /* 0x004fc800000006ff */
[----:B------:R-:W2:Y:S02]  /*6140*/  SYNCS.PHASECHK.TRANS64.TRYWAIT P0, [UR5+0x8], R6 ;  /* 0x00000806ff0075a7 */ /* 0x000ea40008001105 */
[----:B--2---:R-:W-:Y:S05]  /*6150*/  @P0 BRA `(.L_x_130) ;  /* 0x0000000000080947 */ /* 0x004fea0003800000 */
[----:B------:R-:W2:Y:S02]  /*6160*/  SYNCS.PHASECHK.TRANS64.TRYWAIT P0, [UR5+0x8], R6 ;  /* 0x00000806ff0075a7 */ /* 0x000ea40008001105 */
[----:B--2---:R-:W-:Y:S05]  /*6170*/  @!P0 BRA `(.L_x_131) ;  /* 0x0000005800088947 */ /* 0x004fea0003800000 */
.L_x_130:
[----:B------:R-:W-:Y:S01]  /*6180*/  PRMT R4, R4, 0x654, R0 ;  /* 0x0000065404047816 */ /* 0x000fe20000000000 */
[----:B------:R-:W-:Y:S01]  /*6190*/  HFMA2 R0, -RZ, RZ, 0, 5.9604644775390625e-08 ;  /* 0x00000001ff007431 */ /* 0x000fe200000001ff */
[----:B------:R-:W-:Y:S01]  /*61a0*/  UPRMT UR4, UR29, 0x654, UR7 ;  /* 0x000006541d047896 */ /* 0x000fe20008000007 */
[----:B------:R-:W-:Y:S02]  /*61b0*/  IMAD.MOV.U32 R8, RZ, RZ, 0xffff ;  /* 0x0000ffffff087424 */ /* 0x000fe400078e00ff */
[----:B--2---:R-:W-:Y:S02]  /*61c0*/  IMAD.MOV.U32 R6, RZ, RZ, 0x4 ;  /* 0x00000004ff067424 */ /* 0x004fe400078e00ff */
[----:B------:R-:W-:Y:S01]  /*61d0*/  IMAD.SHL.U32 R9, R10, 0x20, RZ ;  /* 0x000000200a097824 */ /* 0x000fe200078e00ff */
[----:B------:R-:W-:Y:S02]  /*61e0*/  MOV R5, UR4 ;  /* 0x0000000400057c02 */ /* 0x000fe40008000f00 */
[-C--:B------:R-:W-:Y:S01]  /*61f0*/  SHF.L.U32 R8, R8, R10.reuse, RZ ;  /* 0x0000000a08087219 */ /* 0x080fe200000006ff */
[----:B------:R2:W-:Y:S01]  /*6200*/  SYNCS.ARRIVE.TRANS64.RED RZ, [UR4], R6 ;  /* 0x00000006ffff79a7 */ /* 0x0005e20008000404 */
[----:B------:R-:W-:Y:S01]  /*6210*/  SHF.L.U32 R7, R0, R10, RZ ;  /* 0x0000000a00077219 */ /* 0x000fe200000006ff */
[----:B------:R2:W-:Y:S04]  /*6220*/  STS [UR6+0x550], R9 ;  /* 0x00055009ff007988 */ /* 0x0005e80008000806 */
[----:B------:R2:W-:Y:S04]  /*6230*/  STAS [R4.64], R10 ;  /* 0x0000000a04007dbd */ /* 0x0005e8000c0008ff */
[----:B------:R2:W-:Y:S04]  /*6240*/  ATOMS.OR RZ, [UR5+0x14], R8 ;  /* 0x00001408ffff798c */ /* 0x0005e8000b000005 */
[----:B------:R2:W-:Y:S04]  /*6250*/  ATOMS.OR RZ, [UR5+0x18], R7 ;  /* 0x00001807ffff798c */ /* 0x0005e8000b000005 */
[----:B------:R2:W-:Y:S02]  /*6260*/  ATOMS.XOR RZ, [UR5+0x10], R0 ;  /* 0x00001000ffff798c */ /* 0x0005e4000b800005 */
.L_x_127:
[----:B-1----:R-:W-:Y:S05]  /*6270*/  BSYNC B0 ;  /* 0x0000000000007941 */ /* 0x002fea0003800000 */
.L_x_126:
[----:B------:R-:W-:Y:S05]  /*6280*/  BRA.U UP1, `(.L_x_132) ;  /* 0x00000001016c7547 */ /* 0x000fea000b800000 */
[----:B------:R-:W-:-:S03]  /*6290*/  UMOV UR4, 0xffffffff ;  /* 0xffffffff00047882 */ /* 0x000fc60000000000 */
[----:B------:R-:W-:Y:S05]  /*62a0*/  BRA.DIV UR4, `(.L_x_133) ;  /* 0x0000005604d47947 */ /* 0x000fea000b800000 */
[----:B------:R-:W-:-:S13]  /*62b0*/  ELECT P0, URZ, PT ;  /* 0x0000000000ff782f */ /* 0x000fda0003800000 */
.L_x_335:
[----:B------:R-:W-:Y:S05]  /*62c0*/  @!P0 BRA `(.L_x_132) ;  /* 0x00000000005c8947 */ /* 0x000fea0003800000 */
[----:B--2---:R-:W2:Y:S02]  /*62d0*/  LDS R4, [UR5+0x10] ;  /* 0x00001005ff047984 */ /* 0x004ea40008000800 */
[----:B--2---:R-:W-:-:S04]  /*62e0*/  SHF.L.U32 R4, R4, 0x1f, RZ ;  /* 0x0000001f04047819 */ /* 0x004fc800000006ff */
[----:B------:R-:W2:Y:S02]  /*62f0*/  SYNCS.PHASECHK.TRANS64.TRYWAIT P0, [UR5+0x8], R4 ;  /* 0x00000804ff0075a7 */ /* 0x000ea40008001105 */
[----:B--2---:R-:W-:Y:S05]  /*6300*/  @P0 BRA `(.L_x_134) ;  /* 0x0000000000080947 */ /* 0x004fea0003800000 */
[----:B------:R-:W2:Y:S02]  /*6310*/  SYNCS.PHASECHK.TRANS64.TRYWAIT P0, [UR5+0x8], R4 ;  /* 0x00000804ff0075a7 */ /* 0x000ea40008001105 */
[----:B--2---:R-:W-:Y:S05]  /*6320*/  @!P0 BRA `(.L_x_135) ;  /* 0x0000005400d88947 */ /* 0x004fea0003800000 */
.L_x_134:
[----:B------:R-:W3:Y:S01]  /*6330*/  LDS R6, [UR6+0x550] ;  /* 0x00055006ff067984 */ /* 0x000ee20008000800 */
[----:B--2---:R-:W-:Y:S02]  /*6340*/  HFMA2 R0, -RZ, RZ, 0, 5.9604644775390625e-08 ;  /* 0x00000001ff007431 */ /* 0x004fe400000001ff */
[----:B------:R-:W-:Y:S01]  /*6350*/  IMAD.MOV.U32 R4, RZ, RZ, 0xffff ;  /* 0x0000ffffff047424 */ /* 0x000fe200078e00ff */
[----:B------:R-:W-:Y:S01]  /*6360*/  UPRMT UR4, UR29, 0x654, UR7 ;  /* 0x000006541d047896 */ /* 0x000fe20008000007 */
[----:B---3--:R-:W-:-:S03]  /*6370*/  IMAD.SHL.U32 R5, R6, 0x20, RZ ;  /* 0x0000002006057824 */ /* 0x008fc600078e00ff */
[-C--:B------:R-:W-:Y:S02]  /*6380*/  SHF.L.U32 R4, R4, R6.reuse, RZ ;  /* 0x0000000604047219 */ /* 0x080fe400000006ff */
[----:B------:R-:W-:Y:S01]  /*6390*/  SHF.L.U32 R6, R0, R6, RZ ;  /* 0x0000000600067219 */ /* 0x000fe200000006ff */
[----:B------:R3:W-:Y:S04]  /*63a0*/  STS [UR6+0x550], R5 ;  /* 0x00055005ff007988 */ /* 0x0007e80008000806 */
[----:B------:R3:W-:Y:S04]  /*63b0*/  ATOMS.OR RZ, [UR5+0x14], R4 ;  /* 0x00001404ffff798c */ /* 0x0007e8000b000005 */
[----:B------:R3:W-:Y:S01]  /*63c0*/  ATOMS.OR RZ, [UR5+0x18], R6 ;  /* 0x00001806ffff798c */ /* 0x0007e2000b000005 */
[----:B------:R-:W-:Y:S03]  /*63d0*/  SYNCS.ARRIVE.TRANS64.RED.A1T0 RZ, [UR4], RZ ;  /* 0x000000ffffff79a7 */ /* 0x000fe60008100404 */
[----:B------:R3:W-:Y:S01]  /*63e0*/  ATOMS.XOR RZ, [UR5+0x10], R0 ;  /* 0x00001000ffff798c */ /* 0x0007e2000b800005 */
[----:B------:R-:W-:Y:S05]  /*63f0*/  BRA `(.L_x_132) ;  /* 0x0000000000107947 */ /* 0x000fea0003800000 */
.L_x_125:
[----:B------:R-:W-:Y:S02]  /*6400*/  MOV R0, 0xffffffff ;  /* 0xffffffff00007802 */ /* 0x000fe40000000f00 */
[----:B------:R-:W-:-:S03]  /*6410*/  MOV R4, 0x6440 ;  /* 0x0000644000047802 */ /* 0x000fc60000000f00 */
[----:B------:R2:W-:Y:S04]  /*6420*/  STS [UR6+0x550], R0 ;  /* 0x00055000ff007988 */ /* 0x0005e80008000806 */
[----:B-12--5:R-:W-:Y:S05]  /*6430*/  CALL.REL.NOINC `($__internal_1_$__cuda_sm10x_tcgen05_guardrail_trap_phase_invalid_during_alloc) ;  /* 0x0000005800e07944 */ /* 0x026fea0003c00000 */
.L_x_132:
[----:B------:R-:W-:Y:S05]  /*6440*/  WARPSYNC.ALL ;  /* 0x0000000000007948 */ /* 0x000fea0003800000 */
[----:B------:R-:W4:Y:S01]  /*6450*/  S2UR UR4, SR_CgaCtaId ;  /* 0x00000000000479c3 */ /* 0x000f220000008800 */
[----:B------:R-:W-:Y:S01]  /*6460*/  UMOV UR13, 0x400 ;  /* 0x00000400000d7882 */ /* 0x000fe20000000000 */
[----:B------:R-:W-:-:S06]  /*6470*/  NOP ;  /* 0x0000000000007918 */ /* 0x000fcc0000000000 */
[----:B------:R-:W-:Y:S06]  /*6480*/  BAR.ARV 0x6, 0xa0 ;  /* 0x0182800000007b1d */ /* 0x000fec0000002000 */
[----:B------:R-:W1:Y:S01]  /*6490*/  LDCU UR6, c[0x0][0x38c] ;  /* 0x00007180ff0677ac */ /* 0x000e620008000800 */
[----:B------:R-:W-:Y:S01]  /*64a0*/  LOP3.LUT R3, R3, 0xffff, RZ, 0xc0, !PT ;  /* 0x0000ffff03037812 */ /* 0x000fe200078ec0ff */
[----:B--2---:R-:W-:Y:S01]  /*64b0*/  IMAD.MOV.U32 R9, RZ, RZ, 0x1 ;  /* 0x00000001ff097424 */ /* 0x004fe200078e00ff */
[----:B------:R-:W-:Y:S01]  /*64c0*/  LOP3.LUT R2, R2, 0xffff, RZ, 0xc0, !PT ;  /* 0x0000ffff02027812 */ /* 0x000fe200078ec0ff */
[----:B------:R-:W-:Y:S01]  /*64d0*/  IMAD.MOV.U32 R8, RZ, RZ, RZ ;  /* 0x000000ffff087224 */ /* 0x000fe200078e00ff */
[----:B------:R-:W-:Y:S01]  /*64e0*/  R2UR UR16, R3 ;  /* 0x00000000031072ca */ /* 0x000fe200000e0000 */
[----:B------:R-:W-:Y:S01]  /*64f0*/  UMOV UR20, URZ ;  /* 0x000000ff00147c82 */ /* 0x000fe20008000000 */
[----:B------:R-:W-:-:S02]  /*6500*/  R2UR UR24, R2 ;  /* 0x00000000021872ca */ /* 0x000fc400000e0000 */
[----:B------:R-:W-:Y:S01]  /*6510*/  CS2R R2, SRZ ;  /* 0x0000000000027805 */ /* 0x000fe2000001ff00 */
[----:B------:R-:W-:Y:S01]  /*6520*/  UMOV UR10, URZ ;  /* 0x000000ff000a7c82 */ /* 0x000fe20008000000 */
[----:B----4-:R-:W-:Y:S02]  /*6530*/  ULEA UR13, UR4, UR13, 0x18 ;  /* 0x0000000d040d7291 */ /* 0x010fe4000f8ec0ff */
[----:B------:R-:W-:Y:S02]  /*6540*/  UISETP.NE.AND UP3, UPT, UR27, URZ, UPT ;  /* 0x000000ff1b00728c */ /* 0x000fe4000bf65270 */
[----:B------:R-:W-:Y:S02]  /*6550*/  UIADD3 UR5, UPT, UPT, UR13, 0x2800, URZ ;  /* 0x000028000d057890 */ /* 0x000fe4000fffe0ff */
[----:B------:R-:W-:Y:S02]  /*6560*/  UIADD3 UR4, UPT, UPT, UR13, 0x26800, URZ ;  /* 0x000268000d047890 */ /* 0x000fe4000fffe0ff */
[----:B-1----:R-:W-:Y:S01]  /*6570*/  UIADD3 UR6, UPT, UPT, UR6, 0x1f, URZ ;  /* 0x0000001f06067890 */ /* 0x002fe2000fffe0ff */
[----:B---3--:R-:W1:Y:S01]  /*6580*/  LDS R0, [UR13+0x550] ;  /* 0x0005500dff007984 */ /* 0x008e620008000800 */
[----:B------:R-:W-:-:S02]  /*6590*/  USHF.R.U32.HI UR5, URZ, 0x4, UR5 ;  /* 0x00000004ff057899 */ /* 0x000fc40008011605 */
[----:B------:R-:W-:Y:S02]  /*65a0*/  USHF.R.S32.HI UR21, URZ, 0x1f, UR6 ;  /* 0x0000001fff157899 */ /* 0x000fe40008011406 */
[----:B------:R-:W-:Y:S02]  /*65b0*/  USHF.R.U32.HI UR4, URZ, 0x4, UR4 ;  /* 0x00000004ff047899 */ /* 0x000fe40008011604 */
[----:B------:R-:W-:Y:S02]  /*65c0*/  ULEA.HI UR21, UR21, UR6, URZ, 0x5 ;  /* 0x0000000615157291 */ /* 0x000fe4000f8f28ff */
[----:B------:R-:W-:Y:S02]  /*65d0*/  ULOP3.LUT UR5, UR5, 0x3fff, URZ, 0xc0, !UPT ;  /* 0x00003fff05057892 */ /* 0x000fe4000f8ec0ff */
[----:B------:R-:W-:Y:S02]  /*65e0*/  USHF.R.S32.HI UR21, URZ, 0x5, UR21 ;  /* 0x00000005ff157899 */ /* 0x000fe40008011415 */
[----:B------:R-:W-:-:S02]  /*65f0*/  ULOP3.LUT UR18, UR4, 0x3fff, URZ, 0xc0, !UPT ;  /* 0x00003fff04127892 */ /* 0x000fc4000f8ec0ff */
[----:B------:R-:W-:Y:S02]  /*6600*/  UISETP.LT.AND UP0, UPT, UR21, 0x1, UPT ;  /* 0x000000011500788c */ /* 0x000fe4000bf01270 */
[----:B------:R-:W-:Y:S02]  /*6610*/  ULOP3.LUT UR17, UR5, 0x10000, URZ, 0xfc, !UPT ;  /* 0x0001000005117892 */ /* 0x000fe4000f8efcff */
[----:B------:R-:W-:Y:S02]  /*6620*/  ULOP3.LUT UR18, UR18, 0x10000, URZ, 0xfc, !UPT ;  /* 0x0001000012127892 */ /* 0x000fe4000f8efcff */
[----:B------:R-:W-:Y:S01]  /*6630*/  USEL UR25, UR21, 0x1, !UP0 ;  /* 0x0000000115197887 */ /* 0x000fe2000c000000 */
[----:B------:R-:W-:Y:S01]  /*6640*/  UMOV UR11, URZ ;  /* 0x000000ff000b7c82 */ /* 0x000fe20008000000 */
[----:B------:R-:W-:Y:S01]  /*6650*/  UMOV UR22, 0x0 ;  /* 0x0000000000167882 */ /* 0x000fe20000000000 */
[----:B------:R-:W-:Y:S01]  /*6660*/  UMOV UR23, 0x8100010 ;  /* 0x0810001000177882 */ /* 0x000fe20000000000 */
[----:B-1----:R-:W-:-:S15]  /*6670*/  R2UR UR26, R0 ;  /* 0x00000000001a72ca */ /* 0x002fde00000e0000 */
.L_x_143:
[C---:B------:R-:W-:Y:S02]  /*6680*/  LEA R0, R8.reuse, UR13, 0x3 ;  /* 0x0000000d08007c11 */ /* 0x040fe4000f8e18ff */
[----:B------:R-:W-:Y:S02]  /*6690*/  SHF.L.U32 R4, R3, 0x1f, RZ ;  /* 0x0000001f03047819 */ /* 0x000fe400000006ff */
[----:B------:R-:W-:Y:S02]  /*66a0*/  LEA R5, R8, UR13, 0x4 ;  /* 0x0000000d08057c11 */ /* 0x000fe4000f8e20ff */
[----:B------:R-:W1:Y:S02]  /*66b0*/  SYNCS.PHASECHK.TRANS64.TRYWAIT P0, [R0+URZ+0x4a0], R4 ;  /* 0x0004a004000075a7 */ /* 0x000e6400080011ff */
[----:B-1-3--:R-:W-:Y:S05]  /*66c0*/  @!P0 BRA `(.L_x_136) ;  /* 0x0000005400088947 */ /* 0x00afea0003800000 */
.L_x_336:
[----:B-1----:R-:W1:Y:S01]  /*66d0*/  LDS.128 R4, [R5+0x530] ;  /* 0x0005300005047984 */ /* 0x002e620000000c00 */
[----:B------:R-:W-:Y:S02]  /*66e0*/  VIADD R0, R0, 0x4b0 ;  /* 0x000004b000007836 */ /* 0x000fe40000000000 */
[----:B------:R-:W-:Y:S01]  /*66f0*/  VIADD R8, R8, 0x1 ;  /* 0x0000000108087836 */ /* 0x000fe20000000000 */
[----:B------:R-:W-:Y:S01]  /*6700*/  @!PT LDS RZ, [RZ] ;  /* 0x00000000fffff984 */ /* 0x000fe20000000800 */
[----:B------:R-:W-:Y:S01]  /*6710*/  @!PT LDS RZ, [RZ] ;  /* 0x00000000fffff984 */ /* 0x000fe20000000800 */
[----:B------:R-:W-:Y:S01]  /*6720*/  @!PT LDS RZ, [RZ] ;  /* 0x00000000fffff984 */ /* 0x000fe20000000800 */
[----:B------:R-:W-:Y:S01]  /*6730*/  @!PT LDS RZ, [RZ] ;  /* 0x00000000fffff984 */ /* 0x000fe20000000800 */
[----:B------:R2:W-:Y:S06]  /*6740*/  MEMBAR.ALL.CTA ;  /* 0x0000000000007992 */ /* 0x0005ec0000008000 */
[----:B--2---:R-:W2:Y:S01]  /*6750*/  FENCE.VIEW.ASYNC.S ;  /* 0x00000000000073c6 */ /* 0x004ea20000000000 */
[----:B------:R-:W-:-:S04]  /*6760*/  PRMT R0, RZ, 0x654, R0 ;  /* 0x00000654ff007816 */ /* 0x000fc80000000000 */
[----:B--2---:R2:W-:Y:S01]  /*6770*/  SYNCS.ARRIVE.TRANS64.RED.A1T0 RZ, [R0+URZ], RZ ;  /* 0x000000ff00ff79a7 */ /* 0x0045e200081004ff */
[----:B-1----:R-:W-:Y:S01]  /*6780*/  LOP3.LUT P1, RZ, R6, 0x1, RZ, 0xc0, !PT ;  /* 0x0000000106ff7812 */ /* 0x002fe2000782c0ff */
[----:B--2---:R-:W-:-:S12]  /*6790*/  BRA.U UP3, `(.L_x_137) ;  /* 0x0000000103cc7547 */ /* 0x004fd8000b800000 */
[----:B------:R-:W1:Y:S01]  /*67a0*/  LDCU UR4, c[0x0][0x38c] ;  /* 0x00007180ff0477ac */ /* 0x000e620008000800 */
[----:B------:R-:W-:Y:S02]  /*67b0*/  PLOP3.LUT P2, PT, PT, PT, PT, 0x80, 0x8 ;  /* 0x000000000008781c */ /* 0x000fe40003f4f070 */
[----:B------:R-:W-:Y:S01]  /*67c0*/  SHF.L.U32 R4, R9, 0x1f, RZ ;  /* 0x0000001f09047819 */ /* 0x000fe200000006ff */
[----:B------:R-:W-:Y:S02]  /*67d0*/  ULEA UR19, UR20, UR13, 0x3 ;  /* 0x0000000d14137291 */ /* 0x000fe4000f8e18ff */
[----:B-1----:R-:W-:-:S06]  /*67e0*/  UISETP.GE.AND UP0, UPT, UR4, 0x1, UPT ;  /* 0x000000010400788c */ /* 0x002fcc000bf06270 */
[----:B------:R-:W-:-:S05]  /*67f0*/  PLOP3.LUT P0, PT, PT, PT, UP0, 0x80, 0x8 ;  /* 0x000000000008781c */ /* 0x000fca0003f0f008 */
[----:B------:R-:W-:-:S08]  /*6800*/  @UP0 ULEA UR4, UR10, UR13, 0x3 ;  /* 0x0000000d0a040291 */ /* 0x000fd0000f8e18ff */
[----:B------:R-:W-:-:S04]  /*6810*/  @P0 SHF.L.U32 R0, R2, 0x1f, RZ ;  /* 0x0000001f02000819 */ /* 0x000fc800000006ff */
[----:B------:R1:W2:Y:S01]  /*6820*/  @P0 SYNCS.PHASECHK.TRANS64.TRYWAIT P2, [UR4], R0 ;  /* 0x00000000ff0005a7 */ /* 0x0002a20008041104 */
[----:B------:R-:W3:Y:S02]  /*6830*/  SYNCS.PHASECHK.TRANS64.TRYWAIT P0, [UR19+0x4e0], R4 ;  /* 0x0004e004ff0075a7 */ /* 0x000ee40008001113 */
[----:B-123--:R-:W-:Y:S05]  /*6840*/  @!P0 BRA `(.L_x_138) ;  /* 0x0000005000bc8947 */ /* 0x00efea0003800000 */
.L_x_338:
[----:B------:R-:W-:Y:S01]  /*6850*/  UMOV UR14, UR11 ;  /* 0x0000000b000e7c82 */ /* 0x000fe20008000000 */
[----:B------:R-:W-:Y:S05]  /*6860*/  BRA.U !UP0, `(.L_x_139) ;  /* 0x0000000108887547 */ /* 0x000fea000b800000 */
[----:B------:R-:W-:Y:S02]  /*6870*/  UIADD3 UR14, UPT, UPT, UR25, UR11, URZ ;  /* 0x0000000b190e7290 */ /* 0x000fe4000fffe0ff */
[----:B------:R-:W-:Y:S02]  /*6880*/  ULEA UR15, UR20, UR26, 0x5 ;  /* 0x0000001a140f7291 */ /* 0x000fe4000f8e28ff */
[----:B------:R-:W-:Y:S01]  /*6890*/  UPLOP3.LUT UP2, UPT, UPT, UPT, UPT, 0x40, 0x4 ;  /* 0x000000000004789c */ /* 0x000fe20003f4e870 */
[----:B------:R-:W-:Y:S01]  /*68a0*/  UMOV UR12, UR21 ;  /* 0x00000015000c7c82 */ /* 0x000fe20008000000 */
[----:B------:R-:W-:-:S09]  /*68b0*/  UMOV UR5, UR10 ;  /* 0x0000000a00057c82 */ /* 0x000fd20008000000 */
.L_x_142:
[----:B--2---:R-:W-:Y:S01]  /*68c0*/  ULEA UR6, UR5, UR13, 0x3 ;  /* 0x0000000d05067291 */ /* 0x004fe2000f8e18ff */
[----:B---3--:R-:W-:Y:S11]  /*68d0*/  @P2 BRA `(.L_x_140) ;  /* 0x00000000000c2947 */ /* 0x008ff60003800000 */
[----:B-1----:R-:W-:Y:S04]  /*68e0*/  SHF.L.U32 R4, R2, 0x1f, RZ ;  /* 0x0000001f02047819 */ /* 0x002fe800000006ff */
[----:B------:R-:W1:Y:S02]  /*68f0*/  SYNCS.PHASECHK.TRANS64.TRYWAIT P0, [UR6], R4 ;  /* 0x00000004ff0075a7 */ /* 0x000e640008001106 */
[----:B-1----:R-:W-:Y:S05]  /*6900*/  @!P0 BRA `(.L_x_141) ;  /* 0x0000005000a48947 */ /* 0x002fea0003800000 */
.L_x_140:
[----:B------:R-:W-:Y:S01]  /*6910*/  UISETP.NE.AND UP0, UPT, UR12, 0x1, UPT ;  /* 0x000000010c00788c */ /* 0x000fe2000bf05270 */
[----:B------:R-:W-:Y:S01]  /*6920*/  PLOP3.LUT P2, PT, PT, PT, PT, 0x80, 0x8 ;  /* 0x000000000008781c */ /* 0x000fe20003f4f070 */
[----:B------:R-:W-:Y:S02]  /*6930*/  UIADD3 UR4, UPT, UPT, UR5, 0x1, URZ ;  /* 0x0000000105047890 */ /* 0x000fe4000fffe0ff */
[----:B------:R-:W-:Y:S02]  /*6940*/  ULEA UR8, UR5, UR18, 0x6 ;  /* 0x0000001205087291 */ /* 0x000fe4000f8e30ff */
[----:B------:R-:W-:Y:S01]  /*6950*/  UISETP.NE.AND UP1, UPT, UR4, 0x48, UPT ;  /* 0x000000480400788c */ /* 0x000fe2000bf25270 */
[----:B------:R-:W-:Y:S01]  /*6960*/  PLOP3.LUT P0, PT, PT, PT, UP0, 0x80, 0x8 ;  /* 0x000000000008781c */ /* 0x000fe20003f0f008 */
[----:B------:R-:W-:Y:S02]  /*6970*/  UIADD3 UR11, UPT, UPT, UR11, 0x1, URZ ;  /* 0x000000010b0b7890 */ /* 0x000fe4000fffe0ff */
[----:B------:R-:W-:Y:S02]  /*6980*/  USEL UR7, URZ, 0x1, UP1 ;  /* 0x00000001ff077887 */ /* 0x000fe40008800000 */
[----:B------:R-:W-:Y:S01]  /*6990*/  USEL UR10, UR4, URZ, UP1 ;  /* 0x000000ff040a7287 */ /* 0x000fe20008800000 */
[----:B------:R-:W-:Y:S01]  /*69a0*/  UMOV UR9, 0xc0004010 ;  /* 0xc000401000097882 */ /* 0x000fe20000000000 */
[----:B------:R-:W-:Y:S02]  /*69b0*/  UIADD3 UR12, UPT, UPT, UR12, -0x1, URZ ;  /* 0xffffffff0c0c7890 */ /* 0x000fe4000fffe0ff */
[----:B------:R-:W-:Y:S01]  /*69c0*/  LOP3.LUT R2, R2, UR7, RZ, 0x3c, !PT ;  /* 0x0000000702027c12 */ /* 0x000fe2000f8e3cff */
[----:B------:R-:W-:Y:S01]  /*69d0*/  @UP0 ULEA UR4, UR10, UR13, 0x3 ;  /* 0x0000000d0a040291 */ /* 0x000fe2000f8e18ff */
[----:B------:R-:W-:Y:S02]  /*69e0*/  UMOV UR7, 0xc0004010 ;  /* 0xc000401000077882 */ /* 0x000fe40000000000 */
[----:B-1----:R-:W-:Y:S01]  /*69f0*/  @P0 SHF.L.U32 R0, R2, 0x1f, RZ ;  /* 0x0000001f02000819 */ /* 0x002fe200000006ff */
[----:B------:R-:W-:Y:S05]  /*6a00*/  UISETP.NE.AND UP0, UPT, UR11, UR14, UPT ;  /* 0x0000000e0b00728c */ /* 0x000fea000bf05270 */
[----:B------:R2:W3:Y:S01]  /*6a10*/  @P0 SYNCS.PHASECHK.TRANS64.TRYWAIT P2, [UR4], R0 ;  /* 0x00000000ff0005a7 */ /* 0x0004e20008041104 */
[----:B------:R-:W-:Y:S02]  /*6a20*/  UIADD3 UR4, UPT, UPT, UR6, 0x240, URZ ;  /* 0x0000024006047890 */ /* 0x000fe4000fffe0ff */
[----:B------:R-:W-:Y:S03]  /*6a30*/  ULEA UR6, UR5, UR17, 0x7 ;  /* 0x0000001105067291 */ /* 0x000fe6000f8e38ff */
[----:B------:R-:W-:Y:S06]  /*6a40*/  UMOV UR5, UR10 ;  /* 0x0000000a00057c82 */ /* 0x000fec0008000000 */
[----:B------:R2:W-:Y:S01]  /*6a50*/  UTCQMMA.2CTA gdesc[UR6], gdesc[UR8], tmem[UR15], tmem[UR22], idesc[UR23], UP2 ;  /* 0x00ff1608060075ea */ /* 0x0005e2000920030f */
[----:B------:R-:W-:Y:S01]  /*6a60*/  UPLOP3.LUT UP2, UPT, UPT, UPT, UPT, 0x80, 0x8 ;  /* 0x000000000008789c */ /* 0x000fe20003f4f070 */
[----:B------:R2:W-:Y:S01]  /*6a70*/  UTCBAR.2CTA.MULTICAST [UR4], URZ, UR16 ;  /* 0x000000ff040073e9 */ /* 0x0005e20008200810 */
[----:B------:R-:W-:Y:S09]  /*6a80*/  BRA.U UP0, `(.L_x_142) ;  /* 0xfffffffd008c7547 */ /* 0x000ff2000b83ffff */
.L_x_139:
[----:B--2---:R-:W-:Y:S01]  /*6a90*/  UIADD3 UR4, UPT, UPT, UR19, 0x4c0, URZ ;  /* 0x000004c013047890 */ /* 0x004fe2000fffe0ff */
[----:B------:R-:W-:-:S08]  /*6aa0*/  UMOV UR11, UR14 ;  /* 0x0000000e000b7c82 */ /* 0x000fd00008000000 */
[----:B------:R2:W-:Y:S01]  /*6ab0*/  UTCBAR.2CTA.MULTICAST [UR4], URZ, UR24 ;  /* 0x000000ff040073e9 */ /* 0x0005e20008200818 */
[----:B------:R-:W-:Y:S02]  /*6ac0*/  NOP ;  /* 0x0000000000007918 */ /* 0x000fe40000000000 */
.L_x_137:
[----:B--2---:R-:W-:Y:S01]  /*6ad0*/  UIADD3 UR4, UPT, UPT, UR20, 0x1, URZ ;  /* 0x0000000114047890 */ /* 0x004fe2000fffe0ff */
[----:B------:R-:W-:-:S03]  /*6ae0*/  ISETP.NE.AND P0, PT, R8, 0x2, PT ;  /* 0x000000020800780c */ /* 0x000fc60003f05270 */
[----:B------:R-:W-:Y:S01]  /*6af0*/  UISETP.NE.AND UP0, UPT, UR4, 0x4, UPT ;  /* 0x000000040400788c */ /* 0x000fe2000bf05270 */
[----:B-1----:R-:W-:Y:S02]  /*6b00*/  SEL R0, RZ, 0x1, P0 ;  /* 0x00000001ff007807 */ /* 0x002fe40000000000 */
[----:B------:R-:W-:Y:S01]  /*6b10*/  SEL R8, R8, RZ, P0 ;  /* 0x000000ff08087207 */ /* 0x000fe20000000000 */
[----:B------:R-:W-:Y:S01]  /*6b20*/  USEL UR5, URZ, 0x1, UP0 ;  /* 0x00000001ff057887 */ /* 0x000fe20008000000 */
[----:B------:R-:W-:Y:S01]  /*6b30*/  LOP3.LUT R3, R3, R0, RZ, 0x3c, !PT ;  /* 0x0000000003037212 */ /* 0x000fe200078e3cff */
[----:B------:R-:W-:-:S04]  /*6b40*/  USEL UR20, UR4, URZ, UP0 ;  /* 0x000000ff04147287 */ /* 0x000fc80008000000 */
[----:B------:R-:W-:Y:S01]  /*6b50*/  LOP3.LUT R9, R9, UR5, RZ, 0x3c, !PT ;  /* 0x0000000509097c12 */ /* 0x000fe2000f8e3cff */
[----:B------:R-:W-:Y:S07]  /*6b60*/  @P1 BRA `(.L_x_143) ;  /* 0xfffffff800c41947 */ /* 0x000fee000383ffff */
[----:B------:R-:W1:Y:S01]  /*6b70*/  S2UR UR8, SR_CgaCtaId ;  /* 0x00000000000879c3 */ /* 0x000e620000008800 */
[----:B------:R-:W-:Y:S01]  /*6b80*/  ELECT P0, URZ, PT ;  /* 0x0000000000ff782f */ /* 0x000fe20003800000 */
[----:B------:R-:W-:Y:S01]  /*6b90*/  HFMA2 R0, -RZ, RZ, 0, 5.9604644775390625e-08 ;  /* 0x00000001ff007431 */ /* 0x000fe200000001ff */
[----:B------:R-:W-:-:S05]  /*6ba0*/  UMOV UR4, 0x40 ;  /* 0x0000004000047882 */ /* 0x000fca0000000000 */
[----:B------:R-:W-:Y:S01]  /*6bb0*/  UVIRTCOUNT.DEALLOC.SMPOOL 0x80 ;  /* 0x000000800000784c */ /* 0x000fe20000000000 */
[----:B------:R-:W-:Y:S02]  /*6bc0*/  UISETP.NE.AND UP1, UPT, UR27, URZ, UPT ;  /* 0x000000ff1b00728c */ /* 0x000fe4000bf25270 */
[----:B-1----:R-:W-:-:S09]  /*6bd0*/  ULEA UR8, UR8, UR4, 0x18 ;  /* 0x0000000408087291 */ /* 0x002fd2000f8ec0ff */
[----:B------:R1:W-:Y:S01]  /*6be0*/  @P0 STS.U8 [UR8+0x1c], R0 ;  /* 0x00001c00ff000988 */ /* 0x0003e20008000008 */
[----:B------:R-:W-:Y:S05]  /*6bf0*/  BRA.U UP1, `(.L_x_144) ;  /* 0x0000000101a07547 */ /* 0x000fea000b800000 */
[----:B------:R-:W-:Y:S01]  /*6c00*/  UIADD3 UR7, UPT, UPT, UR13, 0x4e0, URZ ;  /* 0x000004e00d077890 */ /* 0x000fe2000fffe0ff */
[----:B------:R-:W-:-:S03]  /*6c10*/  SHF.L.U32 R2, R9, 0x1f, RZ ;  /* 0x0000001f09027819 */ /* 0x000fc600000006ff */
[----:B------:R-:W-:-:S09]  /*6c20*/  ULEA UR4, UR20, UR7, 0x3 ;  /* 0x0000000714047291 */ /* 0x000fd2000f8e18ff */
[----:B------:R-:W2:Y:S02]  /*6c30*/  SYNCS.PHASECHK.TRANS64.TRYWAIT P0, [UR4], R2 ;  /* 0x00000002ff0075a7 */ /* 0x000ea40008001104 */
[----:B--2---:R-:W-:Y:S05]  /*6c40*/  @!P0 BRA `(.L_x_145) ;  /* 0x0000004c00ec8947 */ /* 0x004fea0003800000 */
.L_x_341:
        /* <DEDUP_REMOVED lines=9> */
.L_x_343:
        /* <DEDUP_REMOVED lines=9> */
.L_x_345:
[----:B------:R-:W-:-:S04]  /*6d70*/  UIADD3 UR4, UPT, UPT, UR4, 0x1, URZ ;  /* 0x0000000104047890 */ /* 0x000fc8000fffe0ff */
[----:B------:R-:W-:-:S04]  /*6d80*/  UISETP.NE.AND UP0, UPT, UR4, 0x4, UPT ;  /* 0x000000040400788c */ /* 0x000fc8000bf05270 */
[----:B------:R-:W-:Y:S02]  /*6d90*/  USEL UR5, URZ, 0x1, UP0 ;  /* 0x00000001ff057887 */ /* 0x000fe40008000000 */
[----:B------:R-:W-:-:S04]  /*6da0*/  USEL UR4, UR4, URZ, UP0 ;  /* 0x000000ff04047287 */ /* 0x000fc80008000000 */
[----:B------:R-:W-:Y:S01]  /*6db0*/  ULEA UR4, UR4, UR7, 0x3 ;  /* 0x0000000704047291 */ /* 0x000fe2000f8e18ff */
[----:B------:R-:W-:-:S04]  /*6dc0*/  LOP3.LUT R2, R2, UR5, RZ, 0x3c, !PT ;  /* 0x0000000502027c12 */ /* 0x000fc8000f8e3cff */
[----:B------:R-:W-:Y:S01]  /*6dd0*/  SHF.L.U32 R2, R2, 0x1f, RZ ;  /* 0x0000001f02027819 */ /* 0x000fe200000006ff */
[----:B-1----:R-:W-:-:S04]  /*6de0*/  IMAD.U32 R0, RZ, RZ, UR4 ;  /* 0x00000004ff007e24 */ /* 0x002fc8000f8e00ff */
[----:B------:R1:W2:Y:S03]  /*6df0*/  SYNCS.PHASECHK.TRANS64.TRYWAIT P0, [R0+URZ], R2 ;  /* 0x00000002000075a7 */ /* 0x0002a600080011ff */
[----:B--2---:R-:W-:Y:S05]  /*6e00*/  @!P0 NANOSLEEP.SYNCS 0x989680 ;  /* 0x009896800000895d */ /* 0x004fea0003900000 */
[----:B------:R-:W2:Y:S02]  /*6e10*/  @!P0 SYNCS.PHASECHK.TRANS64 P0, [R0+URZ], R2 ;  /* 0x00000002000085a7 */ /* 0x000ea400080010ff */
[----:B--2---:R-:W-:Y:S05]  /*6e20*/  @P0 BRA `(.L_x_148) ;  /* 0x0000000000200947 */ /* 0x004fea0003800000 */
.L_x_149:
[----:B--2---:R2:W4:Y:S02]  /*6e30*/  SYNCS.PHASECHK.TRANS64.TRYWAIT P0, [R0+URZ], R2 ;  /* 0x00000002000075a7 */ /* 0x00452400080011ff */
[----:B----4-:R-:W-:Y:S05]  /*6e40*/  @!P0 NANOSLEEP.SYNCS 0x989680 ;  /* 0x009896800000895d */ /* 0x010fea0003900000 */
[----:B------:R-:W4:Y:S02]  /*6e50*/  @!P0 SYNCS.PHASECHK.TRANS64 P0, [R0+URZ], R2 ;  /* 0x00000002000085a7 */ /* 0x000f2400080010ff */
[----:B----4-:R-:W-:Y:S05]  /*6e60*/  @!P0 BRA `(.L_x_149) ;  /* 0xfffffffc00f08947 */ /* 0x010fea000383ffff */
[----:B------:R-:W-:Y:S05]  /*6e70*/  BRA `(.L_x_148) ;  /* 0x00000000000c7947 */ /* 0x000fea0003800000 */
.L_x_144:
[----:B------:R-:W-:-:S04]  /*6e80*/  UIADD3 UR4, UPT, UPT, UR13, 0x520, URZ ;  /* 0x000005200d047890 */ /* 0x000fc8000fffe0ff */
[----:B------:R-:W-:-:S09]  /*6e90*/  UPRMT UR4, UR29, 0x654, UR4 ;  /* 0x000006541d047896 */ /* 0x000fd20008000004 */
[----:B------:R-:W-:Y:S03]  /*6ea0*/  SYNCS.ARRIVE.TRANS64.RED.A1T0 RZ, [UR4], RZ ;  /* 0x000000ffffff79a7 */ /* 0x000fe60008100404 */
.L_x_148:
[----:B-12---:R-:W-:Y:S01]  /*6eb0*/  SHF.L.U32 R2, RZ, 0x1f, RZ ;  /* 0x0000001fff027819 */ /* 0x006fe200000006ff */
[----:B------:R-:W-:Y:S01]  /*6ec0*/  UIADD3 UR4, UPT, UPT, UR13, 0x520, URZ ;  /* 0x000005200d047890 */ /* 0x000fe2000fffe0ff */
[----:B------:R-:W-:Y:S02]  /*6ed0*/  PLOP3.LUT P0, PT, PT, PT, UP1, 0x80, 0x8 ;  /* 0x000000000008781c */ /* 0x000fe40003f0f018 */
[----:B------:R-:W1:Y:S02]  /*6ee0*/  SYNCS.PHASECHK.TRANS64.TRYWAIT P1, [UR13+0x520], R2 ;  /* 0x00052002ff0075a7 */ /* 0x000e64000802110d */
[----:B-1----:R-:W-:Y:S09]  /*6ef0*/  @!P1 BRA `(.L_x_150) ;  /* 0x0000004c00889947 */ /* 0x002ff20003800000 */
.L_x_347:
[----:B------:R-:W-:Y:S01]  /*6f00*/  @!UP1 UPRMT UR4, UR29, 0x654, UR4 ;  /* 0x000006541d049896 */ /* 0x000fe20008000004 */
[----:B------:R-:W-:Y:S01]  /*6f10*/  UMOV UR5, 0xffff ;  /* 0x0000ffff00057882 */ /* 0x000fe20000000000 */
[----:B------:R-:W-:-:S07]  /*6f20*/  UMOV UR6, 0x1 ;  /* 0x0000000100067882 */ /* 0x000fce0000000000 */
[----:B------:R-:W-:Y:S01]  /*6f30*/  @!P0 SYNCS.ARRIVE.TRANS64.RED.A1T0 RZ, [UR4], RZ ;  /* 0x000000ffffff89a7 */ /* 0x000fe20008100404 */
[----:B------:R-:W-:Y:S01]  /*6f40*/  NOP ;  /* 0x0000000000007918 */ /* 0x000fe20000000000 */
[----:B-1----:R-:W1:Y:S01]  /*6f50*/  LDS R0, [UR8+0x14] ;  /* 0x00001408ff007984 */ /* 0x002e620008000800 */
[----:B------:R-:W-:-:S04]  /*6f60*/  ULOP3.LUT UR4, UR26, 0xffff, URZ, 0xc0, !UPT ;  /* 0x0000ffff1a047892 */ /* 0x000fc8000f8ec0ff */
[----:B------:R-:W-:-:S04]  /*6f70*/  USHF.R.U32.HI UR4, URZ, 0x5, UR4 ;  /* 0x00000005ff047899 */ /* 0x000fc80008011604 */
[----:B------:R-:W-:Y:S02]  /*6f80*/  USHF.L.U32 UR5, UR5, UR4, URZ ;  /* 0x0000000405057299 */ /* 0x000fe400080006ff */
[----:B------:R-:W-:-:S04]  /*6f90*/  USHF.L.U32 UR4, UR6, UR4, URZ ;  /* 0x0000000406047299 */ /* 0x000fc800080006ff */
[----:B-1----:R-:W-:-:S04]  /*6fa0*/  LOP3.LUT R0, R0, UR5, RZ, 0xc0, !PT ;  /* 0x0000000500007c12 */ /* 0x002fc8000f8ec0ff */
[----:B------:R-:W-:-:S13]  /*6fb0*/  ISETP.NE.AND P0, PT, R0, UR5, PT ;  /* 0x0000000500007c0c */ /* 0x000fda000bf05270 */
[----:B------:R-:W-:Y:S05]  /*6fc0*/  @P0 BRA `(.L_x_151) ;  /* 0x0000000000580947 */ /* 0x000fea0003800000 */
[----:B------:R-:W1:Y:S02]  /*6fd0*/  LDS R0, [UR8+0x18] ;  /* 0x00001808ff007984 */ /* 0x000e640008000800 */
[----:B-1----:R-:W-:-:S04]  /*6fe0*/  LOP3.LUT R0, R0, UR4, RZ, 0xc0, !PT ;  /* 0x0000000400007c12 */ /* 0x002fc8000f8ec0ff */
[----:B------:R-:W-:-:S13]  /*6ff0*/  ISETP.NE.AND P0, PT, R0, UR4, PT ;  /* 0x0000000400007c0c */ /* 0x000fda000bf05270 */
[----:B------:R-:W-:Y:S05]  /*7000*/  @P0 BRA `(.L_x_152) ;  /* 0x00000000003c0947 */ /* 0x000fea0003800000 */
[----:B------:R-:W1:Y:S01]  /*7010*/  S2R R2, SR_LANEID ;  /* 0x0000000000027919 */ /* 0x000e620000000000 */
[----:B------:R-:W-:-:S06]  /*7020*/  ULOP3.LUT UR5, URZ, UR5, URZ, 0x33, !UPT ;  /* 0x00000005ff057292 */ /* 0x000fcc000f8e33ff */
[----:B------:R-:W-:-:S04]  /*7030*/  IMAD.U32 R0, RZ, RZ, UR5 ;  /* 0x00000005ff007e24 */ /* 0x000fc8000f8e00ff */
[----:B------:R2:W4:Y:S02]  /*7040*/  REDUX UR7, R0 ;  /* 0x00000000000773c4 */ /* 0x0005240000000000 */
[----:B------:R1:W-:Y:S01]  /*7050*/  UTCATOMSWS.AND URZ, UR5 ;  /* 0x0000000500ff79e3 */ /* 0x0003e20008000000 */
[----:B--2---:R-:W-:Y:S01]  /*7060*/  LOP3.LUT R0, RZ, UR4, RZ, 0x33, !PT ;  /* 0x00000004ff007c12 */ /* 0x004fe2000f8e33ff */
[----:B------:R-:W-:Y:S02]  /*7070*/  VOTEU.ANY UR4, UPT, PT ;  /* 0x0000000000047886 */ /* 0x000fe400038e0100 */
[----:B------:R-:W-:Y:S02]  /*7080*/  UFLO.U32 UR4, UR4 ;  /* 0x00000004000472bd */ /* 0x000fe400080e0000 */
[----:B------:R-:W2:Y:S04]  /*7090*/  REDUX UR6, R0 ;  /* 0x00000000000673c4 */ /* 0x000ea80000000000 */
[----:B-1----:R-:W-:-:S02]  /*70a0*/  ISETP.EQ.U32.AND P0, PT, R2, UR4, PT ;  /* 0x0000000402007c0c */ /* 0x002fc4000bf02070 */
[----:B----4-:R-:W-:-:S11]  /*70b0*/  MOV R2, UR7 ;  /* 0x0000000700027c02 */ /* 0x010fd60008000f00 */
[----:B------:R1:W-:Y:S01]  /*70c0*/  @P0 ATOMS.AND RZ, [UR8+0x14], R2 ;  /* 0x00001402ffff098c */ /* 0x0003e2000a800008 */
[----:B--2---:R-:W-:-:S05]  /*70d0*/  IMAD.U32 R0, RZ, RZ, UR6 ;  /* 0x00000006ff007e24 */ /* 0x004fca000f8e00ff */
[----:B------:R1:W-:Y:S01]  /*70e0*/  @P0 ATOMS.AND RZ, [UR8+0x18], R0 ;  /* 0x00001800ffff098c */ /* 0x0003e2000a800008 */
[----:B------:R-:W-:Y:S05]  /*70f0*/  BRA `(.L_x_153) ;  /* 0x0000000000147947 */ /* 0x000fea0003800000 */
.L_x_152:
[----:B------:R-:W-:Y:S02]  /*7100*/  MOV R2, 0x7120 ;  /* 0x0000712000027802 */ /* 0x000fe40000000f00 */
[----:B---3-5:R-:W-:Y:S05]  /*7110*/  CALL.REL.NOINC `($__internal_0_$__cuda_sm10x_tcgen05_guardrail_trap_col_being_dealloced_not_returned_by_alloc) ;  /* 0x0000004c009c7944 */ /* 0x028fea0003c00000 */
[----:B------:R-:W-:Y:S05]  /*7120*/  BRA `(.L_x_153) ;  /* 0x0000000000087947 */ /* 0x000fea0003800000 */
.L_x_151:
[----:B------:R-:W-:Y:S02]  /*7130*/  MOV R2, 0x7150 ;  /* 0x0000715000027802 */ /* 0x000fe40000000f00 */
[----:B---3-5:R-:W-:Y:S05]  /*7140*/  CALL.REL.NOINC `($__internal_2_$__cuda_sm10x_tcgen05_guardrail_trap_unallocated_columns_being_dealloced) ;  /* 0x0000004c00a87944 */ /* 0x028fea0003c00000 */
.L_x_153:
[----:B------:R-:W-:Y:S01]  /*7150*/  NOP ;  /* 0x0000000000007918 */ /* 0x000fe20000000000 */
[----:B------:R-:W-:Y:S05]  /*7160*/  EXIT ;  /* 0x000000000000794d */ /* 0x000fea0003800000 */
.L_x_124:
[----:B------:R-:W-:-:S09]  /*7170*/  UISETP.NE.OR UP0, UPT, UR13, 0x3, !UP4 ;  /* 0x000000030d00788c */ /* 0x000fd2000e705670 */
[----:B------:R-:W-:Y:S05]  /*7180*/  BRA.U UP0, `(.L_x_154) ;  /* 0x0000000d00347547 */ /* 0x000fea000b800000 */
[----:B------:R-:W2:Y:S01]  /*7190*/  LDCU.64 UR4, c[0x0][0x888] ;  /* 0x00011100ff0477ac */ /* 0x000ea20008000a00 */
[----:B------:R-:W3:Y:S01]  /*71a0*/  S2UR UR10, SR_CgaCtaId ;  /* 0x00000000000a79c3 */ /* 0x000ee20000008800 */
[----:B------:R-:W-:Y:S02]  /*71b0*/  HFMA2 R9, -RZ, RZ, 0, 0 ;  /* 0x00000000ff097431 */ /* 0x000fe400000001ff */
[----:B------:R-:W-:Y:S01]  /*71c0*/  IMAD.MOV.U32 R11, RZ, RZ, 0x1 ;  /* 0x00000001ff0b7424 */ /* 0x000fe200078e00ff */
[----:B------:R-:W4:Y:S01]  /*71d0*/  LDCU UR33, c[0x0][0x370] ;  /* 0x00006e00ff2177ac */ /* 0x000f220008000800 */
[----:B------:R-:W-:Y:S01]  /*71e0*/  IMAD.MOV.U32 R10, RZ, RZ, RZ ;  /* 0x000000ffff0a7224 */ /* 0x000fe200078e00ff */
[----:B------:R-:W-:Y:S01]  /*71f0*/  MOV R8, 0x1000 ;  /* 0x0000100000087802 */ /* 0x000fe20000000f00 */
[----:B------:R-:W4:Y:S01]  /*7200*/  LDCU.128 UR28, c[0x0][0xb10] ;  /* 0x00016200ff1c77ac */ /* 0x000f220008000c00 */
[----:B------:R-:W1:Y:S01]  /*7210*/  LDC.64 R12, c[0x0][0x348] ;  /* 0x0000d200ff0c7b82 */ /* 0x000e620000000a00 */
[----:B------:R-:W3:Y:S01]  /*7220*/  LDCU UR32, c[0x0][0x374] ;  /* 0x00006e80ff2077ac */ /* 0x000ee20008000800 */
[----:B------:R-:W3:Y:S01]  /*7230*/  LDCU.64 UR26, c[0x0][0x890] ;  /* 0x00011200ff1a77ac */ /* 0x000ee20008000a00 */
[----:B--2---:R-:W-:Y:S01]  /*7240*/  UISETP.NE.U32.AND UP0, UPT, UR4, URZ, UPT ;  /* 0x000000ff0400728c */ /* 0x004fe2000bf05070 */
[----:B------:R-:W2:Y:S01]  /*7250*/  LDCU UR16, c[0x0][0xb0c] ;  /* 0x00016180ff1077ac */ /* 0x000ea20008000800 */
[----:B------:R-:W2:Y:S01]  /*7260*/  LDCU UR38, c[0x0][0xb20] ;  /* 0x00016400ff2677ac */ /* 0x000ea20008000800 */
[----:B------:R-:W2:Y:S01]  /*7270*/  LDCU UR4, c[0x0][0xb30] ;  /* 0x00016600ff0477ac */ /* 0x000ea20008000800 */
[----:B------:R-:W-:Y:S01]  /*7280*/  UMOV UR17, 0x400 ;  /* 0x0000040000117882 */ /* 0x000fe20000000000 */
[----:B----4-:R-:W-:-:S02]  /*7290*/  UIMAD.WIDE.U32 UR6, UR33, UR28, URZ ;  /* 0x0000001c210672a5 */ /* 0x010fc4000f8e00ff */
[----:B---3--:R-:W-:Y:S02]  /*72a0*/  UIMAD.WIDE.U32 UR8, UR32, UR31, URZ ;  /* 0x0000001f200872a5 */ /* 0x008fe4000f8e00ff */
[----:B------:R-:W-:Y:S02]  /*72b0*/  ULEA UR17, UR10, UR17, 0x18 ;  /* 0x000000110a117291 */ /* 0x000fe4000f8ec0ff */
[----:B------:R-:W-:Y:S02]  /*72c0*/  UISETP.NE.U32.AND UP6, UPT, UR26, URZ, UPT ;  /* 0x000000ff1a00728c */ /* 0x000fe4000bfc5070 */
[----:B------:R-:W-:Y:S02]  /*72d0*/  UIADD3 UR34, UPT, UPT, UR17, 0x480, URZ ;  /* 0x0000048011227890 */ /* 0x000fe4000fffe0ff */
[----:B------:R-:W-:Y:S02]  /*72e0*/  UISETP.NE.AND.EX UP5, UPT, UR5, URZ, UPT, UP0 ;  /* 0x000000ff0500728c */ /* 0x000fe4000bfa5300 */
[----:B------:R-:W-:Y:S01]  /*72f0*/  UISETP.NE.AND UP0, UPT, UR42, 0x1, UPT ;  /* 0x000000012a00788c */ /* 0x000fe2000bf05270 */
[----:B------:R-:W-:Y:S01]  /*7300*/  UMOV UR6, UR7 ;  /* 0x0000000700067c82 */ /* 0x000fe20008000000 */
[----:B------:R-:W-:Y:S01]  /*7310*/  UMOV UR35, UR9 ;  /* 0x0000000900237c82 */ /* 0x000fe20008000000 */
[----:B--2---:R-:W-:-:S02]  /*7320*/  UISETP.NE.AND UP0, UPT, UR16, 0x1, UPT ;  /* 0x000000011000788c */ /* 0x004fc4000bf05270 */
[----:B------:R-:W-:Y:S02]  /*7330*/  UPLOP3.LUT UP4, UPT, UPT, UPT, UPT, 0x40, 0x4 ;  /* 0x000000000004789c */ /* 0x000fe40003f8e870 */
[----:B------:R-:W-:Y:S01]  /*7340*/  UISETP.GE.AND UP2, UPT, UR42, 0x1, UPT ;  /* 0x000000012a00788c */ /* 0x000fe2000bf46270 */
[----:B------:R-:W2:Y:S01]  /*7350*/  LDCU.64 UR14, c[0x0][0xb28] ;  /* 0x00016500ff0e77ac */ /* 0x000ea20008000a00 */
[----:B------:R-:W-:Y:S02]  /*7360*/  UISETP.NE.AND.EX UP6, UPT, UR27, URZ, UPT, UP6 ;  /* 0x000000ff1b00728c */ /* 0x000fe4000bfc5360 */
[----:B------:R-:W-:Y:S02]  /*7370*/  UPRMT UR34, UR10, 0x654, UR34 ;  /* 0x000006540a227896 */ /* 0x000fe40008000022 */
[----:B------:R-:W-:Y:S02]  /*7380*/  USHF.R.U32.HI UR37, URZ, UR29, UR6 ;  /* 0x0000001dff257299 */ /* 0x000fe40008011606 */
[----:B------:R-:W-:-:S02]  /*7390*/  USHF.R.U32.HI UR35, URZ, UR38, UR35 ;  /* 0x00000026ff237299 */ /* 0x000fc40008011623 */
[----:B------:R-:W-:Y:S02]  /*73a0*/  UISETP.NE.AND UP0, UPT, UR30, 0x1, UPT ;  /* 0x000000011e00788c */ /* 0x000fe4000bf05270 */
[----:B-1----:R-:W-:-:S11]  /*73b0*/  UISETP.NE.AND UP3, UPT, UR4, 0x1, UPT ;  /* 0x000000010400788c */ /* 0x002fd6000bf65270 */
.L_x_162:
[C---:B------:R-:W-:Y:S02]  /*73c0*/  LEA R3, R10.reuse, UR17, 0x3 ;  /* 0x000000110a037c11 */ /* 0x040fe4000f8e18ff */
[----:B------:R-:W-:Y:S02]  /*73d0*/  SHF.L.U32 R0, R9, 0x1f, RZ ;  /* 0x0000001f09007819 */ /* 0x000fe400000006ff */
[----:B------:R-:W-:Y:S02]  /*73e0*/  LEA R4, R10, UR17, 0x4 ;  /* 0x000000110a047c11 */ /* 0x000fe4000f8e20ff */
[----:B-1----:R-:W1:Y:S02]  /*73f0*/  SYNCS.PHASECHK.TRANS64.TRYWAIT P0, [R3+URZ+0x4a0], R0 ;  /* 0x0004a000030075a7 */ /* 0x002e6400080011ff */
[----:B-1----:R-:W-:Y:S05]  /*7400*/  @!P0 BRA `(.L_x_155) ;  /* 0x00000048005c8947 */ /* 0x002fea0003800000 */
.L_x_348:
[----:B------:R-:W3:Y:S01]  /*7410*/  LDS.128 R4, [R4+0x530] ;  /* 0x0005300004047984 */ /* 0x000ee20000000c00 */
[----:B------:R-:W-:Y:S01]  /*7420*/  UISETP.GE.AND UP0, UPT, UR42, 0x1, UPT ;  /* 0x000000012a00788c */ /* 0x000fe2000bf06270 */
[----:B------:R-:W-:Y:S01]  /*7430*/  @!PT LDS RZ, [RZ] ;  /* 0x00000000fffff984 */ /* 0x000fe20000000800 */
[----:B------:R-:W-:Y:S01]  /*7440*/  @!PT LDS RZ, [RZ] ;  /* 0x00000000fffff984 */ /* 0x000fe20000000800 */
[----:B------:R-:W-:Y:S01]  /*7450*/  @!PT LDS RZ, [RZ] ;  /* 0x00000000fffff984 */ /* 0x000fe20000000800 */
[----:B------:R-:W-:Y:S01]  /*7460*/  @!PT LDS RZ, [RZ] ;  /* 0x00000000fffff984 */ /* 0x000fe20000000800 */
[----:B------:R4:W-:Y:S06]  /*7470*/  MEMBAR.ALL.CTA ;  /* 0x0000000000007992 */ /* 0x0009ec0000008000 */
[----:B----4-:R-:W4:Y:S01]  /*7480*/  FENCE.VIEW.ASYNC.S ;  /* 0x00000000000073c6 */ /* 0x010f220000000000 */
[----:B---3--:R-:W-:Y:S11]  /*7490*/  LOP3.LUT P0, RZ, R6, 0x1, RZ, 0xc0, !PT ;  /* 0x0000000106ff7812 */ /* 0x008ff6000780c0ff */
[----:B------:R-:W-:Y:S02]  /*74a0*/  @!UPT UIADD3 URZ, UPT, UPT, URZ, URZ, URZ ;  /* 0x000000fffffff290 */ /* 0x000fe4000fffe0ff */
[----:B----4-:R-:W-:Y:S01]  /*74b0*/  VOTEU.ANY UP2, P0 ;  /* 0x0000000000ff7886 */ /* 0x010fe20000040100 */
[----:B------:R-:W-:Y:S11]  /*74c0*/  PLOP3.LUT P0, PT, PT, PT, UP2, 0x80, 0x8 ;  /* 0x000000000008781c */ /* 0x000ff60003f0f028 */
[----:B------:R-:W-:Y:S02]  /*74d0*/  @!UPT UIADD3 URZ, UPT, UPT, URZ, URZ, URZ ;  /* 0x000000fffffff290 */ /* 0x000fe4000fffe0ff */
[----:B-1----:R-:W-:Y:S02]  /*74e0*/  @P0 SHF.R.U32.HI R0, RZ, 0x10, R5 ;  /* 0x00000010ff000819 */ /* 0x002fe40000011605 */
[----:B------:R-:W-:Y:S02]  /*74f0*/  @P0 MOV R2, R4 ;  /* 0x0000000400020202 */ /* 0x000fe40000000f00 */
[----:B------:R-:W-:Y:S01]  /*7500*/  @P0 R2UR UR4, R0 ;  /* 0x00000000000402ca */ /* 0x000fe200000e0000 */
[----:B------:R-:W-:Y:S01]  /*7510*/  VIADD R0, R3, 0x4b0 ;  /* 0x000004b003007836 */ /* 0x000fe20000000000 */
[----:B------:R-:W-:Y:S02]  /*7520*/  @P0 LOP3.LUT R4, R5, 0xffff, RZ, 0xc0, !PT ;  /* 0x0000ffff05040812 */ /* 0x000fe400078ec0ff */
[----:B------:R-:W-:Y:S02]  /*7530*/  @P0 R2UR UR6, R2 ;  /* 0x00000000020602ca */ /* 0x000fe400000e0000 */
[----:B------:R-:W-:Y:S02]  /*7540*/  PRMT R0, RZ, 0x654, R0 ;  /* 0x00000654ff007816 */ /* 0x000fe40000000000 */
[----:B------:R-:W-:Y:S02]  /*7550*/  @P0 R2UR UR5, R4 ;  /* 0x00000000040502ca */ /* 0x000fe400000e0000 */
[----:B------:R1:W-:Y:S03]  /*7560*/  SYNCS.ARRIVE.TRANS64.RED.A1T0 RZ, [R0+URZ], RZ ;  /* 0x000000ff00ff79a7 */ /* 0x0003e600081004ff */
[----:B------:R-:W-:Y:S04]  /*7570*/  @UP2 UMOV UR25, UR4 ;  /* 0x0000000400192c82 */ /* 0x000fe80008000000 */
[----:B------:R-:W-:Y:S04]  /*7580*/  @UP2 UMOV UR13, UR6 ;  /* 0x00000006000d2c82 */ /* 0x000fe80008000000 */
[----:B------:R-:W-:Y:S01]  /*7590*/  @UP2 UMOV UR7, UR5 ;  /* 0x0000000500072c82 */ /* 0x000fe20008000000 */
[----:B------:R-:W-:Y:S05]  /*75a0*/  BRA.U !UP0, `(.L_x_156) ;  /* 0x0000000108c07547 */ /* 0x000fea000b800000 */
[----:B------:R-:W-:Y:S02]  /*75b0*/  UIMAD.WIDE.U32 UR10, UR7, UR31, URZ ;  /* 0x0000001f070a72a5 */ /* 0x000fe4000f8e00ff */
[----:B------:R-:W-:Y:S02]  /*75c0*/  UP2UR UR12, UPR, URZ, 0x4 ;  /* 0x00000004ff0c7883 */ /* 0x000fe40008000000 */
[----:B------:R-:W-:Y:S02]  /*75d0*/  UISETP.NE.AND UP2, UPT, UR30, 0x1, UPT ;  /* 0x000000011e00788c */ /* 0x000fe4000bf45270 */
[----:B------:R-:W-:Y:S02]  /*75e0*/  UIMAD.WIDE.U32 UR18, UR13, UR28, URZ ;  /* 0x0000001c0d1272a5 */ /* 0x000fe4000f8e00ff */
[----:B------:R-:W-:Y:S02]  /*75f0*/  USEL UR4, UR32, UR35, !UP2 ;  /* 0x0000002320047287 */ /* 0x000fe4000d000000 */
[----:B------:R-:W-:Y:S02]  /*7600*/  UISETP.NE.AND UP0, UPT, UR16, 0x1, UPT ;  /* 0x000000011000788c */ /* 0x000fe4000bf05270 */
[----:B------:R-:W-:Y:S02]  /*7610*/  UP2UR UR24, UPR, URZ, 0x2 ;  /* 0x00000002ff187883 */ /* 0x000fe40008000000 */
[----:B------:R-:W-:Y:S02]  /*7620*/  UISETP.NE.AND UP1, UPT, UR42, 0x1, UPT ;  /* 0x000000012a00788c */ /* 0x000fe4000bf25270 */
[----:B--2---:R-:W-:Y:S02]  /*7630*/  UIMAD.WIDE.U32 UR20, UR4, UR14, URZ ;  /* 0x0000000e041472a5 */ /* 0x004fe4000f8e00ff */
[----:B------:R-:W-:Y:S01]  /*7640*/  USEL UR8, UR33, UR37, !UP0 ;  /* 0x0000002521087287 */ /* 0x000fe2000c000000 */
[----:B------:R-:W-:Y:S02]  /*7650*/  UMOV UR5, UR11 ;  /* 0x0000000b00057c82 */ /* 0x000fe40008000000 */
[----:B------:R-:W-:Y:S02]  /*7660*/  USHF.R.U32.HI UR6, URZ, UR38, UR5 ;  /* 0x00000026ff067299 */ /* 0x000fe40008011605 */
[----:B------:R-:W-:Y:S02]  /*7670*/  UIMAD.WIDE.U32 UR22, UR8, UR14, URZ ;  /* 0x0000000e081672a5 */ /* 0x000fe4000f8e00ff */
[----:B------:R-:W-:Y:S02]  /*7680*/  USEL UR6, UR7, UR6, !UP2 ;  /* 0x0000000607067287 */ /* 0x000fe4000d000000 */
[----:B------:R-:W-:Y:S02]  /*7690*/  UISETP.NE.AND UP2, UPT, UR12, URZ, UPT ;  /* 0x000000ff0c00728c */ /* 0x000fe4000bf45270 */
[----:B------:R-:W-:Y:S01]  /*76a0*/  UIMAD.WIDE.U32 UR10, UR6, UR14, URZ ;  /* 0x0000000e060a72a5 */ /* 0x000fe2000f8e00ff */
[----:B------:R-:W-:Y:S02]  /*76b0*/  UMOV UR5, UR19 ;  /* 0x0000001300057c82 */ /* 0x000fe40008000000 */
[----:B------:R-:W-:Y:S03]  /*76c0*/  USHF.R.U32.HI UR9, URZ, UR29, UR5 ;  /* 0x0000001dff097299 */ /* 0x000fe60008011605 */
[----:B------:R-:W-:Y:S02]  /*76d0*/  UMOV UR5, UR21 ;  /* 0x0000001500057c82 */ /* 0x000fe40008000000 */
[----:B------:R-:W-:Y:S03]  /*76e0*/  @UP1 USHF.R.U32.HI UR4, URZ, UR15, UR5 ;  /* 0x0000000fff041299 */ /* 0x000fe60008011605 */
[----:B------:R-:W-:Y:S01]  /*76f0*/  UMOV UR5, UR23 ;  /* 0x0000001700057c82 */ /* 0x000fe20008000000 */
[----:B------:R-:W-:Y:S02]  /*7700*/  UIMAD UR4, UR42, UR4, URZ ;  /* 0x000000042a0472a4 */ /* 0x000fe4000f8e02ff */
[----:B------:R-:W-:Y:S02]  /*7710*/  @UP1 USHF.R.U32.HI UR8, URZ, UR15, UR5 ;  /* 0x0000000fff081299 */ /* 0x000fe40008011605 */
[----:B------:R-:W-:Y:S02]  /*7720*/  USEL UR5, UR13, UR9, !UP0 ;  /* 0x000000090d057287 */ /* 0x000fe4000c000000 */
[----:B------:R-:W-:Y:S02]  /*7730*/  UIMAD UR9, UR42, UR8, URZ ;  /* 0x000000082a0972a4 */ /* 0x000fe4000f8e02ff */
[----:B------:R-:W-:Y:S03]  /*7740*/  UISETP.GE.AND UP0, UPT, UR6, UR4, UPT ;  /* 0x000000040600728c */ /* 0x000fe6000bf06270 */
[----:B------:R-:W-:Y:S01]  /*7750*/  UMOV UR4, UR11 ;  /* 0x0000000b00047c82 */ /* 0x000fe20008000000 */
[----:B------:R-:W-:Y:S02]  /*7760*/  UISETP.GE.OR UP0, UPT, UR5, UR9, UP0 ;  /* 0x000000090500728c */ /* 0x000fe40008706670 */
[----:B------:R-:W-:Y:S02]  /*7770*/  USHF.R.U32.HI UR4, URZ, UR15, UR4 ;  /* 0x0000000fff047299 */ /* 0x000fe40008011604 */
[----:B------:R-:W-:Y:S02]  /*7780*/  UIMAD.WIDE.U32 UR10, UR5, UR14, URZ ;  /* 0x0000000e050a72a5 */ /* 0x000fe4000f8e00ff */
[----:B------:R-:W-:Y:S04]  /*7790*/  USEL UR12, UR6, UR4, !UP1 ;  /* 0x00000004060c7287 */ /* 0x000fe8000c800000 */
[----:B------:R-:W-:Y:S01]  /*77a0*/  UIADD3 UR9, UPT, UPT, -UR12, URZ, URZ ;  /* 0x000000ff0c097290 */ /* 0x000fe2000fffe1ff */
[----:B------:R-:W-:Y:S02]  /*77b0*/  @!UP0 UMOV UR4, UR11 ;  /* 0x0000000b00048c82 */ /* 0x000fe40008000000 */
[----:B------:R-:W-:Y:S02]  /*77c0*/  @!UP0 USHF.R.U32.HI UR4, URZ, UR15, UR4 ;  /* 0x0000000fff048299 */ /* 0x000fe40008011604 */
[----:B------:R-:W-:Y:S02]  /*77d0*/  UIMAD UR9, UR42, UR9, UR6 ;  /* 0x000000092a0972a4 */ /* 0x000fe4000f8e0206 */
[----:B------:R-:W-:Y:S02]  /*77e0*/  @!UP0 USEL UR4, UR5, UR4, !UP1 ;  /* 0x0000000405048287 */ /* 0x000fe4000c800000 */
[----:B------:R-:W-:Y:S02]  /*77f0*/  UISETP.NE.AND UP1, UPT, UR24, URZ, UPT ;  /* 0x000000ff1800728c */ /* 0x000fe4000bf25270 */
[----:B------:R-:W-:Y:S02]  /*7800*/  @!UP0 UIMAD UR9, UR8, UR9, UR4 ;  /* 0x00000009080982a4 */ /* 0x000fe4000f8e0204 */
[----:B------:R-:W-:Y:S02]  /*7810*/  @!UP0 UIADD3 UR10, UPT, UPT, UR12, -UR4, URZ ;  /* 0x800000040c0a8290 */ /* 0x000fe4000fffe0ff */
[----:B------:R-:W-:Y:S02]  /*7820*/  UIADD3 UR4, UPT, UPT, -UR5, URZ, URZ ;  /* 0x000000ff05047290 */ /* 0x000fe4000fffe1ff */
[----:B------:R-:W-:Y:S02]  /*7830*/  UIADD3 UR8, UPT, UPT, -UR6, URZ, URZ ;  /* 0x000000ff06087290 */ /* 0x000fe4000fffe1ff */
[----:B------:R-:W-:Y:S02]  /*7840*/  @!UP0 UIMAD UR6, UR10, UR42, UR5 ;  /* 0x0000002a0a0682a4 */ /* 0x000fe4000f8e0205 */
[----:B------:R-:W-:Y:S02]  /*7850*/  UIMAD UR13, UR16, UR4, UR13 ;  /* 0x00000004100d72a4 */ /* 0x000fe4000f8e020d */
[----:B------:R-:W-:Y:S01]  /*7860*/  UIMAD UR7, UR30, UR8, UR7 ;  /* 0x000000081e0772a4 */ /* 0x000fe2000f8e0207 */
[----:B------:R-:W-:Y:S02]  /*7870*/  @!UP0 UMOV UR5, UR9 ;  /* 0x0000000900058c82 */ /* 0x000fe40008000000 */
[----:B------:R-:W-:Y:S02]  /*7880*/  UIMAD UR13, UR5, UR16, UR13 ;  /* 0x00000010050d72a4 */ /* 0x000fe4000f8e020d */
[----:B------:R-:W-:Y:S11]  /*7890*/  UIMAD UR7, UR6, UR30, UR7 ;  /* 0x0000001e060772a4 */ /* 0x000ff6000f8e0207 */
[----:B------:R-:W-:Y:S01]  /*78a0*/  @!UPT UIADD3 URZ, UPT, UPT, URZ, URZ, URZ ;  /* 0x000000fffffff290 */ /* 0x000fe2000fffe0ff */
.L_x_156:
[----:B------:R-:W3:Y:S01]  /*78b0*/  @!UP3 LDCU.128 UR20, c[0x0][0xb10] ;  /* 0x00016200ff14b7ac */ /* 0x000ee20008000c00 */
[----:B------:R-:W-:Y:S02]  /*78c0*/  ISETP.NE.U32.AND P0, PT, RZ, UR26, PT ;  /* 0x0000001aff007c0c */ /* 0x000fe4000bf05070 */
[----:B------:R-:W-:Y:S02]  /*78d0*/  SHF.L.U32 R2, R11, 0x1f, RZ ;  /* 0x0000001f0b027819 */ /* 0x000fe400000006ff */
[----:B------:R-:W-:Y:S01]  /*78e0*/  ISETP.NE.AND.EX P0, PT, RZ, UR27, PT, P0 ;  /* 0x0000001bff007c0c */ /* 0x000fe2000bf05300 */
[----:B------:R-:W4:Y:S01]  /*78f0*/  @!UP3 LDCU UR5, c[0x0][0xb0c] ;  /* 0x00016180ff05b7ac */ /* 0x000f220008000800 */
[----:B---3--:R-:W-:Y:S07]  /*7900*/  UIMAD.WIDE.U32 UR8, UR13, UR20, URZ ;  /* 0x000000140d0872a5 */ /* 0x008fee000f8e00ff */
[----:B------:R-:W-:Y:S01]  /*7910*/  @!UP3 UMOV UR4, UR9 ;  /* 0x000000090004bc82 */ /* 0x000fe20008000000 */
[----:B----4-:R-:W-:Y:S02]  /*7920*/  @!UP3 UISETP.NE.AND UP0, UPT, UR5, 0x1, UPT ;  /* 0x000000010500b88c */ /* 0x010fe4000bf05270 */
[----:B------:R-:W-:Y:S02]  /*7930*/  @!UP3 USHF.R.U32.HI UR4, URZ, UR21, UR4 ;  /* 0x00000015ff04b299 */ /* 0x000fe40008011604 */
[----:B------:R-:W-:Y:S02]  /*7940*/  UIMAD.WIDE.U32 UR8, UR7, UR23, URZ ;  /* 0x00000017070872a5 */ /* 0x000fe4000f8e00ff */
[----:B------:R-:W-:Y:S02]  /*7950*/  @!UP3 USEL UR10, UR13, UR4, !UP0 ;  /* 0x000000040d0ab287 */ /* 0x000fe4000c000000 */
[----:B------:R-:W-:Y:S03]  /*7960*/  @!UP3 UISETP.NE.AND UP0, UPT, UR22, 0x1, UPT ;  /* 0x000000011600b88c */ /* 0x000fe6000bf05270 */
[----:B------:R-:W-:Y:S02]  /*7970*/  @!UP3 UMOV UR6, UR9 ;  /* 0x000000090006bc82 */ /* 0x000fe40008000000 */
[----:B------:R-:W3:Y:S02]  /*7980*/  @!UP3 LDCU UR4, c[0x0][0xb20] ;  /* 0x00016400ff04b7ac */ /* 0x000ee40008000800 */
[----:B---3--:R-:W-:Y:S04]  /*7990*/  @!UP3 USHF.R.U32.HI UR6, URZ, UR4, UR6 ;  /* 0x00000004ff06b299 */ /* 0x008fe80008011606 */
[----:B------:R-:W-:Y:S04]  /*79a0*/  @!UP3 USEL UR6, UR7, UR6, !UP0 ;  /* 0x000000060706b287 */ /* 0x000fe8000c000000 */
[----:B------:R-:W-:Y:S02]  /*79b0*/  @!UP3 UIADD3 UR4, UPT, UPT, -UR10, UR6, URZ ;  /* 0x000000060a04b290 */ /* 0x000fe4000fffe1ff */
[----:B------:R-:W-:Y:S02]  /*79c0*/  @!UP3 UIADD3 UR6, UPT, UPT, UR10, -UR6, URZ ;  /* 0x800000060a06b290 */ /* 0x000fe4000fffe0ff */
[----:B------:R-:W-:Y:S02]  /*79d0*/  @!UP3 UIMAD UR13, UR4, UR5, UR13 ;  /* 0x00000005040db2a4 */ /* 0x000fe4000f8e020d */
[----:B------:R-:W-:Y:S01]  /*79e0*/  @!UP3 UIMAD UR7, UR6, UR22, UR7 ;  /* 0x000000160607b2a4 */ /* 0x000fe2000f8e0207 */
[----:B------:R-:W-:Y:S11]  /*79f0*/  BRA.U UP4, `(.L_x_157) ;  /* 0x0000000104107547 */ /* 0x000ff6000b800000 */
[----:B------:R-:W-:Y:S04]  /*7a00*/  MOV R3, UR43 ;  /* 0x0000002b00037c02 */ /* 0x000fe80008000f00 */
[----:B------:R-:W-:Y:S04]  /*7a10*/  SHF.L.U32 R3, R3, 0x1f, RZ ;  /* 0x0000001f03037819 */ /* 0x000fe800000006ff */
[----:B------:R-:W3:Y:S02]  /*7a20*/  SYNCS.PHASECHK.TRANS64.TRYWAIT P1, [UR17+0x498], R3 ;  /* 0x00049803ff0075a7 */ /* 0x000ee40008021111 */
[----:B---3--:R-:W-:Y:S05]  /*7a30*/  @!P1 BRA `(.L_x_158) ;  /* 0x0000004000e49947 */ /* 0x008fea0003800000 */
.L_x_157:
[----:B------:R-:W-:Y:S05]  /*7a40*/  BRA.U !UP6, `(.L_x_159) ;  /* 0x000000010e387547 */ /* 0x000fea000b800000 */
[----:B------:R-:W-:Y:S01]  /*7a50*/  UPLOP3.LUT UP1, UPT, UPT, UPT, UP5, 0x80, 0x8 ;  /* 0x000000000008789c */ /* 0x000fe20003f2f050 */
[----:B-1----:R-:W-:Y:S01]  /*7a60*/  HFMA2 R0, -RZ, RZ, 0, 5.9604644775390625e-08 ;  /* 0x00000001ff007431 */ /* 0x002fe200000001ff */
[----:B------:R-:W1:Y:S01]  /*7a70*/  LDCU.64 UR8, c[0x0][0x358] ;  /* 0x00006b00ff0877ac */ /* 0x000e620008000a00 */
[----:B------:R-:W-:Y:S03]  /*7a80*/  IMAD.MOV.U32 R80, RZ, RZ, 0x1 ;  /* 0x00000001ff507424 */ /* 0x000fe600078e00ff */
[----:B------:R-:W-:Y:S05]  /*7a90*/  PLOP3.LUT P1, PT, PT, PT, UP1, 0x80, 0x8 ;  /* 0x000000000008781c */ /* 0x000fea0003f2f018 */
[----:B------:R-:W3:Y:S01]  /*7aa0*/  @UP1 LDCU.64 UR4, c[0x0][0x888] ;  /* 0x00011100ff0417ac */ /* 0x000ee20008000a00 */
[----:B------:R-:W-:Y:S07]  /*7ab0*/  @UP1 UIMAD UR6, UR36, UR26, URZ ;  /* 0x0000001a240612a4 */ /* 0x000fee000f8e02ff */
[----:B------:R-:W-:Y:S01]  /*7ac0*/  @!P1 PRMT R80, R0, 0x7610, R80 ;  /* 0x0000761000509816 */ /* 0x000fe20000000050 */
[----:B---3--:R-:W-:Y:S06]  /*7ad0*/  @UP1 UIMAD.WIDE UR4, UR6, 0x4, UR4 ;  /* 0x00000004060418a5 */ /* 0x008fec000f8e0204 */
[----:B------:R-:W-:Y:S01]  /*7ae0*/  IMAD.U32 R4, RZ, RZ, UR4 ;  /* 0x00000004ff047e24 */ /* 0x000fe2000f8e00ff */
[----:B------:R-:W-:Y:S04]  /*7af0*/  MOV R5, UR5 ;  /* 0x0000000500057c02 */ /* 0x000fe80008000f00 */
[----:B------:R-:W3:Y:S01]  /*7b00*/  @!UP1 LDCU UR4, c[0x0][0x880] ;  /* 0x00011000ff0497ac */ /* 0x000ee20008000800 */
[----:B-1---5:R4:W5:Y:S02]  /*7b10*/  @P1 LDG.E R39, desc[UR8][R4.64] ;  /* 0x0000000804271981 */ /* 0x022964000c1e1900 */
[----:B---34-:R-:W-:Y:S07]  /*7b20*/  @!P1 IMAD.U32 R39, RZ, RZ, UR4 ;  /* 0x00000004ff279e24 */ /* 0x018fee000f8e00ff */
.L_x_159:
[----:B-----5:R-:W-:Y:S01]  /*7b30*/  @!P0 FSETP.EQ.AND P2, PT, R39, RZ, PT ;  /* 0x000000ff2700820b */ /* 0x020fe20003f42000 */
[----:B------:R-:W-:Y:S01]  /*7b40*/  @!UPT UIADD3 URZ, UPT, UPT, URZ, URZ, URZ ;  /* 0x000000fffffff290 */ /* 0x000fe2000fffe0ff */
[----:B------:R-:W-:Y:S11]  /*7b50*/  @!P0 BRA `(.L_x_160) ;  /* 0x0000000000148947 */ /* 0x000ff60003800000 */
[----:B------:R-:W-:Y:S02]  /*7b60*/  LOP3.LUT P0, RZ, R80, 0xff, RZ, 0xc0, !PT ;  /* 0x000000ff50ff7812 */ /* 0x000fe4000780c0ff */
[----:B------:R-:W-:Y:S04]  /*7b70*/  PLOP3.LUT P2, PT, PT, PT, UP1, 0x80, 0x8 ;  /* 0x000000000008781c */ /* 0x000fe80003f4f018 */
[----:B------:R-:W-:Y:S07]  /*7b80*/  PLOP3.LUT P2, PT, P2, PT, PT, 0x8, 0x80 ;  /* 0x000000000080781c */ /* 0x000fee000174e170 */
[----:B------:R-:W-:Y:S11]  /*7b90*/  @P0 FSETP.EQ.AND P2, PT, R39, RZ, PT ;  /* 0x000000ff2700020b */ /* 0x000ff60003f42000 */
[----:B------:R-:W-:Y:S02]  /*7ba0*/  @!UPT UIADD3 URZ, UPT, UPT, URZ, URZ, URZ ;  /* 0x000000fffffff290 */ /* 0x000fe4000fffe0ff */
.L_x_160:
[----:B------:R-:W3:Y:S01]  /*7bb0*/  SYNCS.PHASECHK.TRANS64.TRYWAIT P0, [UR17+0x488], R2 ;  /* 0x00048802ff0075a7 */ /* 0x000ee20008001111 */
[----:B------:R-:W-:Y:S02]  /*7bc0*/  ELECT P1, URZ, PT ;  /* 0x0000000000ff782f */ /* 0x000fe40003820000 */
[----:B------:R-:W-:Y:S01]  /*7bd0*/  IADD3 R10, PT, PT, R10, 0x1, RZ ;  /* 0x000000010a0a7810 */ /* 0x000fe20007ffe0ff */
[----:B---3--:R-:W-:Y:S10]  /*7be0*/  @!P0 BRA `(.L_x_161) ;  /* 0x0000004000908947 */ /* 0x008ff40003800000 */
.L_x_351:
[----:B------:R-:W-:Y:S01]  /*7bf0*/  PLOP3.LUT P1, PT, P2, P1, PT, 0xf2, 0x2f ;  /* 0x00000000002f781c */ /* 0x000fe20001723e72 */
[----:B------:R-:W-:Y:S01]  /*7c00*/  UMOV UR18, 0x0 ;  /* 0x0000000000127882 */ /* 0x000fe20000000000 */
[----:B------:R-:W-:Y:S01]  /*7c10*/  UMOV UR19, 0x10000000 ;  /* 0x1000000000137882 */ /* 0x000fe20000000000 */
[----:B------:R-:W-:Y:S01]  /*7c20*/  UMOV UR12, UR36 ;  /* 0x00000024000c7c82 */ /* 0x000fe20008000000 */
[----:B------:R-:W-:Y:S01]  /*7c30*/  LOP3.LUT R11, R11, 0x1, RZ, 0x3c, !PT ;  /* 0x000000010b0b7812 */ /* 0x000fe200078e3cff */
[----:B------:R-:W-:Y:S01]  /*7c40*/  UMOV UR36, UR25 ;  /* 0x0000001900247c82 */ /* 0x000fe20008000000 */
[----:B------:R-:W-:Y:S07]  /*7c50*/  UPLOP3.LUT UP4, UPT, UPT, UPT, UPT, 0x80, 0x8 ;  /* 0x000000000008789c */ /* 0x000fee0003f8f070 */
[----:B-1----:R-:W-:Y:S01]  /*7c60*/  @!P1 IADD3 R2, P0, PT, R12, 0x580, RZ ;  /* 0x000005800c029810 */ /* 0x002fe20007f1e0ff */
[----:B------:R-:W-:Y:S03]  /*7c70*/  VOTEU.ALL UP0, P1 ;  /* 0x0000000000ff7886 */ /* 0x000fe60000800000 */
[----:B------:R-:W-:Y:S01]  /*7c80*/  @!P1 R2UR UR5, R2 ;  /* 0x00000000020592ca */ /* 0x000fe200000e0000 */
[----:B------:R-:W-:Y:S01]  /*7c90*/  @!P1 IMAD.X R0, RZ, RZ, R13, P0 ;  /* 0x000000ffff009224 */ /* 0x000fe200000e060d */
[----:B------:R-:W-:Y:S01]  /*7ca0*/  @!UP0 USHF.L.U32 UR10, UR46, 0x6, URZ ;  /* 0x000000062e0a8899 */ /* 0x000fe200080006ff */
[----:B------:R-:W-:Y:S01]  /*7cb0*/  ISETP.NE.AND P0, PT, R10, 0x2, PT ;  /* 0x000000020a00780c */ /* 0x000fe20003f05270 */
[----:B------:R-:W-:Y:S02]  /*7cc0*/  @!UP0 USHF.L.U32 UR11, UR45, 0x6, URZ ;  /* 0x000000062d0b8899 */ /* 0x000fe400080006ff */
[----:B------:R-:W-:Y:S01]  /*7cd0*/  @!P1 R2UR UR4, R0 ;  /* 0x00000000000492ca */ /* 0x000fe200000e0000 */
[----:B------:R-:W-:Y:S01]  /*7ce0*/  @!UP0 UIADD3 UR8, UPT, UPT, UR17, 0x600, URZ ;  /* 0x0000060011088890 */ /* 0x000fe2000fffe0ff */
[----:B------:R-:W-:Y:S01]  /*7cf0*/  SEL R0, RZ, 0x1, P0 ;  /* 0x00000001ff007807 */ /* 0x000fe20000000000 */
[----:B------:R-:W-:Y:S01]  /*7d00*/  @!UP0 UIADD3 UR9, UPT, UPT, UR17, 0x480, URZ ;  /* 0x0000048011098890 */ /* 0x000fe2000fffe0ff */
[----:B------:R-:W-:Y:S01]  /*7d10*/  SEL R10, R10, RZ, P0 ;  /* 0x000000ff0a0a7207 */ /* 0x000fe20000000000 */
[----:B------:R-:W-:Y:S01]  /*7d20*/  VOTEU.ALL UP0, P1 ;  /* 0x0000000000ff7886 */ /* 0x000fe20000800000 */
[----:B------:R-:W-:Y:S01]  /*7d30*/  LOP3.LUT R9, R9, R0, RZ, 0x3c, !PT ;  /* 0x0000000009097212 */ /* 0x000fe200078e3cff */
[----:B------:R-:W-:Y:S01]  /*7d40*/  IMAD.U32 R2, RZ, RZ, UR5 ;  /* 0x00000005ff027e24 */ /* 0x000fe2000f8e00ff */
[----:B------:R-:W-:Y:S02]  /*7d50*/  UIADD3 UR46, UPT, UPT, UR7, UR59, URZ ;  /* 0x0000003b072e7290 */ /* 0x000fe4000fffe0ff */
[----:B------:R-:W-:Y:S03]  /*7d60*/  UIADD3 UR45, UPT, UPT, UR13, UR55, URZ ;  /* 0x000000370d2d7290 */ /* 0x000fe6000fffe0ff */
[----:B------:R-:W-:Y:S01]  /*7d70*/  IMAD.U32 R3, RZ, RZ, UR4 ;  /* 0x00000004ff037e24 */ /* 0x000fe2000f8e00ff */
[----:B------:R-:W-:Y:S04]  /*7d80*/  @!P1 R2UR UR4, R2 ;  /* 0x00000000020492ca */ /* 0x000fe800000e0000 */
[----:B------:R-:W-:Y:S11]  /*7d90*/  @!P1 R2UR UR5, R3 ;  /* 0x00000000030592ca */ /* 0x000ff600000e0000 */
[----:B------:R-:W-:Y:S02]  /*7da0*/  @!UPT UIADD3 URZ, UPT, UPT, URZ, URZ, URZ ;  /* 0x000000fffffff290 */ /* 0x000fe4000fffe0ff */
[----:B------:R1:W-:Y:S01]  /*7db0*/  @!UP0 UTMALDG.3D [UR8], [UR4], desc[UR18] ;  /* 0x00001208040085b4 */ /* 0x0003e20008011000 */
[----:B------:R1:W-:Y:S01]  /*7dc0*/  @!P1 SYNCS.ARRIVE.TRANS64.RED.A0TR RZ, [UR17+0x480], R8 ;  /* 0x00048008ffff99a7 */ /* 0x0003e20008300411 */
[----:B------:R-:W-:Y:S01]  /*7dd0*/  SYNCS.ARRIVE.TRANS64.RED.A1T0 RZ, [UR34], RZ ;  /* 0x000000ffffff79a7 */ /* 0x000fe20008100422 */
[----:B------:R-:W-:Y:S05]  /*7de0*/  BRA.U UP2, `(.L_x_162) ;  /* 0xfffffff502747547 */ /* 0x000fea000b83ffff */
[----:B------:R-:W-:Y:S07]  /*7df0*/  MOV R0, UR17 ;  /* 0x0000001100007c02 */ /* 0x000fee0008000f00 */
.L_x_163:
[----:B---3--:R-:W-:-:S04]  /*7e00*/  SHF.L.U32 R2, R11, 0x1f, RZ ;  /* 0x0000001f0b027819 */ /* 0x008fc800000006ff */
[----:B------:R3:W4:Y:S03]  /*7e10*/  SYNCS.PHASECHK.TRANS64.TRYWAIT P0, [R0+URZ+0x488], R2 ;  /* 0x00048802000075a7 */ /* 0x00072600080011ff */
[----:B----4-:R-:W-:Y:S05]  /*7e20*/  @!P0 NANOSLEEP.SYNCS 0x989680 ;  /* 0x009896800000895d */ /* 0x010fea0003900000 */
[----:B------:R-:W4:Y:S02]  /*7e30*/  @!P0 SYNCS.PHASECHK.TRANS64 P0, [R0+URZ+0x488], R2 ;  /* 0x00048802000085a7 */ /* 0x000f2400080010ff */
[----:B-12-4-:R-:W-:Y:S05]  /*7e40*/  @P0 EXIT ;  /* 0x000000000000094d */ /* 0x016fea0003800000 */
[----:B------:R-:W-:Y:S05]  /*7e50*/  BRA `(.L_x_163) ;  /* 0xfffffffc00e87947 */ /* 0x000fea000383ffff */
.L_x_154:
[----:B------:R-:W-:-:S06]  /*7e60*/  UISETP.GE.AND UP0, UPT, UR13, 0x4, UPT ;  /* 0x000000040d00788c */ /* 0x000fcc000bf06270 */
[----:B------:R-:W-:-:S13]  /*7e70*/  PLOP3.LUT P0, PT, PT, PT, UP0, 0x80, 0x8 ;  /* 0x000000000008781c */ /* 0x000fda0003f0f008 */
[----:B-1----:R-:W-:Y:S05]  /*7e80*/  @!P0 EXIT ;  /* 0x000000000000894d */ /* 0x002fea0003800000 */
[----:B------:R-:W1:Y:S08]  /*7e90*/  S2UR UR4, SR_CgaCtaId ;  /* 0x00000000000479c3 */ /* 0x000e700000008800 */
[----:B------:R-:W-:Y:S01]  /*7ea0*/  BAR.SYNC.DEFER_BLOCKING 0x6, 0xa0 ;  /* 0x0182800000007b1d */ /* 0x000fe20000010000 */
[----:B------:R-:W-:Y:S01]  /*7eb0*/  IMAD.SHL.U32 R6, R69, 0x40, RZ ;  /* 0x0000004045067824 */ /* 0x000fe200078e00ff */
[----:B------:R-:W-:Y:S01]  /*7ec0*/  SHF.R.U32.HI R7, RZ, 0x1, R69 ;  /* 0x00000001ff077819 */ /* 0x000fe20000011645 */
[----:B------:R-:W-:Y:S01]  /*7ed0*/  IMAD.SHL.U32 R3, R81, 0x800, RZ ;  /* 0x0000080051037824 */ /* 0x000fe200078e00ff */
[----:B------:R-:W-:Y:S01]  /*7ee0*/  CS2R R84, SRZ ;  /* 0x0000000000547805 */ /* 0x000fe2000001ff00 */
[C---:B------:R-:W-:Y:S01]  /*7ef0*/  IMAD.U32 R37, R69.reuse, 0x10000, RZ ;  /* 0x0001000045257824 */ /* 0x040fe200078e00ff */
[----:B------:R-:W-:Y:S01]  /*7f00*/  UMOV UR44, 0x400 ;  /* 0x00000400002c7882 */ /* 0x000fe20000000000 */
[C---:B------:R-:W-:Y:S01]  /*7f10*/  LOP3.LUT R2, R6.reuse, 0x180, RZ, 0xc0, !PT ;  /* 0x0000018006027812 */ /* 0x040fe200078ec0ff */
[----:B------:R-:W2:Y:S01]  /*7f20*/  LDC.64 R74, c[0x0][0x888] ;  /* 0x00022200ff4a7b82 */ /* 0x000ea20000000a00 */
[----:B------:R-:W-:Y:S01]  /*7f30*/  LOP3.LUT R6, R6, 0x640, RZ, 0xc0, !PT ;  /* 0x0000064006067812 */ /* 0x000fe200078ec0ff */
[----:B------:R-:W-:Y:S01]  /*7f40*/  IMAD.MOV.U32 R36, RZ, RZ, RZ ;  /* 0x000000ffff247224 */ /* 0x000fe200078e00ff */
[----:B------:R-:W-:Y:S01]  /*7f50*/  LOP3.LUT R7, R2, 0x20, R7, 0xf8, !PT ;  /* 0x0000002002077812 */ /* 0x000fe200078ef807 */
[----:B------:R-:W-:Y:S01]  /*7f60*/  IMAD.SHL.U32 R2, R69, 0x8, RZ ;  /* 0x0000000845027824 */ /* 0x000fe200078e00ff */
[----:B------:R-:W-:Y:S01]  /*7f70*/  LOP3.LUT R3, R6, 0x800, R3, 0xf8, !PT ;  /* 0x0000080006037812 */ /* 0x000fe200078ef803 */
[----:B------:R-:W-:Y:S01]  /*7f80*/  IMAD.MOV.U32 R86, RZ, RZ, RZ ;  /* 0x000000ffff567224 */ /* 0x000fe200078e00ff */
[----:B------:R-:W3:Y:S01]  /*7f90*/  LDCU UR53, c[0x0][0x370] ;  /* 0x00006e00ff3577ac */ /* 0x000ee20008000800 */
[----:B------:R-:W4:Y:S01]  /*7fa0*/  LDC.64 R76, c[0x0][0x890] ;  /* 0x00022400ff4c7b82 */ /* 0x000f220000000a00 */
[----:B------:R-:W-:Y:S01]  /*7fb0*/  LOP3.LUT R2, R7, 0x30, R2, 0x78, !PT ;  /* 0x0000003007027812 */ /* 0x000fe200078e7802 */
[----:B------:R-:W-:Y:S01]  /*7fc0*/  IMAD.MOV.U32 R83, RZ, RZ, RZ ;  /* 0x000000ffff537224 */ /* 0x000fe200078e00ff */
[----:B------:R-:W2:Y:S02]  /*7fd0*/  LDCU.64 UR62, c[0x0][0x348] ;  /* 0x00006900ff3e77ac */ /* 0x000ea40008000a00 */
[----:B------:R-:W-:Y:S01]  /*7fe0*/  LOP3.LUT R79, R3, R2, RZ, 0xfc, !PT ;  /* 0x00000002034f7212 */ /* 0x000fe200078efcff */
[----:B------:R-:W-:Y:S01]  /*7ff0*/  IMAD.SHL.U32 R3, R81, 0x200000, RZ ;  /* 0x0020000051037824 */ /* 0x000fe200078e00ff */
[----:B-1----:R-:W-:Y:S01]  /*8000*/  ULEA UR44, UR4, UR44, 0x18 ;  /* 0x0000002c042c7291 */ /* 0x002fe2000f8ec0ff */
[----:B------:R-:W1:Y:S01]  /*8010*/  LDC.64 R72, c[0x0][0x8b0] ;  /* 0x00022c00ff487b82 */ /* 0x000e620000000a00 */
[----:B------:R-:W-:Y:S01]  /*8020*/  IMAD.SHL.U32 R2, R69, 0x10, RZ ;  /* 0x0000001045027824 */ /* 0x000fe200078e00ff */
[----:B------:R-:W1:Y:S01]  /*8030*/  LDCU UR43, c[0x0][0xb0c] ;  /* 0x00016180ff2b77ac */ /* 0x000e620008000800 */
[----:B------:R-:W-:-:S02]  /*8040*/  LOP3.LUT R3, R3, 0x200000, RZ, 0xc0, !PT ;  /* 0x0020000003037812 */ /* 0x000fc400078ec0ff */
[----:B------:R-:W-:Y:S01]  /*8050*/  VIADD R78, R79, UR44 ;  /* 0x0000002c4f4e7c36 */ /* 0x000fe20008000000 */
[----:B------:R-:W-:Y:S01]  /*8060*/  UIADD3 UR4, UPT, UPT, UR44, 0x1600, URZ ;  /* 0x000016002c047890 */ /* 0x000fe2000fffe0ff */
[----:B------:R-:W-:Y:S01]  /*8070*/  LOP3.LUT R37, R3, 0x400000, R37, 0xf8, !PT ;  /* 0x0040000003257812 */ /* 0x000fe200078ef825 */
[----:B------:R-:W3:Y:S01]  /*8080*/  LDS R0, [UR44+0x550] ;  /* 0x0005502cff007984 */ /* 0x000ee20008000800 */
[----:B------:R-:W1:Y:S01]  /*8090*/  LDC.64 R70, c[0x0][0x8a8] ;  /* 0x00022a00ff467b82 */ /* 0x000e620000000a00 */
[----:B------:R-:W-:Y:S01]  /*80a0*/  LOP3.LUT R2, R2, 0x20, RZ, 0xc0, !PT ;  /* 0x0000002002027812 */ /* 0x000fe200078ec0ff */
[----:B------:R-:W1:Y:S01]  /*80b0*/  LDCU UR61, c[0x0][0xb20] ;  /* 0x00016400ff3d77ac */ /* 0x000e620008000800 */
[----:B------:R-:W-:Y:S02]  /*80c0*/  IMAD.U32 R87, RZ, RZ, UR4 ;  /* 0x00000004ff577e24 */ /* 0x000fe4000f8e00ff */
[----:B------:R-:W-:Y:S01]  /*80d0*/  IADD3 R78, PT, PT, -R2, 0x600, R78 ;  /* 0x00000600024e7810 */ /* 0x000fe20007ffe14e */
[----:B------:R-:W1:Y:S01]  /*80e0*/  LDCU UR39, c[0x0][0xb30] ;  /* 0x00016600ff2777ac */ /* 0x000e620008000800 */
[----:B------:R-:W1:Y:S01]  /*80f0*/  LDCU.64 UR56, c[0x0][0x888] ;  /* 0x00011100ff3877ac */ /* 0x000e620008000a00 */
[----:B------:R-:W1:Y:S01]  /*8100*/  LDCU.64 UR40, c[0x0][0xb28] ;  /* 0x00016500ff2877ac */ /* 0x000e620008000a00 */
[----:B------:R-:W1:Y:S01]  /*8110*/  LDCU.128 UR48, c[0x0][0xb10] ;  /* 0x00016200ff3077ac */ /* 0x000e620008000c00 */
[----:B------:R-:W1:Y:S01]  /*8120*/  LDCU UR52, c[0x0][0x374] ;  /* 0x00006e80ff3477ac */ /* 0x000e620008000800 */
[----:B------:R-:W-:Y:S01]  /*8130*/  UIADD3 UR58, UPT, UPT, UR44, 0x600, URZ ;  /* 0x000006002c3a7890 */ /* 0x000fe2000fffe0ff */
[----:B--234-:R-:W-:-:S11]  /*8140*/  IMAD.IADD R37, R0, 0x1, R37 ;  /* 0x0000000100257824 */ /* 0x01cfd600078e0225 */
.L_x_181:
[----:B------:R-:W-:Y:S02]  /*8150*/  LEA R3, R83, UR44, 0x3 ;  /* 0x0000002c53037c11 */ /* 0x000fe4000f8e18ff */
[----:B------:R-:W-:Y:S02]  /*8160*/  SHF.L.U32 R0, R85, 0x1f, RZ ;  /* 0x0000001f55007819 */ /* 0x000fe400000006ff */
[----:B-1----:R-:W-:Y:S02]  /*8170*/  LEA R4, R83, UR44, 0x4 ;  /* 0x0000002c53047c11 */ /* 0x002fe4000f8e20ff */
[----:B------:R-:W2:Y:S02]  /*8180*/  SYNCS.PHASECHK.TRANS64.TRYWAIT P0, [R3+URZ+0x4a0], R0 ;  /* 0x0004a000030075a7 */ /* 0x000ea400080011ff */
[----:B--2---:R-:W-:Y:S05]  /*8190*/  @!P0 BRA `(.L_x_164) ;  /* 0x0000003c003c8947 */ /* 0x004fea0003800000 */
.L_x_352:
        /* <DEDUP_REMOVED lines=11> */
[----:B------:R-:W-:Y:S01]  /*8250*/  PLOP3.LUT P0, PT, PT, PT, UP1, 0x80, 0x8 ;  /* 0x000000000008781c */ /* 0x000fe20003f0f018 */
[----:B------:R-:W-:Y:S11]  /*8260*/  UP2UR UR47, UPR, URZ, 0x2 ;  /* 0x00000002ff2f7883 */ /* 0x000ff60008000000 */
[----:B------:R-:W-:Y:S01]  /*8270*/  @!UPT UIADD3 URZ, UPT, UPT, URZ, URZ, URZ ;  /* 0x000000fffffff290 */ /* 0x000fe2000fffe0ff */
[----:B--2---:R-:W-:Y:S02]  /*8280*/  @P0 SHF.R.U32.HI R0, RZ, 0x10, R5 ;  /* 0x00000010ff000819 */ /* 0x004fe40000011605 */
        /* <DEDUP_REMOVED lines=12> */
[----:B-1----:R-:W-:Y:S02]  /*8350*/  UIMAD.WIDE.U32 UR4, UR52, UR51, URZ ;  /* 0x00000033340472a5 */ /* 0x002fe4000f8e00ff */
[----:B------:R-:W-:Y:S02]  /*8360*/  UIMAD.WIDE.U32 UR6, UR53, UR48, URZ ;  /* 0x00000030350672a5 */ /* 0x000fe4000f8e00ff */
[----:B------:R-:W-:Y:S02]  /*8370*/  UISETP.NE.AND UP0, UPT, UR50, 0x1, UPT ;  /* 0x000000013200788c */ /* 0x000fe4000bf05270 */
[----:B------:R-:W-:Y:S02]  /*8380*/  UIMAD.WIDE.U32 UR8, UR37, UR51, URZ ;  /* 0x00000033250872a5 */ /* 0x000fe4000f8e00ff */
[----:B------:R-:W-:Y:S02]  /*8390*/  UIMAD.WIDE.U32 UR10, UR38, UR48, URZ ;  /* 0x00000030260a72a5 */ /* 0x000fe4000f8e00ff */
[----:B------:R-:W-:Y:S02]  /*83a0*/  UISETP.NE.AND UP1, UPT, UR43, 0x1, UPT ;  /* 0x000000012b00788c */ /* 0x000fe4000bf25270 */
[----:B------:R-:W-:Y:S01]  /*83b0*/  UISETP.NE.AND UP2, UPT, UR42, 0x1, UPT ;  /* 0x000000012a00788c */ /* 0x000fe2000bf45270 */
[----:B------:R-:W-:Y:S02]  /*83c0*/  UMOV UR4, UR5 ;  /* 0x0000000500047c82 */ /* 0x000fe40008000000 */
[----:B------:R-:W-:Y:S03]  /*83d0*/  USHF.R.U32.HI UR5, URZ, UR61, UR4 ;  /* 0x0000003dff057299 */ /* 0x000fe60008011604 */
[----:B------:R-:W-:Y:S02]  /*83e0*/  UMOV UR4, UR7 ;  /* 0x0000000700047c82 */ /* 0x000fe40008000000 */
[----:B------:R-:W-:Y:S02]  /*83f0*/  USHF.R.U32.HI UR7, URZ, UR49, UR4 ;  /* 0x00000031ff077299 */ /* 0x000fe40008011604 */
[----:B------:R-:W-:Y:S02]  /*8400*/  USEL UR4, UR52, UR5, !UP0 ;  /* 0x0000000534047287 */ /* 0x000fe4000c000000 */
[----:B------:R-:W-:Y:S01]  /*8410*/  USEL UR7, UR53, UR7, !UP1 ;  /* 0x0000000735077287 */ /* 0x000fe2000c800000 */
[----:B------:R-:W-:Y:S01]  /*8420*/  UMOV UR5, UR9 ;  /* 0x0000000900057c82 */ /* 0x000fe20008000000 */
[----:B------:R-:W-:Y:S02]  /*8430*/  UIMAD.WIDE.U32 UR8, UR4, UR40, URZ ;  /* 0x00000028040872a5 */ /* 0x000fe4000f8e00ff */
[----:B------:R-:W-:Y:S03]  /*8440*/  USHF.R.U32.HI UR6, URZ, UR61, UR5 ;  /* 0x0000003dff067299 */ /* 0x000fe60008011605 */
[----:B------:R-:W-:Y:S01]  /*8450*/  UMOV UR5, UR11 ;  /* 0x0000000b00057c82 */ /* 0x000fe20008000000 */
[----:B------:R-:W-:Y:S02]  /*8460*/  UIMAD.WIDE.U32 UR10, UR7, UR40, URZ ;  /* 0x00000028070a72a5 */ /* 0x000fe4000f8e00ff */
[----:B------:R-:W-:Y:S02]  /*8470*/  USHF.R.U32.HI UR12, URZ, UR49, UR5 ;  /* 0x00000031ff0c7299 */ /* 0x000fe40008011605 */
[----:B------:R-:W-:Y:S01]  /*8480*/  USEL UR6, UR37, UR6, !UP0 ;  /* 0x0000000625067287 */ /* 0x000fe2000c000000 */
[----:B------:R-:W-:Y:S02]  /*8490*/  UMOV UR5, UR9 ;  /* 0x0000000900057c82 */ /* 0x000fe40008000000 */
[----:B------:R-:W-:Y:S01]  /*84a0*/  UMOV UR10, UR11 ;  /* 0x0000000b000a7c82 */ /* 0x000fe20008000000 */
[----:B------:R-:W-:Y:S02]  /*84b0*/  @UP2 USHF.R.U32.HI UR4, URZ, UR41, UR5 ;  /* 0x00000029ff042299 */ /* 0x000fe40008011605 */
[----:B------:R-:W-:Y:S02]  /*84c0*/  @UP2 USHF.R.U32.HI UR7, URZ, UR41, UR10 ;  /* 0x00000029ff072299 */ /* 0x000fe4000801160a */
[----:B------:R-:W-:Y:S02]  /*84d0*/  UIMAD UR4, UR42, UR4, URZ ;  /* 0x000000042a0472a4 */ /* 0x000fe4000f8e02ff */
[----:B------:R-:W-:Y:S02]  /*84e0*/  UIMAD.WIDE.U32 UR10, UR6, UR40, URZ ;  /* 0x00000028060a72a5 */ /* 0x000fe4000f8e00ff */
[----:B------:R-:W-:Y:S02]  /*84f0*/  USEL UR5, UR38, UR12, !UP1 ;  /* 0x0000000c26057287 */ /* 0x000fe4000c800000 */
[----:B------:R-:W-:Y:S02]  /*8500*/  UIMAD UR8, UR42, UR7, URZ ;  /* 0x000000072a0872a4 */ /* 0x000fe4000f8e02ff */
[----:B------:R-:W-:Y:S03]  /*8510*/  UISETP.GE.AND UP0, UPT, UR6, UR4, UPT ;  /* 0x000000040600728c */ /* 0x000fe6000bf06270 */
[----:B------:R-:W-:Y:S01]  /*8520*/  UMOV UR4, UR11 ;  /* 0x0000000b00047c82 */ /* 0x000fe20008000000 */
[----:B------:R-:W-:Y:S02]  /*8530*/  UISETP.GE.OR UP0, UPT, UR5, UR8, UP0 ;  /* 0x000000080500728c */ /* 0x000fe40008706670 */
[----:B------:R-:W-:Y:S02]  /*8540*/  USHF.R.U32.HI UR4, URZ, UR41, UR4 ;  /* 0x00000029ff047299 */ /* 0x000fe40008011604 */
[----:B------:R-:W-:Y:S02]  /*8550*/  UIMAD.WIDE.U32 UR8, UR5, UR40, URZ ;  /* 0x00000028050872a5 */ /* 0x000fe4000f8e00ff */
[----:B------:R-:W-:Y:S02]  /*8560*/  USEL UR11, UR6, UR4, !UP2 ;  /* 0x00000004060b7287 */ /* 0x000fe4000d000000 */
[----:B------:R-:W-:Y:S02]  /*8570*/  UIADD3 UR8, UPT, UPT, -UR5, URZ, URZ ;  /* 0x000000ff05087290 */ /* 0x000fe4000fffe1ff */
[----:B------:R-:W-:Y:S01]  /*8580*/  UIADD3 UR10, UPT, UPT, -UR11, URZ, URZ ;  /* 0x000000ff0b0a7290 */ /* 0x000fe2000fffe1ff */
[----:B------:R-:W-:Y:S01]  /*8590*/  @!UP0 UMOV UR4, UR9 ;  /* 0x0000000900048c82 */ /* 0x000fe20008000000 */
[----:B------:R-:W-:Y:S02]  /*85a0*/  UIADD3 UR9, UPT, UPT, -UR6, URZ, URZ ;  /* 0x000000ff06097290 */ /* 0x000fe4000fffe1ff */
[----:B------:R-:W-:Y:S02]  /*85b0*/  @!UP0 USHF.R.U32.HI UR4, URZ, UR41, UR4 ;  /* 0x00000029ff048299 */ /* 0x000fe40008011604 */
[----:B------:R-:W-:Y:S02]  /*85c0*/  UIMAD UR10, UR42, UR10, UR6 ;  /* 0x0000000a2a0a72a4 */ /* 0x000fe4000f8e0206 */
[----:B------:R-:W-:Y:S04]  /*85d0*/  @!UP0 USEL UR4, UR5, UR4, !UP2 ;  /* 0x0000000405048287 */ /* 0x000fe8000d000000 */
[----:B------:R-:W-:Y:S02]  /*85e0*/  @!UP0 UIMAD UR10, UR7, UR10, UR4 ;  /* 0x0000000a070a82a4 */ /* 0x000fe4000f8e0204 */
[----:B------:R-:W-:Y:S02]  /*85f0*/  @!UP0 UIADD3 UR11, UPT, UPT, UR11, -UR4, URZ ;  /* 0x800000040b0b8290 */ /* 0x000fe4000fffe0ff */
[----:B------:R-:W-:Y:S02]  /*8600*/  UIMAD UR7, UR43, UR8, UR38 ;  /* 0x000000082b0772a4 */ /* 0x000fe4000f8e0226 */
[----:B------:R-:W-:Y:S02]  /*8610*/  @!UP0 UIMAD UR6, UR11, UR42, UR5 ;  /* 0x0000002a0b0682a4 */ /* 0x000fe4000f8e0205 */
[----:B------:R-:W-:Y:S01]  /*8620*/  UIMAD UR4, UR50, UR9, UR37 ;  /* 0x00000009320472a4 */ /* 0x000fe2000f8e0225 */
[----:B------:R-:W-:Y:S02]  /*8630*/  @!UP0 UMOV UR5, UR10 ;  /* 0x0000000a00058c82 */ /* 0x000fe40008000000 */
[----:B------:R-:W-:Y:S02]  /*8640*/  UIMAD UR38, UR5, UR43, UR7 ;  /* 0x0000002b052672a4 */ /* 0x000fe4000f8e0207 */
[----:B------:R-:W-:Y:S11]  /*8650*/  UIMAD UR37, UR6, UR50, UR4 ;  /* 0x00000032062572a4 */ /* 0x000ff6000f8e0204 */
[----:B------:R-:W-:Y:S01]  /*8660*/  @!UPT UIADD3 URZ, UPT, UPT, URZ, URZ, URZ ;  /* 0x000000fffffff290 */ /* 0x000fe2000fffe0ff */
.L_x_165:
[----:B-1----:R-:W-:Y:S01]  /*8670*/  UISETP.NE.AND UP0, UPT, UR39, 0x1, UPT ;  /* 0x000000012700788c */ /* 0x002fe2000bf05270 */
[----:B------:R-:W-:Y:S10]  /*8680*/  IADD3 R83, PT, PT, R83, 0x1, RZ ;  /* 0x0000000153537810 */ /* 0x000ff40007ffe0ff */
[----:B------:R-:W1:Y:S01]  /*8690*/  @!UP0 LDCU.128 UR12, c[0x0][0xb10] ;  /* 0x00016200ff0c87ac */ /* 0x000e620008000c00 */
[----:B------:R-:W3:Y:S01]  /*86a0*/  @!UP0 LDCU UR5, c[0x0][0xb0c] ;  /* 0x00016180ff0587ac */ /* 0x000ee20008000800 */
[----:B------:R-:W4:Y:S01]  /*86b0*/  @!UP0 LDCU UR10, c[0x0][0xb20] ;  /* 0x00016400ff0a87ac */ /* 0x000f220008000800 */
[----:B-1----:R-:W-:Y:S02]  /*86c0*/  UIMAD.WIDE.U32 UR8, UR38, UR12, URZ ;  /* 0x0000000c260872a5 */ /* 0x002fe4000f8e00ff */
[----:B------:R-:W-:Y:S02]  /*86d0*/  UIMAD.WIDE.U32 UR6, UR37, UR15, URZ ;  /* 0x0000000f250672a5 */ /* 0x000fe4000f8e00ff */
[----:B------:R-:W-:Y:S03]  /*86e0*/  @!UP0 UISETP.NE.AND UP1, UPT, UR14, 0x1, UPT ;  /* 0x000000010e00888c */ /* 0x000fe6000bf25270 */
[----:B------:R-:W-:Y:S01]  /*86f0*/  @!UP0 UMOV UR4, UR9 ;  /* 0x0000000900048c82 */ /* 0x000fe20008000000 */
[----:B---3--:R-:W-:Y:S02]  /*8700*/  @!UP0 UISETP.NE.AND UP2, UPT, UR5, 0x1, UPT ;  /* 0x000000010500888c */ /* 0x008fe4000bf45270 */
[----:B------:R-:W-:Y:S01]  /*8710*/  @!UP0 USHF.R.U32.HI UR4, URZ, UR13, UR4 ;  /* 0x0000000dff048299 */ /* 0x000fe20008011604 */
[----:B------:R-:W-:Y:S02]  /*8720*/  @!UP0 UMOV UR6, UR7 ;  /* 0x0000000700068c82 */ /* 0x000fe40008000000 */
[----:B----4-:R-:W-:Y:S02]  /*8730*/  @!UP0 USHF.R.U32.HI UR6, URZ, UR10, UR6 ;  /* 0x0000000aff068299 */ /* 0x010fe40008011606 */
[----:B------:R-:W-:Y:S02]  /*8740*/  @!UP0 USEL UR7, UR38, UR4, !UP2 ;  /* 0x0000000426078287 */ /* 0x000fe4000d000000 */
[----:B------:R-:W-:Y:S04]  /*8750*/  @!UP0 USEL UR6, UR37, UR6, !UP1 ;  /* 0x0000000625068287 */ /* 0x000fe8000c800000 */
[----:B------:R-:W-:Y:S02]  /*8760*/  @!UP0 UIADD3 UR4, UPT, UPT, -UR7, UR6, URZ ;  /* 0x0000000607048290 */ /* 0x000fe4000fffe1ff */
[----:B------:R-:W-:Y:S02]  /*8770*/  @!UP0 UIADD3 UR6, UPT, UPT, UR7, -UR6, URZ ;  /* 0x8000000607068290 */ /* 0x000fe4000fffe0ff */
[----:B------:R-:W-:Y:S02]  /*8780*/  @!UP0 UIMAD UR38, UR4, UR5, UR38 ;  /* 0x00000005042682a4 */ /* 0x000fe4000f8e0226 */
[----:B------:R-:W-:Y:S02]  /*8790*/  @!UP0 UIMAD UR37, UR6, UR14, UR37 ;  /* 0x0000000e062582a4 */ /* 0x000fe4000f8e0225 */
[----:B------:R-:W-:Y:S09]  /*87a0*/  ULOP3.LUT UP0, URZ, UR58, 0x1b0, URZ, 0xc0, !UPT ;  /* 0x000001b03aff7892 */ /* 0x000ff2000f80c0ff */
[----:B------:R-:W-:Y:S05]  /*87b0*/  BRA.U !UP0, `(.L_x_166) ;  /* 0x0000000108407547 */ /* 0x000fea000b800000 */
[----:B------:R-:W1:Y:S01]  /*87c0*/  LDCU.64 UR8, c[0x4][0x80] ;  /* 0x01001000ff0877ac */ /* 0x000e620008000a00 */
[----:B------:R-:W-:Y:S01]  /*87d0*/  MOV R3, 0x0 ;  /* 0x0000000000037802 */ /* 0x000fe20000000f00 */
[----:B------:R-:W-:Y:S02]  /*87e0*/  HFMA2 R12, -RZ, RZ, 0, 5.9604644775390625e-08 ;  /* 0x00000001ff0c7431 */ /* 0x000fe400000001ff */
[----:B------:R-:W-:Y:S02]  /*87f0*/  IMAD.MOV.U32 R8, RZ, RZ, 0x70 ;  /* 0x00000070ff087424 */ /* 0x000fe400078e00ff */
[----:B------:R-:W-:Y:S01]  /*8800*/  IMAD.MOV.U32 R13, RZ, RZ, RZ ;  /* 0x000000ffff0d7224 */ /* 0x000fe200078e00ff */
[----:B------:R-:W3:Y:S01]  /*8810*/  LDCU.64 UR6, c[0x4][0x88] ;  /* 0x01001100ff0677ac */ /* 0x000ee20008000a00 */
[----:B------:R-:W4:Y:S01]  /*8820*/  LDC.64 R2, c[0x4][R3] ;  /* 0x0100000003027b82 */ /* 0x000f220000000a00 */
[----:B------:R-:W2:Y:S01]  /*8830*/  LDCU.64 UR4, c[0x4][0x8] ;  /* 0x01000100ff0477ac */ /* 0x000ea20008000a00 */
[----:B-1----:R-:W-:Y:S01]  /*8840*/  MOV R5, UR9 ;  /* 0x0000000900057c02 */ /* 0x002fe20008000f00 */
[----:B------:R-:W-:Y:S01]  /*8850*/  IMAD.U32 R4, RZ, RZ, UR8 ;  /* 0x00000008ff047e24 */ /* 0x000fe2000f8e00ff */
[----:B---3--:R-:W-:Y:S01]  /*8860*/  MOV R7, UR7 ;  /* 0x0000000700077c02 */ /* 0x008fe20008000f00 */
[----:B------:R-:W-:Y:S01]  /*8870*/  IMAD.U32 R6, RZ, RZ, UR6 ;  /* 0x00000006ff067e24 */ /* 0x000fe2000f8e00ff */
[----:B--2---:R-:W-:Y:S01]  /*8880*/  MOV R11, UR5 ;  /* 0x00000005000b7c02 */ /* 0x004fe20008000f00 */
[----:B------:R-:W-:Y:S02]  /*8890*/  IMAD.U32 R10, RZ, RZ, UR4 ;  /* 0x00000004ff0a7e24 */ /* 0x000fe4000f8e00ff */
[----:B------:R-:W-:Y:S07]  /*88a0*/  LEPC R20, `(.L_x_166) ;  /* 0x000000001014794e */ /* 0x000fee0000000000 */
[----:B----45:R-:W-:Y:S05]  /*88b0*/  CALL.ABS.NOINC R2 ;  /* 0x0000000002007343 */ /* 0x030fea0003c00000 */
.L_x_166:
[----:B------:R-:W-:Y:S01]  /*88c0*/  LOP3.LUT P0, RZ, R87, 0x1b0, RZ, 0xc0, !PT ;  /* 0x000001b057ff7812 */ /* 0x000fe2000780c0ff */
[----:B------:R-:W-:Y:S11]  /*88d0*/  BSSY.RECONVERGENT B6, `(.L_x_167) ;  /* 0x0000013000067945 */ /* 0x000ff60003800200 */
[----:B------:R-:W-:Y:S01]  /*88e0*/  @!UPT UIADD3 URZ, UPT, UPT, URZ, URZ, URZ ;  /* 0x000000fffffff290 */ /* 0x000fe2000fffe0ff */
[----:B------:R-:W-:Y:S05]  /*88f0*/  @!P0 BRA `(.L_x_168) ;  /* 0x0000000000408947 */ /* 0x000fea0003800000 */
        /* <DEDUP_REMOVED lines=16> */
.L_x_168:
[----:B------:R-:W-:Y:S05]  /*8a00*/  BSYNC.RECONVERGENT B6 ;  /* 0x0000000000067941 */ /* 0x000fea0003800200 */
.L_x_167:
[----:B------:R-:W-:Y:S01]  /*8a10*/  ISETP.NE.U32.AND P3, PT, R76, RZ, PT ;  /* 0x000000ff4c00720c */ /* 0x000fe20003f65070 */
[----:B------:R-:W-:Y:S01]  /*8a20*/  UISETP.NE.AND UP1, UPT, UR60, URZ, UPT ;  /* 0x000000ff3c00728c */ /* 0x000fe2000bf25270 */
[----:B------:R-:W-:Y:S02]  /*8a30*/  ISETP.NE.U32.AND P4, PT, R72, RZ, PT ;  /* 0x000000ff4800720c */ /* 0x000fe40003f85070 */
[----:B------:R-:W-:Y:S02]  /*8a40*/  ISETP.NE.AND.EX P3, PT, R77, RZ, PT, P3 ;  /* 0x000000ff4d00720c */ /* 0x000fe40003f65330 */
[----:B------:R-:W-:Y:S02]  /*8a50*/  PLOP3.LUT P1, PT, PT, PT, PT, 0x8, 0x80 ;  /* 0x000000000080781c */ /* 0x000fe40003f2e170 */
[----:B------:R-:W-:Y:S02]  /*8a60*/  PLOP3.LUT P0, PT, PT, PT, UP1, 0x80, 0x8 ;  /* 0x000000000008781c */ /* 0x000fe40003f0f018 */
[----:B------:R-:W-:Y:S02]  /*8a70*/  ISETP.NE.AND.EX P4, PT, R73, RZ, PT, P4 ;  /* 0x000000ff4900720c */ /* 0x000fe40003f85340 */
[----:B------:R-:W1:Y:S09]  /*8a80*/  @UP1 LDCU.64 UR4, c[0x0][0x888] ;  /* 0x00011100ff0417ac */ /* 0x000e720008000a00 */
[----:B------:R-:W-:Y:S01]  /*8a90*/  @P0 PLOP3.LUT P1, PT, P3, PT, PT, 0x80, 0x8 ;  /* 0x000000000008081c */ /* 0x000fe20001f2f070 */
[----:B-1----:R-:W-:Y:S04]  /*8aa0*/  @UP1 UISETP.NE.U32.AND UP0, UPT, UR4, URZ, UPT ;  /* 0x000000ff0400128c */ /* 0x002fe8000bf05070 */
[----:B------:R-:W-:Y:S04]  /*8ab0*/  @UP1 UISETP.NE.AND.EX UP0, UPT, UR5, URZ, UPT, UP0 ;  /* 0x000000ff0500128c */ /* 0x000fe8000bf05300 */
[----:B------:R-:W-:Y:S01]  /*8ac0*/  @UP1 USEL UR4, URZ, 0xffffffff, UP0 ;  /* 0xffffffffff041887 */ /* 0x000fe20008000000 */
[----:B------:R-:W-:Y:S11]  /*8ad0*/  @!P3 BRA `(.L_x_169) ;  /* 0x000000000030b947 */ /* 0x000ff60003800000 */
[----:B------:R-:W-:Y:S01]  /*8ae0*/  ISETP.NE.U32.AND P2, PT, R74, RZ, PT ;  /* 0x000000ff4a00720c */ /* 0x000fe20003f45070 */
[----:B------:R-:W1:Y:S01]  /*8af0*/  LDCU.64 UR6, c[0x0][0x358] ;  /* 0x00006b00ff0677ac */ /* 0x000e620008000a00 */
[----:B------:R-:W-:Y:S02]  /*8b00*/  IMAD.MOV.U32 R80, RZ, RZ, 0x1 ;  /* 0x00000001ff507424 */ /* 0x000fe400078e00ff */
[----:B------:R-:W-:Y:S11]  /*8b10*/  ISETP.NE.AND.EX P2, PT, R75, RZ, PT, P2 ;  /* 0x000000ff4b00720c */ /* 0x000ff60003f45320 */
[----:B------:R-:W-:Y:S02]  /*8b20*/  @!UPT UIADD3 URZ, UPT, UPT, URZ, URZ, URZ ;  /* 0x000000fffffff290 */ /* 0x000fe4000fffe0ff */
[----:B------:R-:W3:Y:S01]  /*8b30*/  @P2 LDC.64 R2, c[0x0][0x888] ;  /* 0x00022200ff022b82 */ /* 0x000ee20000000a00 */
[----:B--2---:R-:W-:Y:S04]  /*8b40*/  @P2 IMAD R0, R76, UR36, RZ ;  /* 0x000000244c002c24 */ /* 0x004fe8000f8e02ff */
[----:B---3--:R-:W-:Y:S04]  /*8b50*/  @P2 IMAD.WIDE R2, R0, 0x4, R2 ;  /* 0x0000000400022825 */ /* 0x008fe800078e0202 */
[----:B------:R-:W-:Y:S01]  /*8b60*/  HFMA2 R0, -RZ, RZ, 0, 5.9604644775390625e-08 ;  /* 0x00000001ff007431 */ /* 0x000fe200000001ff */
[----:B-1---5:R1:W5:Y:S04]  /*8b70*/  @P2 LDG.E R39, desc[UR6][R2.64] ;  /* 0x0000000602272981 */ /* 0x022368000c1e1900 */
[----:B------:R-:W-:Y:S01]  /*8b80*/  @!P2 PRMT R80, R0, 0x7610, R80 ;  /* 0x000076100050a816 */ /* 0x000fe20000000050 */
[----:B-1----:R-:W3:Y:S06]  /*8b90*/  @!P2 LDC R39, c[0x0][0x880] ;  /* 0x00022000ff27ab82 */ /* 0x002eec0000000800 */
.L_x_169:
[----:B------:R-:W-:Y:S05]  /*8ba0*/  @!P4 BRA `(.L_x_170) ;  /* 0x000000000024c947 */ /* 0x000fea0003800000 */
[----:B------:R-:W-:Y:S01]  /*8bb0*/  ISETP.NE.U32.AND P2, PT, R70, RZ, PT ;  /* 0x000000ff4600720c */ /* 0x000fe20003f45070 */
[----:B------:R-:W1:Y:S03]  /*8bc0*/  LDCU.64 UR6, c[0x0][0x358] ;  /* 0x00006b00ff0677ac */ /* 0x000e660008000a00 */
[----:B------:R-:W-:Y:S11]  /*8bd0*/  ISETP.NE.AND.EX P2, PT, R71, RZ, PT, P2 ;  /* 0x000000ff4700720c */ /* 0x000ff60003f45320 */
[----:B------:R-:W-:Y:S02]  /*8be0*/  @!UPT UIADD3 URZ, UPT, UPT, URZ, URZ, URZ ;  /* 0x000000fffffff290 */ /* 0x000fe4000fffe0ff */
[----:B------:R-:W4:Y:S01]  /*8bf0*/  @P2 LDC.64 R2, c[0x0][0x8a8] ;  /* 0x00022a00ff022b82 */ /* 0x000f220000000a00 */
[----:B--2---:R-:W-:Y:S04]  /*8c00*/  @P2 IMAD R0, R72, UR36, RZ ;  /* 0x0000002448002c24 */ /* 0x004fe8000f8e02ff */
[----:B----4-:R-:W-:Y:S05]  /*8c10*/  @P2 IMAD.WIDE R2, R0, 0x4, R2 ;  /* 0x0000000400022825 */ /* 0x010fea00078e0202 */
[----:B-1---5:R1:W5:Y:S02]  /*8c20*/  @P2 LDG.E R38, desc[UR6][R2.64] ;  /* 0x0000000602262981 */ /* 0x022364000c1e1900 */
[----:B-1----:R-:W4:Y:S02]  /*8c30*/  @!P2 LDC R38, c[0x0][0x8a0] ;  /* 0x00022800ff26ab82 */ /* 0x002f240000000800 */
.L_x_170:
[----:B---3-5:R-:W-:Y:S01]  /*8c40*/  @P0 FSETP.NEU.AND P4, PT, R39, RZ, PT ;  /* 0x000000ff2700020b */ /* 0x028fe20003f8d000 */
[----:B--2---:R-:W-:Y:S01]  /*8c50*/  IMAD.U32 R0, RZ, RZ, UR4 ;  /* 0x00000004ff007e24 */ /* 0x004fe2000f8e00ff */
[----:B------:R-:W-:Y:S01]  /*8c60*/  @P0 LOP3.LUT P2, RZ, R80, 0xff, RZ, 0xc0, !PT ;  /* 0x000000ff50ff0812 */ /* 0x000fe2000784c0ff */
[----:B------:R-:W-:Y:S01]  /*8c70*/  BSSY B1, `(.L_x_171) ;  /* 0x0000035000017945 */ /* 0x000fe20003800000 */
[----:B------:R-:W-:Y:S02]  /*8c80*/  @P0 SEL R2, RZ, 0xffffffff, P4 ;  /* 0xffffffffff020807 */ /* 0x000fe40002000000 */
[----:B------:R-:W-:Y:S02]  /*8c90*/  CS2R R18, SRZ ;  /* 0x0000000000127805 */ /* 0x000fe4000001ff00 */
[----:B------:R-:W-:Y:S02]  /*8ca0*/  LEA R82, R36, UR44, 0x3 ;  /* 0x0000002c24527c11 */ /* 0x000fe4000f8e18ff */
[----:B------:R-:W-:Y:S02]  /*8cb0*/  CS2R R16, SRZ ;  /* 0x0000000000107805 */ /* 0x000fe4000001ff00 */
[----:B------:R-:W-:Y:S02]  /*8cc0*/  @P1 SEL R2, R0, R2, !P2 ;  /* 0x0000000200021207 */ /* 0x000fe40005000000 */
[----:B------:R-:W-:Y:S02]  /*8cd0*/  CS2R R26, SRZ ;  /* 0x00000000001a7805 */ /* 0x000fe4000001ff00 */
[----:B------:R-:W-:Y:S02]  /*8ce0*/  SHF.L.U32 R4, R86, 0x1f, RZ ;  /* 0x0000001f56047819 */ /* 0x000fe400000006ff */
[----:B------:R-:W-:Y:S02]  /*8cf0*/  CS2R R24, SRZ ;  /* 0x0000000000187805 */ /* 0x000fe4000001ff00 */
[----:B------:R-:W-:Y:S02]  /*8d00*/  @P0 LOP3.LUT R2, R2, 0x1, RZ, 0xc0, !PT ;  /* 0x0000000102020812 */ /* 0x000fe400078ec0ff */
[----:B------:R-:W-:Y:S02]  /*8d10*/  PLOP3.LUT P5, PT, PT, PT, PT, 0x8, 0x80 ;  /* 0x000000000080781c */ /* 0x000fe40003fae170 */
[----:B------:R-:W-:Y:S01]  /*8d20*/  ISETP.NE.U32.OR P1, PT, R2, 0x1, !P0 ;  /* 0x000000010200780c */ /* 0x000fe20004725470 */
[----:B------:R-:W-:Y:S11]  /*8d30*/  IMAD R2, R36, 0x20, R37 ;  /* 0x0000002024027824 */ /* 0x000ff600078e0225 */
[----:B------:R-:W-:Y:S01]  /*8d40*/  @!UPT UIADD3 URZ, UPT, UPT, URZ, URZ, URZ ;  /* 0x000000fffffff290 */ /* 0x000fe2000fffe0ff */
[----:B------:R-:W-:Y:S04]  /*8d50*/  @P1 SHF.L.U32 R0, R84, 0x1f, RZ ;  /* 0x0000001f54001819 */ /* 0x000fe800000006ff */
[----:B------:R-:W1:Y:S01]  /*8d60*/  @P1 SYNCS.PHASECHK.TRANS64.TRYWAIT P0, [UR44+0x480], R0 ;  /* 0x00048000ff0015a7 */ /* 0x000e62000800112c */
[----:B------:R2:W3:Y:S01]  /*8d70*/  SYNCS.PHASECHK.TRANS64.TRYWAIT P4, [R82+URZ+0x4c0], R4 ;  /* 0x0004c004520075a7 */ /* 0x0004e200080811ff */
[----:B-1----:R-:W-:Y:S01]  /*8d80*/  @P1 PLOP3.LUT P5, PT, P0, PT, PT, 0x8, 0x80 ;  /* 0x000000000080181c */ /* 0x002fe200007ae170 */
[----:B------:R-:W-:Y:S01]  /*8d90*/  @!UPT UIADD3 URZ, UPT, UPT, URZ, URZ, URZ ;  /* 0x000000fffffff290 */ /* 0x000fe2000fffe0ff */
[----:B--23--:R-:W-:Y:S11]  /*8da0*/  @!P1 BRA `(.L_x_172) ;  /* 0x0000000000849947 */ /* 0x00cff60003800000 */
[----:B------:R-:W-:Y:S01]  /*8db0*/  ISETP.NE.U32.AND P0, PT, RZ, UR56, PT ;  /* 0x00000038ff007c0c */ /* 0x000fe2000bf05070 */
[----:B------:R-:W-:Y:S01]  /*8dc0*/  BSSY B0, `(.L_x_173) ;  /* 0x0000012000007945 */ /* 0x000fe20003800000 */
[----:B------:R-:W-:Y:S02]  /*8dd0*/  FSETP.NEU.AND P2, PT, R39, RZ, PT ;  /* 0x000000ff2700720b */ /* 0x000fe40003f4d000 */
[----:B------:R-:W-:Y:S02]  /*8de0*/  CS2R R26, SRZ ;  /* 0x00000000001a7805 */ /* 0x000fe4000001ff00 */
[----:B------:R-:W-:Y:S02]  /*8df0*/  ISETP.NE.AND.EX P0, PT, RZ, UR57, PT, P0 ;  /* 0x00000039ff007c0c */ /* 0x000fe4000bf05300 */
[----:B------:R-:W-:Y:S02]  /*8e00*/  CS2R R24, SRZ ;  /* 0x0000000000187805 */ /* 0x000fe4000001ff00 */
[----:B------:R-:W-:Y:S02]  /*8e10*/  LOP3.LUT P1, RZ, R80, 0xff, RZ, 0xc0, !PT ;  /* 0x000000ff50ff7812 */ /* 0x000fe4000782c0ff */
[----:B------:R-:W-:Y:S02]  /*8e20*/  CS2R R18, SRZ ;  /* 0x0000000000127805 */ /* 0x000fe4000001ff00 */
[----:B------:R-:W-:Y:S02]  /*8e30*/  SEL R0, RZ, 0xffffffff, P2 ;  /* 0xffffffffff007807 */ /* 0x000fe40001000000 */
[----:B------:R-:W-:Y:S02]  /*8e40*/  CS2R R16, SRZ ;  /* 0x0000000000107805 */ /* 0x000fe4000001ff00 */
[----:B------:R-:W-:Y:S04]  /*8e50*/  SEL R3, RZ, 0xffffffff, P0 ;  /* 0xffffffffff037807 */ /* 0x000fe80000000000 */
[----:B------:R-:W-:Y:S04]  /*8e60*/  @P3 SEL R0, R3, R0, !P1 ;  /* 0x0000000003003207 */ /* 0x000fe80004800000 */
[----:B------:R-:W-:Y:S04]  /*8e70*/  LOP3.LUT R0, R0, 0x1, RZ, 0xc0, !PT ;  /* 0x0000000100007812 */ /* 0x000fe800078ec0ff */
[----:B------:R-:W-:Y:S01]  /*8e80*/  ISETP.NE.U32.AND P0, PT, R0, 0x1, PT ;  /* 0x000000010000780c */ /* 0x000fe20003f05070 */
[----:B------:R-:W-:Y:S01]  /*8e90*/  @!UPT UIADD3 URZ, UPT, UPT, URZ, URZ, URZ ;  /* 0x000000fffffff290 */ /* 0x000fe2000fffe0ff */
[----:B------:R-:W-:Y:S11]  /*8ea0*/  @!P5 BRA `(.L_x_174) ;  /* 0x00000000000cd947 */ /* 0x000ff60003800000 */
[----:B------:R-:W-:Y:S04]  /*8eb0*/  SHF.L.U32 R3, R84, 0x1f, RZ ;  /* 0x0000001f54037819 */ /* 0x000fe800000006ff */
[----:B------:R-:W1:Y:S02]  /*8ec0*/  SYNCS.PHASECHK.TRANS64.TRYWAIT P1, [UR44+0x480], R3 ;  /* 0x00048003ff0075a7 */ /* 0x000e64000802112c */
[----:B-1----:R-:W-:Y:S05]  /*8ed0*/  @!P1 BRA `(.L_x_175) ;  /* 0x0000003000009947 */ /* 0x002fea0003800000 */
.L_x_174:
[----:B------:R-:W-:Y:S05]  /*8ee0*/  BSYNC B0 ;  /* 0x0000000000007941 */ /* 0x000fea0003800000 */
.L_x_173:
[----:B------:R-:W2:Y:S01]  /*8ef0*/  S2UR UR5, SR_CgaCtaId ;  /* 0x00000000000579c3 */ /* 0x000ea20000008800 */
[----:B------:R3:W1:Y:S01]  /*8f00*/  @P0 LDS.128 R24, [R79+UR44+0x600] ;  /* 0x0006002c4f180984 */ /* 0x0006620008000c00 */
[----:B------:R-:W-:Y:S01]  /*8f10*/  UIADD3 UR4, UPT, UPT, UR44, 0x488, URZ ;  /* 0x000004882c047890 */ /* 0x000fe2000fffe0ff */
[----:B------:R-:W-:Y:S02]  /*8f20*/  LOP3.LUT R84, R84, 0x1, RZ, 0x3c, !PT ;  /* 0x0000000154547812 */ /* 0x000fe400078e3cff */
[----:B------:R3:W1:Y:S01]  /*8f30*/  @P0 LDS.128 R16, [R78+0x10] ;  /* 0x000010004e100984 */ /* 0x0006620000000c00 */
[----:B------:R-:W-:Y:S01]  /*8f40*/  @!PT LDS RZ, [RZ] ;  /* 0x00000000fffff984 */ /* 0x000fe20000000800 */
[----:B------:R-:W-:Y:S01]  /*8f50*/  @!PT LDS RZ, [RZ] ;  /* 0x00000000fffff984 */ /* 0x000fe20000000800 */
[----:B------:R-:W-:Y:S01]  /*8f60*/  @!PT LDS RZ, [RZ] ;  /* 0x00000000fffff984 */ /* 0x000fe20000000800 */
[----:B------:R-:W-:Y:S01]  /*8f70*/  @!PT LDS RZ, [RZ] ;  /* 0x00000000fffff984 */ /* 0x000fe20000000800 */
[----:B------:R5:W-:Y:S06]  /*8f80*/  MEMBAR.ALL.CTA ;  /* 0x0000000000007992 */ /* 0x000bec0000008000 */
[----:B-----5:R-:W5:Y:S01]  /*8f90*/  FENCE.VIEW.ASYNC.S ;  /* 0x00000000000073c6 */ /* 0x020f620000000000 */
[----:B--2---:R-:W-:Y:S09]  /*8fa0*/  UPRMT UR4, UR5, 0x654, UR4 ;  /* 0x0000065405047896 */ /* 0x004ff20008000004 */
[----:B---3-5:R-:W-:Y:S03]  /*8fb0*/  SYNCS.ARRIVE.TRANS64.RED.A1T0 RZ, [UR4], RZ ;  /* 0x000000ffffff79a7 */ /* 0x028fe60008100404 */
.L_x_172:
[----:B------:R-:W-:Y:S05]  /*8fc0*/  BSYNC B1 ;  /* 0x0000000000017941 */ /* 0x000fea0003800000 */
.L_x_171:
[----:B-1----:R-:W-:Y:S04]  /*8fd0*/  SHF.R.U32.HI R0, RZ, 0x15, R2 ;  /* 0x00000015ff007819 */ /* 0x002fe80000011602 */
[----:B------:R-:W-:Y:S01]  /*8fe0*/  LOP3.LUT P0, RZ, R0, 0x3, R81, 0x48, !PT ;  /* 0x0000000300ff7812 */ /* 0x000fe20007804851 */
[----:B------:R-:W-:Y:S01]  /*8ff0*/  @!UPT UIADD3 URZ, UPT, UPT, URZ, URZ, URZ ;  /* 0x000000fffffff290 */ /* 0x000fe2000fffe0ff */
[----:B------:R-:W-:Y:S11]  /*9000*/  @P4 BRA `(.L_x_176) ;  /* 0x0000000000084947 */ /* 0x000ff60003800000 */
[----:B------:R-:W1:Y:S02]  /*9010*/  SYNCS.PHASECHK.TRANS64.TRYWAIT P1, [R82+URZ+0x4c0], R4 ;  /* 0x0004c004520075a7 */ /* 0x000e6400080211ff */
[----:B-1----:R-:W-:Y:S05]  /*9020*/  @!P1 BRA `(.L_x_177) ;  /* 0x0000002c00c49947 */ /* 0x002fea0003800000 */
.L_x_176:
[----:B------:R-:W-:Y:S05]  /*9030*/  @!P0 BRA `(.L_x_178) ;  /* 0x0000000000408947 */ /* 0x000fea0003800000 */
[----:B------:R-:W2:Y:S01]  /*9040*/  LDCU.64 UR8, c[0x4][0x70] ;  /* 0x01000e00ff0877ac */ /* 0x000ea20008000a00 */
[----:B------:R-:W-:Y:S01]  /*9050*/  MOV R15, 0x0 ;  /* 0x00000000000f7802 */ /* 0x000fe20000000f00 */
[----:B------:R-:W-:Y:S02]  /*9060*/  HFMA2 R12, -RZ, RZ, 0, 5.9604644775390625e-08 ;  /* 0x00000001ff0c7431 */ /* 0x000fe400000001ff */
[----:B------:R-:W-:Y:S02]  /*9070*/  IMAD.MOV.U32 R8, RZ, RZ, 0x192 ;  /* 0x00000192ff087424 */ /* 0x000fe400078e00ff */
[----:B------:R-:W-:Y:S01]  /*9080*/  IMAD.MOV.U32 R13, RZ, RZ, RZ ;  /* 0x000000ffff0d7224 */ /* 0x000fe200078e00ff */
[----:B------:R-:W3:Y:S01]  /*9090*/  LDCU.64 UR6, c[0x4][0x78] ;  /* 0x01000f00ff0677ac */ /* 0x000ee20008000a00 */
[----:B------:R-:W4:Y:S01]  /*90a0*/  LDC.64 R14, c[0x4][R15] ;  /* 0x010000000f0e7b82 */ /* 0x000f220000000a00 */
[----:B------:R-:W5:Y:S01]  /*90b0*/  LDCU.64 UR4, c[0x4][0x10] ;  /* 0x01000200ff0477ac */ /* 0x000f620008000a00 */
[----:B--2---:R-:W-:Y:S01]  /*90c0*/  MOV R5, UR9 ;  /* 0x0000000900057c02 */ /* 0x004fe20008000f00 */
[----:B-1----:R-:W-:Y:S01]  /*90d0*/  IMAD.U32 R4, RZ, RZ, UR8 ;  /* 0x00000008ff047e24 */ /* 0x002fe2000f8e00ff */
[----:B---3--:R-:W-:Y:S01]  /*90e0*/  MOV R7, UR7 ;  /* 0x0000000700077c02 */ /* 0x008fe20008000f00 */
[----:B------:R-:W-:Y:S01]  /*90f0*/  IMAD.U32 R6, RZ, RZ, UR6 ;  /* 0x00000006ff067e24 */ /* 0x000fe2000f8e00ff */
[----:B-----5:R-:W-:Y:S01]  /*9100*/  MOV R11, UR5 ;  /* 0x00000005000b7c02 */ /* 0x020fe20008000f00 */
[----:B------:R-:W-:Y:S02]  /*9110*/  IMAD.U32 R10, RZ, RZ, UR4 ;  /* 0x00000004ff0a7e24 */ /* 0x000fe4000f8e00ff */
[----:B------:R-:W-:Y:S07]  /*9120*/  LEPC R20, `(.L_x_178) ;  /* 0x000000001014794e */ /* 0x000fee0000000000 */
[----:B----4-:R-:W-:Y:S05]  /*9130*/  CALL.ABS.NOINC R14 ;  /* 0x000000000e007343 */ /* 0x010fea0003c00000 */
.L_x_178:
[----:B------:R-:W-:Y:S01]  /*9140*/  LOP3.LUT P0, RZ, R69, 0x60, RZ, 0xc0, !PT ;  /* 0x0000006045ff7812 */ /* 0x000fe2000780c0ff */
[----:B------:R-:W-:Y:S05]  /*9150*/  WARPSYNC.ALL ;  /* 0x0000000000007948 */ /* 0x000fea0003800000 */
[----:B------:R-:W-:Y:S01]  /*9160*/  R2UR UR4, R2 ;  /* 0x00000000020472ca */ /* 0x000fe200000e0000 */
[----:B------:R-:W-:Y:S01]  /*9170*/  BSSY.RECONVERGENT B0, `(.L_x_179) ;  /* 0x000009d000007945 */ /* 0x000fe20003800200 */
[-C--:B------:R-:W-:Y:S02]  /*9180*/  F2FP.F16.E4M3.UNPACK_B R2, R24.reuse ;  /* 0x00000018ff02723e */ /* 0x080fe400020006ff */
[-C--:B-1----:R-:W-:Y:S02]  /*9190*/  F2FP.F16.E4M3.UNPACK_B R4, R25.reuse ;  /* 0x00000019ff04723e */ /* 0x082fe400020006ff */
[----:B------:R-:W-:Y:S01]  /*91a0*/  F2FP.F16.E4M3.UNPACK_B R24, R24.H1 ;  /* 0x00000018ff18723e */ /* 0x000fe200030006ff */
[----:B------:R-:W-:Y:S01]  /*91b0*/  HADD2.F32 R0, -RZ, R2.H0_H0 ;  /* 0x20000002ff007230 */ /* 0x000fe20000004100 */
[----:B------:R-:W-:Y:S01]  /*91c0*/  F2FP.F16.E4M3.UNPACK_B R25, R25.H1 ;  /* 0x00000019ff19723e */ /* 0x000fe200030006ff */
[----:B------:R-:W-:Y:S01]  /*91d0*/  HADD2.F32 R41, -RZ, R4.H0_H0 ;  /* 0x20000004ff297230 */ /* 0x000fe20000004100 */
[-C--:B------:R-:W-:Y:S01]  /*91e0*/  F2FP.F16.E4M3.UNPACK_B R46, R26.reuse ;  /* 0x0000001aff2e723e */ /* 0x080fe200020006ff */
[--C-:B------:R-:W-:Y:S01]  /*91f0*/  HADD2.F32 R3, -RZ, R24.reuse.H0_H0 ;  /* 0x20000018ff037230 */ /* 0x100fe20000004100 */
[----:B------:R-:W-:Y:S01]  /*9200*/  F2FP.F16.E4M3.UNPACK_B R48, R26.H1 ;  /* 0x0000001aff30723e */ /* 0x000fe200030006ff */
[----:B------:R-:W-:Y:S01]  /*9210*/  HADD2.F32 R40, -RZ, R24.H1_H1 ;  /* 0x30000018ff287230 */ /* 0x000fe20000004100 */
[-C--:B------:R-:W-:Y:S01]  /*9220*/  F2FP.F16.E4M3.UNPACK_B R50, R27.reuse ;  /* 0x0000001bff32723e */ /* 0x080fe200020006ff */
[----:B------:R-:W-:Y:S01]  /*9230*/  HADD2.F32 R42, -RZ, R4.H1_H1 ;  /* 0x30000004ff2a7230 */ /* 0x000fe20000004100 */
[----:B------:R-:W-:Y:S01]  /*9240*/  F2FP.F16.E4M3.UNPACK_B R52, R27.H1 ;  /* 0x0000001bff34723e */ /* 0x000fe200030006ff */
[--C-:B------:R-:W-:Y:S01]  /*9250*/  HADD2.F32 R43, -RZ, R25.reuse.H0_H0 ;  /* 0x20000019ff2b7230 */ /* 0x100fe20000004100 */
[-C--:B------:R-:W-:Y:S01]  /*9260*/  F2FP.F16.E4M3.UNPACK_B R54, R16.reuse ;  /* 0x00000010ff36723e */ /* 0x080fe200020006ff */
[----:B------:R-:W-:Y:S01]  /*9270*/  HADD2.F32 R44, -RZ, R25.H1_H1 ;  /* 0x30000019ff2c7230 */ /* 0x000fe20000004100 */
[----:B------:R-:W-:Y:S01]  /*9280*/  F2FP.F16.E4M3.UNPACK_B R56, R16.H1 ;  /* 0x00000010ff38723e */ /* 0x000fe200030006ff */
[----:B------:R-:W-:Y:S01]  /*9290*/  HADD2.F32 R2, -RZ, R2.H1_H1 ;  /* 0x30000002ff027230 */ /* 0x000fe20000004100 */
[-C--:B------:R-:W-:Y:S01]  /*92a0*/  F2FP.F16.E4M3.UNPACK_B R58, R17.reuse ;  /* 0x00000011ff3a723e */ /* 0x080fe200020006ff */
[--C-:B------:R-:W-:Y:S01]  /*92b0*/  HADD2.F32 R45, -RZ, R46.reuse.H0_H0 ;  /* 0x2000002eff2d7230 */ /* 0x100fe20000004100 */
        /* <DEDUP_REMOVED lines=10> */
[----:B------:R-:W1:Y:S01]  /*9360*/  LDTM.x32 R4, tmem[UR4] ;  /* 0x00000004000479ee */ /* 0x000e6200082c0000 */
[----:B------:R-:W-:Y:S01]  /*9370*/  NOP ;  /* 0x0000000000007918 */ /* 0x000fe20000000000 */
[----:B------:R-:W-:Y:S01]  /*9380*/  IADD3 R82, PT, PT, R82, 0x4e0, RZ ;  /* 0x000004e052527810 */ /* 0x000fe20007ffe0ff */
[--C-:B------:R-:W-:Y:S01]  /*9390*/  HADD2.F32 R53, -RZ, R54.reuse.H0_H0 ;  /* 0x20000036ff357230 */ /* 0x100fe20000004100 */
[----:B------:R-:W-:Y:S01]  /*93a0*/  IADD3 R36, PT, PT, R36, 0x1, RZ ;  /* 0x0000000124247810 */ /* 0x000fe20007ffe0ff */
[----:B------:R-:W-:Y:S01]  /*93b0*/  HADD2.F32 R54, -RZ, R54.H1_H1 ;  /* 0x30000036ff367230 */ /* 0x000fe20000004100 */
[----:B------:R-:W-:Y:S01]  /*93c0*/  LOP3.LUT R82, R82, 0xfefffff8, RZ, 0xc0, !PT ;  /* 0xfefffff852527812 */ /* 0x000fe200078ec0ff */
[--C-:B------:R-:W-:Y:S02]  /*93d0*/  HADD2.F32 R57, -RZ, R58.reuse.H0_H0 ;  /* 0x2000003aff397230 */ /* 0x100fe40000004100 */
[----:B------:R-:W-:Y:S01]  /*93e0*/  HADD2.F32 R58, -RZ, R58.H1_H1 ;  /* 0x3000003aff3a7230 */ /* 0x000fe20000004100 */
[----:B-1----:R1:W-:Y:S01]  /*93f0*/  SYNCS.ARRIVE.TRANS64.RED.A1T0 RZ, [R82+URZ], RZ ;  /* 0x000000ff52ff79a7 */ /* 0x0023e200081004ff */
[--C-:B------:R-:W-:Y:S02]  /*9400*/  HADD2.F32 R61, -RZ, R62.reuse.H0_H0 ;  /* 0x2000003eff3d7230 */ /* 0x100fe40000004100 */
[----:B------:R-:W-:Y:S02]  /*9410*/  HADD2.F32 R62, -RZ, R62.H1_H1 ;  /* 0x3000003eff3e7230 */ /* 0x000fe40000004100 */
[--C-:B------:R-:W-:Y:S02]  /*9420*/  HADD2.F32 R65, -RZ, R66.reuse.H0_H0 ;  /* 0x20000042ff417230 */ /* 0x100fe40000004100 */
[----:B------:R-:W-:Y:S02]  /*9430*/  HADD2.F32 R66, -RZ, R66.H1_H1 ;  /* 0x30000042ff427230 */ /* 0x000fe40000004100 */
[--C-:B------:R-:W-:Y:S02]  /*9440*/  HADD2.F32 R51, -RZ, R52.reuse.H0_H0 ;  /* 0x20000034ff337230 */ /* 0x100fe40000004100 */
[----:B------:R-:W-:Y:S02]  /*9450*/  HADD2.F32 R52, -RZ, R52.H1_H1 ;  /* 0x30000034ff347230 */ /* 0x000fe40000004100 */
[--C-:B------:R-:W-:Y:S02]  /*9460*/  HADD2.F32 R55, -RZ, R56.reuse.H0_H0 ;  /* 0x20000038ff377230 */ /* 0x100fe40000004100 */
[C---:B----4-:R-:W-:Y:S01]  /*9470*/  FMUL R4, R38.reuse, R4 ;  /* 0x0000000426047220 */ /* 0x050fe20000400000 */
[C---:B------:R-:W-:Y:S01]  /*9480*/  FMUL R5, R38.reuse, R5 ;  /* 0x0000000526057220 */ /* 0x040fe20000400000 */
[C---:B------:R-:W-:Y:S01]  /*9490*/  FMUL R8, R38.reuse, R8 ;  /* 0x0000000826087220 */ /* 0x040fe20000400000 */
[C---:B------:R-:W-:Y:S01]  /*94a0*/  FMUL R9, R38.reuse, R9 ;  /* 0x0000000926097220 */ /* 0x040fe20000400000 */
[C---:B------:R-:W-:Y:S01]  /*94b0*/  FFMA R4, R39.reuse, R0, R4 ;  /* 0x0000000027047223 */ /* 0x040fe20000000004 */
[C---:B------:R-:W-:Y:S01]  /*94c0*/  FFMA R5, R39.reuse, R2, R5 ;  /* 0x0000000227057223 */ /* 0x040fe20000000005 */
[C---:B------:R-:W-:Y:S01]  /*94d0*/  FMUL R12, R38.reuse, R12 ;  /* 0x0000000c260c7220 */ /* 0x040fe20000400000 */
        /* <DEDUP_REMOVED lines=15> */
[C---:B------:R-:W-:Y:S01]  /*95d0*/  FFMA R6, R39.reuse, R3, R6 ;  /* 0x0000000327067223 */ /* 0x040fe20000000006 */
[C---:B------:R-:W-:Y:S01]  /*95e0*/  FFMA R7, R39.reuse, R40, R7 ;  /* 0x0000002827077223 */ /* 0x040fe20000000007 */
[C---:B------:R-:W-:Y:S01]  /*95f0*/  FFMA R8, R39.reuse, R41, R8 ;  /* 0x0000002927087223 */ /* 0x040fe20000000008 */
[C---:B------:R-:W-:Y:S01]  /*9600*/  FFMA R9, R39.reuse, R42, R9 ;  /* 0x0000002a27097223 */ /* 0x040fe20000000009 */
[C---:B------:R-:W-:Y:S01]  /*9610*/  FFMA R10, R39.reuse, R43, R10 ;  /* 0x0000002b270a7223 */ /* 0x040fe2000000000a */
[C---:B------:R-:W-:Y:S01]  /*9620*/  FFMA R11, R39.reuse, R44, R11 ;  /* 0x0000002c270b7223 */ /* 0x040fe2000000000b */
[C---:B------:R-:W-:Y:S01]  /*9630*/  FFMA R12, R39.reuse, R45, R12 ;  /* 0x0000002d270c7223 */ /* 0x040fe2000000000c */
[----:B------:R-:W-:Y:S01]  /*9640*/  FFMA R13, R39, R46, R13 ;  /* 0x0000002e270d7223 */ /* 0x000fe2000000000d */
[----:B------:R-:W-:Y:S01]  /*9650*/  F2FP.SATFINITE.E4M3.F32.PACK_AB_MERGE_C R6, R7, R6, RZ ;  /* 0x000000060706723e */ /* 0x000fe200048070ff */
[C---:B------:R-:W-:Y:S01]  /*9660*/  FMUL R14, R38.reuse, R14 ;  /* 0x0000000e260e7220 */ /* 0x040fe20000400000 */
[----:B------:R-:W-:Y:S01]  /*9670*/  F2FP.SATFINITE.E4M3.F32.PACK_AB_MERGE_C R10, R11, R10, RZ ;  /* 0x0000000a0b0a723e */ /* 0x000fe200048070ff */
[C---:B------:R-:W-:Y:S01]  /*9680*/  FMUL R15, R38.reuse, R15 ;  /* 0x0000000f260f7220 */ /* 0x040fe20000400000 */
[----:B------:R-:W-:Y:S01]  /*9690*/  F2FP.SATFINITE.E4M3.F32.PACK_AB_MERGE_C R4, R5, R4, R6 ;  /* 0x000000040504723e */ /* 0x000fe20004807006 */
[----:B------:R-:W-:Y:S01]  /*96a0*/  FFMA R14, R39, R47, R14 ;  /* 0x0000002f270e7223 */ /* 0x000fe2000000000e */
[----:B------:R-:W-:Y:S01]  /*96b0*/  F2FP.SATFINITE.E4M3.F32.PACK_AB_MERGE_C R5, R9, R8, R10 ;  /* 0x000000080905723e */ /* 0x000fe2000480700a */
[C---:B------:R-:W-:Y:S01]  /*96c0*/  FFMA R15, R39.reuse, R48, R15 ;  /* 0x00000030270f7223 */ /* 0x040fe2000000000f */
[C---:B------:R-:W-:Y:S01]  /*96d0*/  FFMA R16, R39.reuse, R49, R16 ;  /* 0x0000003127107223 */ /* 0x040fe20000000010 */
[C---:B------:R-:W-:Y:S01]  /*96e0*/  FFMA R17, R39.reuse, R50, R17 ;  /* 0x0000003227117223 */ /* 0x040fe20000000011 */
[C---:B------:R-:W-:Y:S01]  /*96f0*/  FMUL R18, R38.reuse, R18 ;  /* 0x0000001226127220 */ /* 0x040fe20000400000 */
[C---:B------:R-:W-:Y:S01]  /*9700*/  FMUL R19, R38.reuse, R19 ;  /* 0x0000001326137220 */ /* 0x040fe20000400000 */
[----:B------:R-:W-:Y:S02]  /*9710*/  HADD2.F32 R56, -RZ, R56.H1_H1 ;  /* 0x30000038ff387230 */ /* 0x000fe40000004100 */
[C---:B------:R-:W-:Y:S01]  /*9720*/  FMUL R22, R38.reuse, R22 ;  /* 0x0000001626167220 */ /* 0x040fe20000400000 */
[C---:B------:R-:W-:Y:S01]  /*9730*/  FFMA R18, R39.reuse, R51, R18 ;  /* 0x0000003327127223 */ /* 0x040fe20000000012 */
[C---:B------:R-:W-:Y:S01]  /*9740*/  FFMA R19, R39.reuse, R52, R19 ;  /* 0x0000003427137223 */ /* 0x040fe20000000013 */
[C---:B------:R-:W-:Y:S01]  /*9750*/  FMUL R23, R38.reuse, R23 ;  /* 0x0000001726177220 */ /* 0x040fe20000400000 */
[C---:B------:R-:W-:Y:S01]  /*9760*/  FFMA R20, R39.reuse, R53, R20 ;  /* 0x0000003527147223 */ /* 0x040fe20000000014 */
[C---:B------:R-:W-:Y:S01]  /*9770*/  FFMA R21, R39.reuse, R54, R21 ;  /* 0x0000003627157223 */ /* 0x040fe20000000015 */
[--C-:B------:R-:W-:Y:S02]  /*9780*/  HADD2.F32 R59, -RZ, R60.reuse.H0_H0 ;  /* 0x2000003cff3b7230 */ /* 0x100fe40000004100 */
[C---:B------:R-:W-:Y:S01]  /*9790*/  FFMA R22, R39.reuse, R55, R22 ;  /* 0x0000003727167223 */ /* 0x040fe20000000016 */
[----:B------:R-:W-:Y:S02]  /*97a0*/  HADD2.F32 R60, -RZ, R60.H1_H1 ;  /* 0x3000003cff3c7230 */ /* 0x000fe40000004100 */
[C---:B------:R-:W-:Y:S01]  /*97b0*/  FMUL R3, R38.reuse, R26 ;  /* 0x0000001a26037220 */ /* 0x040fe20000400000 */
        /* <DEDUP_REMOVED lines=16> */
[----:B------:R-:W-:Y:S01]  /*98c0*/  FFMA R31, R39, R64, R31 ;  /* 0x00000040271f7223 */ /* 0x000fe2000000001f */
[----:B------:R-:W-:Y:S01]  /*98d0*/  FMUL R35, R38, R35 ;  /* 0x0000002326237220 */ /* 0x000fe20000400000 */
[----:B------:R-:W-:Y:S01]  /*98e0*/  F2FP.SATFINITE.E4M3.F32.PACK_AB_MERGE_C R14, R15, R14, RZ ;  /* 0x0000000e0f0e723e */ /* 0x000fe200048070ff */
[----:B------:R-:W-:Y:S01]  /*98f0*/  FFMA R28, R39, R65, R28 ;  /* 0x00000041271c7223 */ /* 0x000fe2000000001c */
[----:B------:R-:W-:Y:S01]  /*9900*/  F2FP.SATFINITE.E4M3.F32.PACK_AB_MERGE_C R7, R19, R18, RZ ;  /* 0x000000121307723e */ /* 0x000fe200048070ff */
[C---:B------:R-:W-:Y:S01]  /*9910*/  FFMA R29, R39.reuse, R66, R29 ;  /* 0x00000042271d7223 */ /* 0x040fe2000000001d */
[----:B------:R-:W-:Y:S01]  /*9920*/  FFMA R30, R39, R67, R30 ;  /* 0x00000043271e7223 */ /* 0x000fe2000000001e */
[----:B------:R-:W-:Y:S01]  /*9930*/  F2FP.SATFINITE.E4M3.F32.PACK_AB_MERGE_C R22, R23, R22, RZ ;  /* 0x000000161716723e */ /* 0x000fe200048070ff */
[----:B------:R-:W-:Y:S01]  /*9940*/  FFMA R35, R39, R68, R35 ;  /* 0x0000004427237223 */ /* 0x000fe20000000023 */
[----:B------:R-:W-:Y:S02]  /*9950*/  F2FP.SATFINITE.E4M3.F32.PACK_AB_MERGE_C R6, R13, R12, R14 ;  /* 0x0000000c0d06723e */ /* 0x000fe4000480700e */
[----:B------:R-:W-:Y:S02]  /*9960*/  F2FP.SATFINITE.E4M3.F32.PACK_AB_MERGE_C R7, R17, R16, R7 ;  /* 0x000000101107723e */ /* 0x000fe40004807007 */
[----:B------:R-:W-:Y:S02]  /*9970*/  F2FP.SATFINITE.E4M3.F32.PACK_AB_MERGE_C R20, R21, R20, R22 ;  /* 0x000000141514723e */ /* 0x000fe40004807016 */
[----:B------:R-:W-:Y:S01]  /*9980*/  F2FP.SATFINITE.E4M3.F32.PACK_AB_MERGE_C R3, R27, R3, RZ ;  /* 0x000000031b03723e */ /* 0x000fe200048070ff */
[----:B------:R1:W-:Y:S01]  /*9990*/  STS.128 [R79+UR44+0x1600], R4 ;  /* 0x001600044f007988 */ /* 0x0003e20008000c2c */
[----:B------:R-:W-:Y:S02]  /*99a0*/  F2FP.SATFINITE.E4M3.F32.PACK_AB_MERGE_C R22, R31, R26, RZ ;  /* 0x0000001a1f16723e */ /* 0x000fe400048070ff */
[----:B------:R-:W-:Y:S02]  /*99b0*/  F2FP.SATFINITE.E4M3.F32.PACK_AB_MERGE_C R23, R35, R30, RZ ;  /* 0x0000001e2317723e */ /* 0x000fe400048070ff */
[----:B------:R-:W-:Y:S02]  /*99c0*/  F2FP.SATFINITE.E4M3.F32.PACK_AB_MERGE_C R21, R2, R0, R3 ;  /* 0x000000000215723e */ /* 0x000fe40004807003 */
[----:B------:R-:W-:Y:S02]  /*99d0*/  F2FP.SATFINITE.E4M3.F32.PACK_AB_MERGE_C R22, R25, R24, R22 ;  /* 0x000000181916723e */ /* 0x000fe40004807016 */
[----:B------:R-:W-:Y:S05]  /*99e0*/  F2FP.SATFINITE.E4M3.F32.PACK_AB_MERGE_C R23, R29, R28, R23 ;  /* 0x0000001c1d17723e */ /* 0x000fea0004807017 */
[----:B------:R1:W-:Y:S01]  /*99f0*/  STS.128 [R78+0x1010], R20 ;  /* 0x001010144e007388 */ /* 0x0003e20000000c00 */
[----:B------:R-:W-:Y:S01]  /*9a00*/  @!PT LDS RZ, [RZ] ;  /* 0x00000000fffff984 */ /* 0x000fe20000000800 */
[----:B------:R-:W-:Y:S01]  /*9a10*/  @!PT LDS RZ, [RZ] ;  /* 0x00000000fffff984 */ /* 0x000fe20000000800 */
[----:B------:R-:W-:Y:S01]  /*9a20*/  @!PT LDS RZ, [RZ] ;  /* 0x00000000fffff984 */ /* 0x000fe20000000800 */
[----:B------:R-:W-:Y:S01]  /*9a30*/  @!PT LDS RZ, [RZ] ;  /* 0x00000000fffff984 */ /* 0x000fe20000000800 */
[----:B------:R2:W-:Y:S07]  /*9a40*/  MEMBAR.ALL.CTA ;  /* 0x0000000000007992 */ /* 0x0005ee0000008000 */
[----:B--2---:R-:W2:Y:S02]  /*9a50*/  FENCE.VIEW.ASYNC.S ;  /* 0x00000000000073c6 */ /* 0x004ea40000000000 */
[----:B--2---:R-:W-:Y:S06]  /*9a60*/  BAR.SYNC.DEFER_BLOCKING 0x1, 0x80 ;  /* 0x0042000000007b1d */ /* 0x004fec0000010000 */
[----:B------:R-:W-:Y:S05]  /*9a70*/  @P0 BRA `(.L_x_180) ;  /* 0x0000000000300947 */ /* 0x000fea0003800000 */
[----:B------:R-:W-:Y:S02]  /*9a80*/  UIADD3 UR4, UPT, UPT, UR44, 0x1600, URZ ;  /* 0x000016002c047890 */ /* 0x000fe4000fffe0ff */
[----:B------:R-:W-:Y:S02]  /*9a90*/  USHF.L.U32 UR9, UR46, 0x6, URZ ;  /* 0x000000062e097899 */ /* 0x000fe400080006ff */
[----:B------:R-:W-:Y:S02]  /*9aa0*/  USHF.L.U32 UR10, UR45, 0x6, URZ ;  /* 0x000000062d0a7899 */ /* 0x000fe400080006ff */
[----:B------:R-:W-:Y:S01]  /*9ab0*/  MOV R87, UR4 ;  /* 0x0000000400577c02 */ /* 0x000fe20008000f00 */
[----:B------:R-:W-:Y:S01]  /*9ac0*/  UIADD3 UR4, UP0, UPT, UR62, 0x680, URZ ;  /* 0x000006803e047890 */ /* 0x000fe2000ff1e0ff */
[----:B------:R-:W-:Y:S02]  /*9ad0*/  UMOV UR11, UR36 ;  /* 0x00000024000b7c82 */ /* 0x000fe40008000000 */
[----:B------:R-:W-:Y:S01]  /*9ae0*/  R2UR UR8, R87 ;  /* 0x00000000570872ca */ /* 0x000fe200000e0000 */
[----:B------:R-:W-:Y:S11]  /*9af0*/  UIADD3.X UR5, UPT, UPT, URZ, UR63, URZ, UP0, !UPT ;  /* 0x0000003fff057290 */ /* 0x000ff600087fe4ff */
[----:B------:R-:W-:Y:S01]  /*9b00*/  @!UPT UIADD3 URZ, UPT, UPT, URZ, URZ, URZ ;  /* 0x000000fffffff290 */ /* 0x000fe2000fffe0ff */
[----:B------:R2:W-:Y:S01]  /*9b10*/  UTMASTG.3D [UR8], [UR4] ;  /* 0x00000008040073b5 */ /* 0x0005e20008010000 */
[----:B------:R0:W-:Y:S01]  /*9b20*/  UTMACMDFLUSH ;  /* 0x00000000000079b7 */ /* 0x0001e20000000000 */
[----:B--2---:R-:W-:Y:S04]  /*9b30*/  DEPBAR.LE SB0, 0x0 ;  /* 0x000080000000791a */ /* 0x004fe80000000000 */
.L_x_180:
[----:B------:R-:W-:Y:S05]  /*9b40*/  BSYNC.RECONVERGENT B0 ;  /* 0x0000000000007941 */ /* 0x000fea0003800200 */
.L_x_179:
[----:B------:R-:W-:Y:S01]  /*9b50*/  BAR.SYNC.DEFER_BLOCKING 0x1, 0x80 ;  /* 0x0042000000007b1d */ /* 0x000fe20000010000 */
[----:B------:R-:W-:Y:S01]  /*9b60*/  ISETP.NE.AND P0, PT, R83, 0x2, PT ;  /* 0x000000025300780c */ /* 0x000fe20003f05270 */
[----:B------:R-:W-:Y:S01]  /*9b70*/  UISETP.NE.AND UP0, UPT, UR47, URZ, UPT ;  /* 0x000000ff2f00728c */ /* 0x000fe2000bf05270 */
[----:B------:R-:W-:Y:S01]  /*9b80*/  ISETP.NE.AND P1, PT, R36, 0x4, PT ;  /* 0x000000042400780c */ /* 0x000fe20003f25270 */
[----:B------:R-:W-:Y:S01]  /*9b90*/  UIADD3 UR46, UPT, UPT, UR37, UR59, URZ ;  /* 0x0000003b252e7290 */ /* 0x000fe2000fffe0ff */
[----:B------:R-:W-:Y:S01]  /*9ba0*/  SEL R2, RZ, 0x1, P0 ;  /* 0x00000001ff027807 */ /* 0x000fe20000000000 */
[----:B------:R-:W-:Y:S01]  /*9bb0*/  UIADD3 UR45, UPT, UPT, UR38, UR55, URZ ;  /* 0x00000037262d7290 */ /* 0x000fe2000fffe0ff */
[----:B------:R-:W-:Y:S02]  /*9bc0*/  SEL R0, RZ, 0x1, P1 ;  /* 0x00000001ff007807 */ /* 0x000fe40000800000 */
[----:B------:R-:W-:Y:S02]  /*9bd0*/  LOP3.LUT R85, R85, R2, RZ, 0x3c, !PT ;  /* 0x0000000255557212 */ /* 0x000fe400078e3cff */
[----:B------:R-:W-:Y:S02]  /*9be0*/  LOP3.LUT R86, R86, R0, RZ, 0x3c, !PT ;  /* 0x0000000056567212 */ /* 0x000fe400078e3cff */
[----:B------:R-:W-:Y:S02]  /*9bf0*/  SEL R83, R83, RZ, P0 ;  /* 0x000000ff53537207 */ /* 0x000fe40000000000 */
[----:B------:R-:W-:Y:S01]  /*9c00*/  SEL R36, R36, RZ, P1 ;  /* 0x000000ff24247207 */ /* 0x000fe20000800000 */
[----:B------:R-:W-:Y:S01]  /*9c10*/  UMOV UR36, UR54 ;  /* 0x0000003600247c82 */ /* 0x000fe20008000000 */
[----:B------:R-:W-:Y:S05]  /*9c20*/  BRA.U UP0, `(.L_x_181) ;  /* 0xffffffe500487547 */ /* 0x000fea000b83ffff */
[----:B------:R-:W-:Y:S05]  /*9c30*/  EXIT ;  /* 0x000000000000794d */ /* 0x000fea0003800000 */
.L_x_25:
[----:B----4-:R4:W1:Y:S02]  /*9c40*/  SYNCS.PHASECHK.TRANS64.TRYWAIT P0, [R0+URZ+0x510], R2 ;  /* 0x00051002000075a7 */ /* 0x01086400080011ff */
[----:B-1----:R-:W-:Y:S05]  /*9c50*/  @!P0 NANOSLEEP.SYNCS 0x989680 ;  /* 0x009896800000895d */ /* 0x002fea0003900000 */
[----:B------:R-:W1:Y:S02]  /*9c60*/  @!P0 SYNCS.PHASECHK.TRANS64 P0, [R0+URZ+0x510], R2 ;  /* 0x00051002000085a7 */ /* 0x000e6400080010ff */
[----:B-1----:R-:W-:Y:S05]  /*9c70*/  @!P0 BRA `(.L_x_25) ;  /* 0xfffffffc00f08947 */ /* 0x002fea000383ffff */
[----:B------:R-:W-:Y:S05]  /*9c80*/  BRA `(.L_x_182) ;  /* 0xffffff8400907947 */ /* 0x000fea000383ffff */
.L_x_28:
[----:B----4-:R-:W-:-:S07]  /*9c90*/  MOV R0, UR33 ;  /* 0x0000002100007c02 */ /* 0x010fce0008000f00 */
.L_x_183:
[----:B-1----:R1:W4:Y:S02]  /*9ca0*/  SYNCS.PHASECHK.TRANS64.TRYWAIT P0, [R0+URZ+0x240], R3 ;  /* 0x00024003000075a7 */ /* 0x00232400080011ff */
[----:B----4-:R-:W-:Y:S05]  /*9cb0*/  @!P0 NANOSLEEP.SYNCS 0x989680 ;  /* 0x009896800000895d */ /* 0x010fea0003900000 */
[----:B------:R-:W4:Y:S02]  /*9cc0*/  @!P0 SYNCS.PHASECHK.TRANS64 P0, [R0+URZ+0x240], R3 ;  /* 0x00024003000085a7 */ /* 0x000f2400080010ff */
[----:B----4-:R-:W-:Y:S05]  /*9cd0*/  @!P0 BRA `(.L_x_183) ;  /* 0xfffffffc00f08947 */ /* 0x010fea000383ffff */
[----:B------:R-:W-:Y:S05]  /*9ce0*/  BRA `(.L_x_27) ;  /* 0xffffff8400e07947 */ /* 0x000fea000383ffff */
.L_x_35:
[----:B-1----:R-:W-:-:S07]  /*9cf0*/  MOV R0, UR9 ;  /* 0x0000000900007c02 */ /* 0x002fce0008000f00 */
.L_x_184:
[----:B-1----:R1:W2:Y:S02]  /*9d00*/  SYNCS.PHASECHK.TRANS64.TRYWAIT P0, [R0+URZ+0x240], R3 ;  /* 0x00024003000075a7 */ /* 0x0022a400080011ff */
[----:B--2---:R-:W-:Y:S05]  /*9d10*/  @!P0 NANOSLEEP.SYNCS 0x989680 ;  /* 0x009896800000895d */ /* 0x004fea0003900000 */
[----:B------:R-:W2:Y:S02]  /*9d20*/  @!P0 SYNCS.PHASECHK.TRANS64 P0, [R0+URZ+0x240], R3 ;  /* 0x00024003000085a7 */ /* 0x000ea400080010ff */
[----:B--2---:R-:W-:Y:S05]  /*9d30*/  @!P0 BRA `(.L_x_184) ;  /* 0xfffffffc00f08947 */ /* 0x004fea000383ffff */
[----:B------:R-:W-:Y:S05]  /*9d40*/  BRA `(.L_x_34) ;  /* 0xffffff8800a07947 */ /* 0x000fea000383ffff */
.L_x_40:
[----:B-1----:R1:W2:Y:S02]  /*9d50*/  SYNCS.PHASECHK.TRANS64.TRYWAIT P0, [R3+URZ+0x4a0], R0 ;  /* 0x0004a000030075a7 */ /* 0x0022a400080011ff */
[----:B--2---:R-:W-:Y:S05]  /*9d60*/  @!P0 NANOSLEEP.SYNCS 0x989680 ;  /* 0x009896800000895d */ /* 0x004fea0003900000 */
[----:B------:R-:W2:Y:S02]  /*9d70*/  @!P0 SYNCS.PHASECHK.TRANS64 P0, [R3+URZ+0x4a0], R0 ;  /* 0x0004a000030085a7 */ /* 0x000ea400080010ff */
[----:B--2---:R-:W-:Y:S05]  /*9d80*/  @!P0 BRA `(.L_x_40) ;  /* 0xfffffffc00f08947 */ /* 0x004fea000383ffff */
[----:B------:R-:W-:Y:S05]  /*9d90*/  BRA `(.L_x_185) ;  /* 0xffffff8c00447947 */ /* 0x000fea000383ffff */
.L_x_44:
[----:B------:R-:W-:-:S07]  /*9da0*/  MOV R0, UR4 ;  /* 0x0000000400007c02 */ /* 0x000fce0008000f00 */
.L_x_186:
[----:B-1----:R1:W2:Y:S02]  /*9db0*/  SYNCS.PHASECHK.TRANS64.TRYWAIT P0, [R0+URZ], R2 ;  /* 0x00000002000075a7 */ /* 0x0022a400080011ff */
[----:B--2---:R-:W-:Y:S05]  /*9dc0*/  @!P0 NANOSLEEP.SYNCS 0x989680 ;  /* 0x009896800000895d */ /* 0x004fea0003900000 */
[----:B------:R-:W2:Y:S02]  /*9dd0*/  @!P0 SYNCS.PHASECHK.TRANS64 P0, [R0+URZ], R2 ;  /* 0x00000002000085a7 */ /* 0x000ea400080010ff */
[----:B--2---:R-:W-:Y:S05]  /*9de0*/  @!P0 BRA `(.L_x_186) ;  /* 0xfffffffc00f08947 */ /* 0x004fea000383ffff */
[----:B------:R-:W-:Y:S05]  /*9df0*/  BRA `(.L_x_187) ;  /* 0xffffff9000e87947 */ /* 0x000fea000383ffff */
.L_x_45:
[----:B------:R-:W-:-:S07]  /*9e00*/  MOV R0, UR5 ;  /* 0x0000000500007c02 */ /* 0x000fce0008000f00 */
.L_x_188:
[----:B-1----:R1:W2:Y:S02]  /*9e10*/  SYNCS.PHASECHK.TRANS64.TRYWAIT P0, [R0+URZ], R3 ;  /* 0x00000003000075a7 */ /* 0x0022a400080011ff */
[----:B--2---:R-:W-:Y:S05]  /*9e20*/  @!P0 NANOSLEEP.SYNCS 0x989680 ;  /* 0x009896800000895d */ /* 0x004fea0003900000 */
[----:B------:R-:W2:Y:S02]  /*9e30*/  @!P0 SYNCS.PHASECHK.TRANS64 P0, [R0+URZ], R3 ;  /* 0x00000003000085a7 */ /* 0x000ea400080010ff */
[----:B--2---:R-:W-:Y:S05]  /*9e40*/  @!P0 BRA `(.L_x_188) ;  /* 0xfffffffc00f08947 */ /* 0x004fea000383ffff */
[----:B------:R-:W-:Y:S05]  /*9e50*/  BRA `(.L_x_189) ;  /* 0xffffff9000f47947 */ /* 0x000fea000383ffff */
.L_x_46:
[----:B------:R-:W-:-:S07]  /*9e60*/  MOV R0, UR5 ;  /* 0x0000000500007c02 */ /* 0x000fce0008000f00 */
.L_x_190:
[----:B-1----:R1:W2:Y:S02]  /*9e70*/  SYNCS.PHASECHK.TRANS64.TRYWAIT P0, [R0+URZ], R3 ;  /* 0x00000003000075a7 */ /* 0x0022a400080011ff */
[----:B--2---:R-:W-:Y:S05]  /*9e80*/  @!P0 NANOSLEEP.SYNCS 0x989680 ;  /* 0x009896800000895d */ /* 0x004fea0003900000 */
[----:B------:R-:W2:Y:S02]  /*9e90*/  @!P0 SYNCS.PHASECHK.TRANS64 P0, [R0+URZ], R3 ;  /* 0x00000003000085a7 */ /* 0x000ea400080010ff */
[----:B--2---:R-:W-:Y:S05]  /*9ea0*/  @!P0 BRA `(.L_x_190) ;  /* 0xfffffffc00f08947 */ /* 0x004fea000383ffff */
[----:B------:R-:W-:Y:S05]  /*9eb0*/  BRA `(.L_x_191) ;  /* 0xffffff9400007947 */ /* 0x000fea000383ffff */
.L_x_47:
[----:B------:R-:W-:-:S07]  /*9ec0*/  MOV R0, UR5 ;  /* 0x0000000500007c02 */ /* 0x000fce0008000f00 */
.L_x_192:
[----:B-1----:R1:W2:Y:S02]  /*9ed0*/  SYNCS.PHASECHK.TRANS64.TRYWAIT P0, [R0+URZ], R3 ;  /* 0x00000003000075a7 */ /* 0x0022a400080011ff */
[----:B--2---:R-:W-:Y:S05]  /*9ee0*/  @!P0 NANOSLEEP.SYNCS 0x989680 ;  /* 0x009896800000895d */ /* 0x004fea0003900000 */
[----:B------:R-:W2:Y:S02]  /*9ef0*/  @!P0 SYNCS.PHASECHK.TRANS64 P0, [R0+URZ], R3 ;  /* 0x00000003000085a7 */ /* 0x000ea400080010ff */
[----:B--2---:R-:W-:Y:S05]  /*9f00*/  @!P0 BRA `(.L_x_192) ;  /* 0xfffffffc00f08947 */ /* 0x004fea000383ffff */
[----:B------:R-:W-:Y:S05]  /*9f10*/  BRA `(.L_x_193) ;  /* 0xffffff94000c7947 */ /* 0x000fea000383ffff */
.L_x_48:
[----:B------:R-:W-:-:S07]  /*9f20*/  MOV R0, UR5 ;  /* 0x0000000500007c02 */ /* 0x000fce0008000f00 */
.L_x_194:
[----:B-1----:R1:W2:Y:S02]  /*9f30*/  SYNCS.PHASECHK.TRANS64.TRYWAIT P0, [R0+URZ], R3 ;  /* 0x00000003000075a7 */ /* 0x0022a400080011ff */
[----:B--2---:R-:W-:Y:S05]  /*9f40*/  @!P0 NANOSLEEP.SYNCS 0x989680 ;  /* 0x009896800000895d */ /* 0x004fea0003900000 */
[----:B------:R-:W2:Y:S02]  /*9f50*/  @!P0 SYNCS.PHASECHK.TRANS64 P0, [R0+URZ], R3 ;  /* 0x00000003000085a7 */ /* 0x000ea400080010ff */
[----:B--2---:R-:W-:Y:S05]  /*9f60*/  @!P0 BRA `(.L_x_194) ;  /* 0xfffffffc00f08947 */ /* 0x004fea000383ffff */
[----:B------:R-:W-:Y:S05]  /*9f70*/  BRA `(.L_x_195) ;  /* 0xffffff9400187947 */ /* 0x000fea000383ffff */
.L_x_49:
[----:B------:R-:W-:-:S07]  /*9f80*/  MOV R0, UR5 ;  /* 0x0000000500007c02 */ /* 0x000fce0008000f00 */
.L_x_196:
[----:B-1----:R1:W2:Y:S02]  /*9f90*/  SYNCS.PHASECHK.TRANS64.TRYWAIT P0, [R0+URZ], R3 ;  /* 0x00000003000075a7 */ /* 0x0022a400080011ff */
[----:B--2---:R-:W-:Y:S05]  /*9fa0*/  @!P0 NANOSLEEP.SYNCS 0x989680 ;  /* 0x009896800000895d */ /* 0x004fea0003900000 */
[----:B------:R-:W2:Y:S02]  /*9fb0*/  @!P0 SYNCS.PHASECHK.TRANS64 P0, [R0+URZ], R3 ;  /* 0x00000003000085a7 */ /* 0x000ea400080010ff */
[----:B--2---:R-:W-:Y:S05]  /*9fc0*/  @!P0 BRA `(.L_x_196) ;  /* 0xfffffffc00f08947 */ /* 0x004fea000383ffff */
[----:B------:R-:W-:Y:S05]  /*9fd0*/  BRA `(.L_x_197) ;  /* 0xffffff9400247947 */ /* 0x000fea000383ffff */
.L_x_50:
[----:B------:R-:W-:-:S07]  /*9fe0*/  MOV R0, UR5 ;  /* 0x0000000500007c02 */ /* 0x000fce0008000f00 */
.L_x_198:
[----:B-1----:R1:W2:Y:S02]  /*9ff0*/  SYNCS.PHASECHK.TRANS64.TRYWAIT P0, [R0+URZ], R3 ;  /* 0x00000003000075a7 */ /* 0x0022a400080011ff */
[----:B--2---:R-:W-:Y:S05]  /*a000*/  @!P0 NANOSLEEP.SYNCS 0x989680 ;  /* 0x009896800000895d */ /* 0x004fea0003900000 */
[----:B------:R-:W2:Y:S02]  /*a010*/  @!P0 SYNCS.PHASECHK.TRANS64 P0, [R0+URZ], R3 ;  /* 0x00000003000085a7 */ /* 0x000ea400080010ff */
[----:B--2---:R-:W-:Y:S05]  /*a020*/  @!P0 BRA `(.L_x_198) ;  /* 0xfffffffc00f08947 */ /* 0x004fea000383ffff */
[----:B------:R-:W-:Y:S05]  /*a030*/  BRA `(.L_x_199) ;  /* 0xffffff9400307947 */ /* 0x000fea000383ffff */
.L_x_51:
[----:B------:R-:W-:-:S07]  /*a040*/  MOV R0, UR5 ;  /* 0x0000000500007c02 */ /* 0x000fce0008000f00 */
.L_x_200:
[----:B-1----:R1:W2:Y:S02]  /*a050*/  SYNCS.PHASECHK.TRANS64.TRYWAIT P0, [R0+URZ], R3 ;  /* 0x00000003000075a7 */ /* 0x0022a400080011ff */
[----:B--2---:R-:W-:Y:S05]  /*a060*/  @!P0 NANOSLEEP.SYNCS 0x989680 ;  /* 0x009896800000895d */ /* 0x004fea0003900000 */
[----:B------:R-:W2:Y:S02]  /*a070*/  @!P0 SYNCS.PHASECHK.TRANS64 P0, [R0+URZ], R3 ;  /* 0x00000003000085a7 */ /* 0x000ea400080010ff */
[----:B--2---:R-:W-:Y:S05]  /*a080*/  @!P0 BRA `(.L_x_200) ;  /* 0xfffffffc00f08947 */ /* 0x004fea000383ffff */
[----:B------:R-:W-:Y:S05]  /*a090*/  BRA `(.L_x_201) ;  /* 0xffffff94003c7947 */ /* 0x000fea000383ffff */
.L_x_52:
[----:B------:R-:W-:-:S07]  /*a0a0*/  MOV R0, UR5 ;  /* 0x0000000500007c02 */ /* 0x000fce0008000f00 */
.L_x_202:
[----:B-1----:R1:W2:Y:S02]  /*a0b0*/  SYNCS.PHASECHK.TRANS64.TRYWAIT P0, [R0+URZ], R3 ;  /* 0x00000003000075a7 */ /* 0x0022a400080011ff */
[----:B--2---:R-:W-:Y:S05]  /*a0c0*/  @!P0 NANOSLEEP.SYNCS 0x989680 ;  /* 0x009896800000895d */ /* 0x004fea0003900000 */
[----:B------:R-:W2:Y:S02]  /*a0d0*/  @!P0 SYNCS.PHASECHK.TRANS64 P0, [R0+URZ], R3 ;  /* 0x00000003000085a7 */ /* 0x000ea400080010ff */
[----:B--2---:R-:W-:Y:S05]  /*a0e0*/  @!P0 BRA `(.L_x_202) ;  /* 0xfffffffc00f08947 */ /* 0x004fea000383ffff */
[----:B------:R-:W-:Y:S05]  /*a0f0*/  BRA `(.L_x_203) ;  /* 0xffffff9400487947 */ /* 0x000fea000383ffff */
.L_x_53:
[----:B------:R-:W-:-:S07]  /*a100*/  MOV R0, UR5 ;  /* 0x0000000500007c02 */ /* 0x000fce0008000f00 */
.L_x_204:
[----:B-1----:R1:W2:Y:S02]  /*a110*/  SYNCS.PHASECHK.TRANS64.TRYWAIT P0, [R0+URZ], R3 ;  /* 0x00000003000075a7 */ /* 0x0022a400080011ff */
[----:B--2---:R-:W-:Y:S05]  /*a120*/  @!P0 NANOSLEEP.SYNCS 0x989680 ;  /* 0x009896800000895d */ /* 0x004fea0003900000 */
[----:B------:R-:W2:Y:S02]  /*a130*/  @!P0 SYNCS.PHASECHK.TRANS64 P0, [R0+URZ], R3 ;  /* 0x00000003000085a7 */ /* 0x000ea400080010ff */
[----:B--2---:R-:W-:Y:S05]  /*a140*/  @!P0 BRA `(.L_x_204) ;  /* 0xfffffffc00f08947 */ /* 0x004fea000383ffff */
[----:B------:R-:W-:Y:S05]  /*a150*/  BRA `(.L_x_205) ;  /* 0xffffff9400547947 */ /* 0x000fea000383ffff */
.L_x_54:
[----:B------:R-:W-:-:S07]  /*a160*/  MOV R0, UR5 ;  /* 0x0000000500007c02 */ /* 0x000fce0008000f00 */
.L_x_206:
[----:B-1----:R1:W2:Y:S02]  /*a170*/  SYNCS.PHASECHK.TRANS64.TRYWAIT P0, [R0+URZ], R3 ;  /* 0x00000003000075a7 */ /* 0x0022a400080011ff */
[----:B--2---:R-:W-:Y:S05]  /*a180*/  @!P0 NANOSLEEP.SYNCS 0x989680 ;  /* 0x009896800000895d */ /* 0x004fea0003900000 */
[----:B------:R-:W2:Y:S02]  /*a190*/  @!P0 SYNCS.PHASECHK.TRANS64 P0, [R0+URZ], R3 ;  /* 0x00000003000085a7 */ /* 0x000ea400080010ff */
[----:B--2---:R-:W-:Y:S05]  /*a1a0*/  @!P0 BRA `(.L_x_206) ;  /* 0xfffffffc00f08947 */ /* 0x004fea000383ffff */
[----:B------:R-:W-:Y:S05]  /*a1b0*/  BRA `(.L_x_207) ;  /* 0xffffff9400607947 */ /* 0x000fea000383ffff */
.L_x_55:
[----:B------:R-:W-:-:S07]  /*a1c0*/  MOV R0, UR5 ;  /* 0x0000000500007c02 */ /* 0x000fce0008000f00 */
.L_x_208:
[----:B-1----:R1:W2:Y:S02]  /*a1d0*/  SYNCS.PHASECHK.TRANS64.TRYWAIT P0, [R0+URZ], R3 ;  /* 0x00000003000075a7 */ /* 0x0022a400080011ff */
[----:B--2---:R-:W-:Y:S05]  /*a1e0*/  @!P0 NANOSLEEP.SYNCS 0x989680 ;  /* 0x009896800000895d */ /* 0x004fea0003900000 */
[----:B------:R-:W2:Y:S02]  /*a1f0*/  @!P0 SYNCS.PHASECHK.TRANS64 P0, [R0+URZ], R3 ;  /* 0x00000003000085a7 */ /* 0x000ea400080010ff */
[----:B--2---:R-:W-:Y:S05]  /*a200*/  @!P0 BRA `(.L_x_208) ;  /* 0xfffffffc00f08947 */ /* 0x004fea000383ffff */
[----:B------:R-:W-:Y:S05]  /*a210*/  BRA `(.L_x_209) ;  /* 0xffffff94006c7947 */ /* 0x000fea000383ffff */
.L_x_56:
[----:B------:R-:W-:-:S07]  /*a220*/  MOV R0, UR5 ;  /* 0x0000000500007c02 */ /* 0x000fce0008000f00 */
.L_x_210:
[----:B-1----:R1:W2:Y:S02]  /*a230*/  SYNCS.PHASECHK.TRANS64.TRYWAIT P0, [R0+URZ], R3 ;  /* 0x00000003000075a7 */ /* 0x0022a400080011ff */
[----:B--2---:R-:W-:Y:S05]  /*a240*/  @!P0 NANOSLEEP.SYNCS 0x989680 ;  /* 0x009896800000895d */ /* 0x004fea0003900000 */
[----:B------:R-:W2:Y:S02]  /*a250*/  @!P0 SYNCS.PHASECHK.TRANS64 P0, [R0+URZ], R3 ;  /* 0x00000003000085a7 */ /* 0x000ea400080010ff */
[----:B--2---:R-:W-:Y:S05]  /*a260*/  @!P0 BRA `(.L_x_210) ;  /* 0xfffffffc00f08947 */ /* 0x004fea000383ffff */
[----:B------:R-:W-:Y:S05]  /*a270*/  BRA `(.L_x_211) ;  /* 0xffffff9400787947 */ /* 0x000fea000383ffff */
.L_x_57:
[----:B------:R-:W-:-:S07]  /*a280*/  MOV R0, UR5 ;  /* 0x0000000500007c02 */ /* 0x000fce0008000f00 */
.L_x_212:
[----:B-1----:R1:W2:Y:S02]  /*a290*/  SYNCS.PHASECHK.TRANS64.TRYWAIT P0, [R0+URZ], R3 ;  /* 0x00000003000075a7 */ /* 0x0022a400080011ff */
[----:B--2---:R-:W-:Y:S05]  /*a2a0*/  @!P0 NANOSLEEP.SYNCS 0x989680 ;  /* 0x009896800000895d */ /* 0x004fea0003900000 */
[----:B------:R-:W2:Y:S02]  /*a2b0*/  @!P0 SYNCS.PHASECHK.TRANS64 P0, [R0+URZ], R3 ;  /* 0x00000003000085a7 */ /* 0x000ea400080010ff */
[----:B--2---:R-:W-:Y:S05]  /*a2c0*/  @!P0 BRA `(.L_x_212) ;  /* 0xfffffffc00f08947 */ /* 0x004fea000383ffff */
[----:B------:R-:W-:Y:S05]  /*a2d0*/  BRA `(.L_x_213) ;  /* 0xffffff9400847947 */ /* 0x000fea000383ffff */
.L_x_58:
[----:B------:R-:W-:-:S07]  /*a2e0*/  MOV R0, UR5 ;  /* 0x0000000500007c02 */ /* 0x000fce0008000f00 */
.L_x_214:
[----:B-1----:R1:W2:Y:S02]  /*a2f0*/  SYNCS.PHASECHK.TRANS64.TRYWAIT P0, [R0+URZ], R3 ;  /* 0x00000003000075a7 */ /* 0x0022a400080011ff */
[----:B--2---:R-:W-:Y:S05]  /*a300*/  @!P0 NANOSLEEP.SYNCS 0x989680 ;  /* 0x009896800000895d */ /* 0x004fea0003900000 */
[----:B------:R-:W2:Y:S02]  /*a310*/  @!P0 SYNCS.PHASECHK.TRANS64 P0, [R0+URZ], R3 ;  /* 0x00000003000085a7 */ /* 0x000ea400080010ff */
[----:B--2---:R-:W-:Y:S05]  /*a320*/  @!P0 BRA `(.L_x_214) ;  /* 0xfffffffc00f08947 */ /* 0x004fea000383ffff */
[----:B------:R-:W-:Y:S05]  /*a330*/  BRA `(.L_x_215) ;  /* 0xffffff9400907947 */ /* 0x000fea000383ffff */
.L_x_59:
[----:B------:R-:W-:-:S07]  /*a340*/  MOV R0, UR5 ;  /* 0x0000000500007c02 */ /* 0x000fce0008000f00 */
.L_x_216:
[----:B-1----:R1:W2:Y:S02]  /*a350*/  SYNCS.PHASECHK.TRANS64.TRYWAIT P0, [R0+URZ], R3 ;  /* 0x00000003000075a7 */ /* 0x0022a400080011ff */
[----:B--2---:R-:W-:Y:S05]  /*a360*/  @!P0 NANOSLEEP.SYNCS 0x989680 ;  /* 0x009896800000895d */ /* 0x004fea0003900000 */
[----:B------:R-:W2:Y:S02]  /*a370*/  @!P0 SYNCS.PHASECHK.TRANS64 P0, [R0+URZ], R3 ;  /* 0x00000003000085a7 */ /* 0x000ea400080010ff */
[----:B--2---:R-:W-:Y:S05]  /*a380*/  @!P0 BRA `(.L_x_216) ;  /* 0xfffffffc00f08947 */ /* 0x004fea000383ffff */
[----:B------:R-:W-:Y:S05]  /*a390*/  BRA `(.L_x_217) ;  /* 0xffffff94009c7947 */ /* 0x000fea000383ffff */
.L_x_60:
[----:B------:R-:W-:-:S07]  /*a3a0*/  MOV R0, UR5 ;  /* 0x0000000500007c02 */ /* 0x000fce0008000f00 */
.L_x_218:
[----:B-1----:R1:W2:Y:S02]  /*a3b0*/  SYNCS.PHASECHK.TRANS64.TRYWAIT P0, [R0+URZ], R3 ;  /* 0x00000003000075a7 */ /* 0x0022a400080011ff */
[----:B--2---:R-:W-:Y:S05]  /*a3c0*/  @!P0 NANOSLEEP.SYNCS 0x989680 ;  /* 0x009896800000895d */ /* 0x004fea0003900000 */
[----:B------:R-:W2:Y:S02]  /*a3d0*/  @!P0 SYNCS.PHASECHK.TRANS64 P0, [R0+URZ], R3 ;  /* 0x00000003000085a7 */ /* 0x000ea400080010ff */
[----:B--2---:R-:W-:Y:S05]  /*a3e0*/  @!P0 BRA `(.L_x_218) ;  /* 0xfffffffc00f08947 */ /* 0x004fea000383ffff */
[----:B------:R-:W-:Y:S05]  /*a3f0*/  BRA `(.L_x_219) ;  /* 0xffffff9400a87947 */ /* 0x000fea000383ffff */
.L_x_61:
[----:B------:R-:W-:-:S07]  /*a400*/  MOV R0, UR5 ;  /* 0x0000000500007c02 */ /* 0x000fce0008000f00 */
.L_x_220:
[----:B-1----:R1:W2:Y:S02]  /*a410*/  SYNCS.PHASECHK.TRANS64.TRYWAIT P0, [R0+URZ], R3 ;  /* 0x00000003000075a7 */ /* 0x0022a400080011ff */
[----:B--2---:R-:W-:Y:S05]  /*a420*/  @!P0 NANOSLEEP.SYNCS 0x989680 ;  /* 0x009896800000895d */ /* 0x004fea0003900000 */
[----:B------:R-:W2:Y:S02]  /*a430*/  @!P0 SYNCS.PHASECHK.TRANS64 P0, [R0+URZ], R3 ;  /* 0x00000003000085a7 */ /* 0x000ea400080010ff */
[----:B--2---:R-:W-:Y:S05]  /*a440*/  @!P0 BRA `(.L_x_220) ;  /* 0xfffffffc00f08947 */ /* 0x004fea000383ffff */
[----:B------:R-:W-:Y:S05]  /*a450*/  BRA `(.L_x_221) ;  /* 0xffffff9400b47947 */ /* 0x000fea000383ffff */
.L_x_62:
[----:B------:R-:W-:-:S07]  /*a460*/  MOV R0, UR5 ;  /* 0x0000000500007c02 */ /* 0x000fce0008000f00 */
.L_x_222:
[----:B-1----:R1:W2:Y:S02]  /*a470*/  SYNCS.PHASECHK.TRANS64.TRYWAIT P0, [R0+URZ], R3 ;  /* 0x00000003000075a7 */ /* 0x0022a400080011ff */
[----:B--2---:R-:W-:Y:S05]  /*a480*/  @!P0 NANOSLEEP.SYNCS 0x989680 ;  /* 0x009896800000895d */ /* 0x004fea0003900000 */
[----:B------:R-:W2:Y:S02]  /*a490*/  @!P0 SYNCS.PHASECHK.TRANS64 P0, [R0+URZ], R3 ;  /* 0x00000003000085a7 */ /* 0x000ea400080010ff */
[----:B--2---:R-:W-:Y:S05]  /*a4a0*/  @!P0 BRA `(.L_x_222) ;  /* 0xfffffffc00f08947 */ /* 0x004fea000383ffff */
[----:B------:R-:W-:Y:S05]  /*a4b0*/  BRA `(.L_x_223) ;  /* 0xffffff9400c07947 */ /* 0x000fea000383ffff */
.L_x_63:
[----:B------:R-:W-:-:S07]  /*a4c0*/  MOV R0, UR5 ;  /* 0x0000000500007c02 */ /* 0x000fce0008000f00 */
.L_x_224:
[----:B-1----:R1:W2:Y:S02]  /*a4d0*/  SYNCS.PHASECHK.TRANS64.TRYWAIT P0, [R0+URZ], R3 ;  /* 0x00000003000075a7 */ /* 0x0022a400080011ff */
[----:B--2---:R-:W-:Y:S05]  /*a4e0*/  @!P0 NANOSLEEP.SYNCS 0x989680 ;  /* 0x009896800000895d */ /* 0x004fea0003900000 */
[----:B------:R-:W2:Y:S02]  /*a4f0*/  @!P0 SYNCS.PHASECHK.TRANS64 P0, [R0+URZ], R3 ;  /* 0x00000003000085a7 */ /* 0x000ea400080010ff */
[----:B--2---:R-:W-:Y:S05]  /*a500*/  @!P0 BRA `(.L_x_224) ;  /* 0xfffffffc00f08947 */ /* 0x004fea000383ffff */
[----:B------:R-:W-:Y:S05]  /*a510*/  BRA `(.L_x_225) ;  /* 0xffffff9400cc7947 */ /* 0x000fea000383ffff */
.L_x_64:
[----:B------:R-:W-:-:S07]  /*a520*/  MOV R0, UR5 ;  /* 0x0000000500007c02 */ /* 0x000fce0008000f00 */
.L_x_226:
[----:B-1----:R1:W2:Y:S02]  /*a530*/  SYNCS.PHASECHK.TRANS64.TRYWAIT P0, [R0+URZ], R3 ;  /* 0x00000003000075a7 */ /* 0x0022a400080011ff */
[----:B--2---:R-:W-:Y:S05]  /*a540*/  @!P0 NANOSLEEP.SYNCS 0x989680 ;  /* 0x009896800000895d */ /* 0x004fea0003900000 */
[----:B------:R-:W2:Y:S02]  /*a550*/  @!P0 SYNCS.PHASECHK.TRANS64 P0, [R0+URZ], R3 ;  /* 0x00000003000085a7 */ /* 0x000ea400080010ff */
[----:B--2---:R-:W-:Y:S05]  /*a560*/  @!P0 BRA `(.L_x_226) ;  /* 0xfffffffc00f08947 */ /* 0x004fea000383ffff */
[----:B------:R-:W-:Y:S05]  /*a570*/  BRA `(.L_x_227) ;  /* 0xffffff9400d87947 */ /* 0x000fea000383ffff */
.L_x_65:
[----:B------:R-:W-:-:S07]  /*a580*/  MOV R0, UR5 ;  /* 0x0000000500007c02 */ /* 0x000fce0008000f00 */
.L_x_228:
[----:B-1----:R1:W2:Y:S02]  /*a590*/  SYNCS.PHASECHK.TRANS64.TRYWAIT P0, [R0+URZ], R3 ;  /* 0x00000003000075a7 */ /* 0x0022a400080011ff */
[----:B--2---:R-:W-:Y:S05]  /*a5a0*/  @!P0 NANOSLEEP.SYNCS 0x989680 ;  /* 0x009896800000895d */ /* 0x004fea0003900000 */
[----:B------:R-:W2:Y:S02]  /*a5b0*/  @!P0 SYNCS.PHASECHK.TRANS64 P0, [R0+URZ], R3 ;  /* 0x00000003000085a7 */ /* 0x000ea400080010ff */
[----:B--2---:R-:W-:Y:S05]  /*a5c0*/  @!P0 BRA `(.L_x_228) ;  /* 0xfffffffc00f08947 */ /* 0x004fea000383ffff */
[----:B------:R-:W-:Y:S05]  /*a5d0*/  BRA `(.L_x_229) ;  /* 0xffffff9400e47947 */ /* 0x000fea000383ffff */
.L_x_66:
[----:B------:R-:W-:-:S07]  /*a5e0*/  MOV R0, UR5 ;  /* 0x0000000500007c02 */ /* 0x000fce0008000f00 */
.L_x_230:
[----:B-1----:R1:W2:Y:S02]  /*a5f0*/  SYNCS.PHASECHK.TRANS64.TRYWAIT P0, [R0+URZ], R3 ;  /* 0x00000003000075a7 */ /* 0x0022a400080011ff */
[----:B--2---:R-:W-:Y:S05]  /*a600*/  @!P0 NANOSLEEP.SYNCS 0x989680 ;  /* 0x009896800000895d */ /* 0x004fea0003900000 */
[----:B------:R-:W2:Y:S02]  /*a610*/  @!P0 SYNCS.PHASECHK.TRANS64 P0, [R0+URZ], R3 ;  /* 0x00000003000085a7 */ /* 0x000ea400080010ff */
[----:B--2---:R-:W-:Y:S05]  /*a620*/  @!P0 BRA `(.L_x_230) ;  /* 0xfffffffc00f08947 */ /* 0x004fea000383ffff */
[----:B------:R-:W-:Y:S05]  /*a630*/  BRA `(.L_x_231) ;  /* 0xffffff9400f07947 */ /* 0x000fea000383ffff */
.L_x_67:
[----:B------:R-:W-:-:S07]  /*a640*/  MOV R0, UR5 ;  /* 0x0000000500007c02 */ /* 0x000fce0008000f00 */
.L_x_232:
[----:B-1----:R1:W2:Y:S02]  /*a650*/  SYNCS.PHASECHK.TRANS64.TRYWAIT P0, [R0+URZ], R3 ;  /* 0x00000003000075a7 */ /* 0x0022a400080011ff */
[----:B--2---:R-:W-:Y:S05]  /*a660*/  @!P0 NANOSLEEP.SYNCS 0x989680 ;  /* 0x009896800000895d */ /* 0x004fea0003900000 */
[----:B------:R-:W2:Y:S02]  /*a670*/  @!P0 SYNCS.PHASECHK.TRANS64 P0, [R0+URZ], R3 ;  /* 0x00000003000085a7 */ /* 0x000ea400080010ff */
[----:B--2---:R-:W-:Y:S05]  /*a680*/  @!P0 BRA `(.L_x_232) ;  /* 0xfffffffc00f08947 */ /* 0x004fea000383ffff */
[----:B------:R-:W-:Y:S05]  /*a690*/  BRA `(.L_x_233) ;  /* 0xffffff9400fc7947 */ /* 0x000fea000383ffff */
.L_x_68:
[----:B------:R-:W-:-:S07]  /*a6a0*/  MOV R0, UR5 ;  /* 0x0000000500007c02 */ /* 0x000fce0008000f00 */
.L_x_234:
[----:B-1----:R1:W2:Y:S02]  /*a6b0*/  SYNCS.PHASECHK.TRANS64.TRYWAIT P0, [R0+URZ], R3 ;  /* 0x00000003000075a7 */ /* 0x0022a400080011ff */
[----:B--2---:R-:W-:Y:S05]  /*a6c0*/  @!P0 NANOSLEEP.SYNCS 0x989680 ;  /* 0x009896800000895d */ /* 0x004fea0003900000 */
[----:B------:R-:W2:Y:S02]  /*a6d0*/  @!P0 SYNCS.PHASECHK.TRANS64 P0, [R0+URZ], R3 ;  /* 0x00000003000085a7 */ /* 0x000ea400080010ff */
[----:B--2---:R-:W-:Y:S05]  /*a6e0*/  @!P0 BRA `(.L_x_234) ;  /* 0xfffffffc00f08947 */ /* 0x004fea000383ffff */
[----:B------:R-:W-:Y:S05]  /*a6f0*/  BRA `(.L_x_235) ;  /* 0xffffff9800087947 */ /* 0x000fea000383ffff */
.L_x_69:
[----:B------:R-:W-:-:S07]  /*a700*/  MOV R0, UR5 ;  /* 0x0000000500007c02 */ /* 0x000fce0008000f00 */
.L_x_236:
[----:B-1----:R1:W2:Y:S02]  /*a710*/  SYNCS.PHASECHK.TRANS64.TRYWAIT P0, [R0+URZ], R3 ;  /* 0x00000003000075a7 */ /* 0x0022a400080011ff */
[----:B--2---:R-:W-:Y:S05]  /*a720*/  @!P0 NANOSLEEP.SYNCS 0x989680 ;  /* 0x009896800000895d */ /* 0x004fea0003900000 */
[----:B------:R-:W2:Y:S02]  /*a730*/  @!P0 SYNCS.PHASECHK.TRANS64 P0, [R0+URZ], R3 ;  /* 0x00000003000085a7 */ /* 0x000ea400080010ff */
[----:B--2---:R-:W-:Y:S05]  /*a740*/  @!P0 BRA `(.L_x_236) ;  /* 0xfffffffc00f08947 */ /* 0x004fea000383ffff */
[----:B------:R-:W-:Y:S05]  /*a750*/  BRA `(.L_x_237) ;  /* 0xffffff9800147947 */ /* 0x000fea000383ffff */
.L_x_70:
[----:B------:R-:W-:-:S07]  /*a760*/  MOV R0, UR5 ;  /* 0x0000000500007c02 */ /* 0x000fce0008000f00 */
.L_x_238:
[----:B-1----:R1:W2:Y:S02]  /*a770*/  SYNCS.PHASECHK.TRANS64.TRYWAIT P0, [R0+URZ], R3 ;  /* 0x00000003000075a7 */ /* 0x0022a400080011ff */
[----:B--2---:R-:W-:Y:S05]  /*a780*/  @!P0 NANOSLEEP.SYNCS 0x989680 ;  /* 0x009896800000895d */ /* 0x004fea0003900000 */
[----:B------:R-:W2:Y:S02]  /*a790*/  @!P0 SYNCS.PHASECHK.TRANS64 P0, [R0+URZ], R3 ;  /* 0x00000003000085a7 */ /* 0x000ea400080010ff */
[----:B--2---:R-:W-:Y:S05]  /*a7a0*/  @!P0 BRA `(.L_x_238) ;  /* 0xfffffffc00f08947 */ /* 0x004fea000383ffff */
[----:B------:R-:W-:Y:S05]  /*a7b0*/  BRA `(.L_x_239) ;  /* 0xffffff9800207947 */ /* 0x000fea000383ffff */
.L_x_71:
[----:B------:R-:W-:-:S07]  /*a7c0*/  MOV R0, UR5 ;  /* 0x0000000500007c02 */ /* 0x000fce0008000f00 */
.L_x_240:
[----:B-1----:R1:W2:Y:S02]  /*a7d0*/  SYNCS.PHASECHK.TRANS64.TRYWAIT P0, [R0+URZ], R3 ;  /* 0x00000003000075a7 */ /* 0x0022a400080011ff */
[----:B--2---:R-:W-:Y:S05]  /*a7e0*/  @!P0 NANOSLEEP.SYNCS 0x989680 ;  /* 0x009896800000895d */ /* 0x004fea0003900000 */
[----:B------:R-:W2:Y:S02]  /*a7f0*/  @!P0 SYNCS.PHASECHK.TRANS64 P0, [R0+URZ], R3 ;  /* 0x00000003000085a7 */ /* 0x000ea400080010ff */
[----:B--2---:R-:W-:Y:S05]  /*a800*/  @!P0 BRA `(.L_x_240) ;  /* 0xfffffffc00f08947 */ /* 0x004fea000383ffff */
[----:B------:R-:W-:Y:S05]  /*a810*/  BRA `(.L_x_241) ;  /* 0xffffff98002c7947 */ /* 0x000fea000383ffff */
.L_x_72:
[----:B------:R-:W-:-:S07]  /*a820*/  MOV R0, UR5 ;  /* 0x0000000500007c02 */ /* 0x000fce0008000f00 */
.L_x_242:
[----:B-1----:R1:W2:Y:S02]  /*a830*/  SYNCS.PHASECHK.TRANS64.TRYWAIT P0, [R0+URZ], R3 ;  /* 0x00000003000075a7 */ /* 0x0022a400080011ff */
[----:B--2---:R-:W-:Y:S05]  /*a840*/  @!P0 NANOSLEEP.SYNCS 0x989680 ;  /* 0x009896800000895d */ /* 0x004fea0003900000 */
[----:B------:R-:W2:Y:S02]  /*a850*/  @!P0 SYNCS.PHASECHK.TRANS64 P0, [R0+URZ], R3 ;  /* 0x00000003000085a7 */ /* 0x000ea400080010ff */
[----:B--2---:R-:W-:Y:S05]  /*a860*/  @!P0 BRA `(.L_x_242) ;  /* 0xfffffffc00f08947 */ /* 0x004fea000383ffff */
[----:B------:R-:W-:Y:S05]  /*a870*/  BRA `(.L_x_243) ;  /* 0xffffff9800387947 */ /* 0x000fea000383ffff */
.L_x_73:
[----:B------:R-:W-:-:S07]  /*a880*/  MOV R0, UR5 ;  /* 0x0000000500007c02 */ /* 0x000fce0008000f00 */
.L_x_244:
[----:B-1----:R1:W2:Y:S02]  /*a890*/  SYNCS.PHASECHK.TRANS64.TRYWAIT P0, [R0+URZ], R3 ;  /* 0x00000003000075a7 */ /* 0x0022a400080011ff */
[----:B--2---:R-:W-:Y:S05]  /*a8a0*/  @!P0 NANOSLEEP.SYNCS 0x989680 ;  /* 0x009896800000895d */ /* 0x004fea0003900000 */
[----:B------:R-:W2:Y:S02]  /*a8b0*/  @!P0 SYNCS.PHASECHK.TRANS64 P0, [R0+URZ], R3 ;  /* 0x00000003000085a7 */ /* 0x000ea400080010ff */
[----:B--2---:R-:W-:Y:S05]  /*a8c0*/  @!P0 BRA `(.L_x_244) ;  /* 0xfffffffc00f08947 */ /* 0x004fea000383ffff */
[----:B------:R-:W-:Y:S05]  /*a8d0*/  BRA `(.L_x_245) ;  /* 0xffffff9800447947 */ /* 0x000fea000383ffff */
.L_x_74:
[----:B------:R-:W-:-:S07]  /*a8e0*/  MOV R0, UR5 ;  /* 0x0000000500007c02 */ /* 0x000fce0008000f00 */
.L_x_246:
[----:B-1----:R1:W2:Y:S02]  /*a8f0*/  SYNCS.PHASECHK.TRANS64.TRYWAIT P0, [R0+URZ], R3 ;  /* 0x00000003000075a7 */ /* 0x0022a400080011ff */
[----:B--2---:R-:W-:Y:S05]  /*a900*/  @!P0 NANOSLEEP.SYNCS 0x989680 ;  /* 0x009896800000895d */ /* 0x004fea0003900000 */
[----:B------:R-:W2:Y:S02]  /*a910*/  @!P0 SYNCS.PHASECHK.TRANS64 P0, [R0+URZ], R3 ;  /* 0x00000003000085a7 */ /* 0x000ea400080010ff */
[----:B--2---:R-:W-:Y:S05]  /*a920*/  @!P0 BRA `(.L_x_246) ;  /* 0xfffffffc00f08947 */ /* 0x004fea000383ffff */
[----:B------:R-:W-:Y:S05]  /*a930*/  BRA `(.L_x_247) ;  /* 0xffffff9800507947 */ /* 0x000fea000383ffff */
.L_x_75:
[----:B------:R-:W-:-:S07]  /*a940*/  MOV R0, UR5 ;  /* 0x0000000500007c02 */ /* 0x000fce0008000f00 */
.L_x_248:
[----:B-1----:R1:W2:Y:S02]  /*a950*/  SYNCS.PHASECHK.TRANS64.TRYWAIT P0, [R0+URZ], R3 ;  /* 0x00000003000075a7 */ /* 0x0022a400080011ff */
[----:B--2---:R-:W-:Y:S05]  /*a960*/  @!P0 NANOSLEEP.SYNCS 0x989680 ;  /* 0x009896800000895d */ /* 0x004fea0003900000 */
[----:B------:R-:W2:Y:S02]  /*a970*/  @!P0 SYNCS.PHASECHK.TRANS64 P0, [R0+URZ], R3 ;  /* 0x00000003000085a7 */ /* 0x000ea400080010ff */
[----:B--2---:R-:W-:Y:S05]  /*a980*/  @!P0 BRA `(.L_x_248) ;  /* 0xfffffffc00f08947 */ /* 0x004fea000383ffff */
[----:B------:R-:W-:Y:S05]  /*a990*/  BRA `(.L_x_249) ;  /* 0xffffff98005c7947 */ /* 0x000fea000383ffff */
.L_x_76:
[----:B------:R-:W-:-:S07]  /*a9a0*/  MOV R0, UR5 ;  /* 0x0000000500007c02 */ /* 0x000fce0008000f00 */
.L_x_250:
[----:B-1----:R1:W2:Y:S02]  /*a9b0*/  SYNCS.PHASECHK.TRANS64.TRYWAIT P0, [R0+URZ], R3 ;  /* 0x00000003000075a7 */ /* 0x0022a400080011ff */
[----:B--2---:R-:W-:Y:S05]  /*a9c0*/  @!P0 NANOSLEEP.SYNCS 0x989680 ;  /* 0x009896800000895d */ /* 0x004fea0003900000 */
[----:B------:R-:W2:Y:S02]  /*a9d0*/  @!P0 SYNCS.PHASECHK.TRANS64 P0, [R0+URZ], R3 ;  /* 0x00000003000085a7 */ /* 0x000ea400080010ff */
[----:B--2---:R-:W-:Y:S05]  /*a9e0*/  @!P0 BRA `(.L_x_250) ;  /* 0xfffffffc00f08947 */ /* 0x004fea000383ffff */
[----:B------:R-:W-:Y:S05]  /*a9f0*/  BRA `(.L_x_251) ;  /* 0xffffff9800687947 */ /* 0x000fea000383ffff */
.L_x_77:
[----:B------:R-:W-:-:S07]  /*aa00*/  MOV R0, UR5 ;  /* 0x0000000500007c02 */ /* 0x000fce0008000f00 */
.L_x_252:
[----:B-1----:R1:W2:Y:S02]  /*aa10*/  SYNCS.PHASECHK.TRANS64.TRYWAIT P0, [R0+URZ], R3 ;  /* 0x00000003000075a7 */ /* 0x0022a400080011ff */
[----:B--2---:R-:W-:Y:S05]  /*aa20*/  @!P0 NANOSLEEP.SYNCS 0x989680 ;  /* 0x009896800000895d */ /* 0x004fea0003900000 */
[----:B------:R-:W2:Y:S02]  /*aa30*/  @!P0 SYNCS.PHASECHK.TRANS64 P0, [R0+URZ], R3 ;  /* 0x00000003000085a7 */ /* 0x000ea400080010ff */
[----:B--2---:R-:W-:Y:S05]  /*aa40*/  @!P0 BRA `(.L_x_252) ;  /* 0xfffffffc00f08947 */ /* 0x004fea000383ffff */
[----:B------:R-:W-:Y:S05]  /*aa50*/  BRA `(.L_x_253) ;  /* 0xffffff9800747947 */ /* 0x000fea000383ffff */
.L_x_78:
[----:B------:R-:W-:-:S07]  /*aa60*/  MOV R0, UR5 ;  /* 0x0000000500007c02 */ /* 0x000fce0008000f00 */
.L_x_254:
[----:B-1----:R1:W2:Y:S02]  /*aa70*/  SYNCS.PHASECHK.TRANS64.TRYWAIT P0, [R0+URZ], R3 ;  /* 0x00000003000075a7 */ /* 0x0022a400080011ff */
[----:B--2---:R-:W-:Y:S05]  /*aa80*/  @!P0 NANOSLEEP.SYNCS 0x989680 ;  /* 0x009896800000895d */ /* 0x004fea0003900000 */
[----:B------:R-:W2:Y:S02]  /*aa90*/  @!P0 SYNCS.PHASECHK.TRANS64 P0, [R0+URZ], R3 ;  /* 0x00000003000085a7 */ /* 0x000ea400080010ff */
[----:B--2---:R-:W-:Y:S05]  /*aaa0*/  @!P0 BRA `(.L_x_254) ;  /* 0xfffffffc00f08947 */ /* 0x004fea000383ffff */
[----:B------:R-:W-:Y:S05]  /*aab0*/  BRA `(.L_x_255) ;  /* 0xffffff9800807947 */ /* 0x000fea000383ffff */
.L_x_79:
[----:B------:R-:W-:-:S07]  /*aac0*/  MOV R0, UR5 ;  /* 0x0000000500007c02 */ /* 0x000fce0008000f00 */
.L_x_256:
[----:B-1----:R1:W2:Y:S02]  /*aad0*/  SYNCS.PHASECHK.TRANS64.TRYWAIT P0, [R0+URZ], R3 ;  /* 0x00000003000075a7 */ /* 0x0022a400080011ff */
[----:B--2---:R-:W-:Y:S05]  /*aae0*/  @!P0 NANOSLEEP.SYNCS 0x989680 ;  /* 0x009896800000895d */ /* 0x004fea0003900000 */
[----:B------:R-:W2:Y:S02]  /*aaf0*/  @!P0 SYNCS.PHASECHK.TRANS64 P0, [R0+URZ], R3 ;  /* 0x00000003000085a7 */ /* 0x000ea400080010ff */
[----:B--2---:R-:W-:Y:S05]  /*ab00*/  @!P0 BRA `(.L_x_256) ;  /* 0xfffffffc00f08947 */ /* 0x004fea000383ffff */
[----:B------:R-:W-:Y:S05]  /*ab10*/  BRA `(.L_x_257) ;  /* 0xffffff98008c7947 */ /* 0x000fea000383ffff */
.L_x_80:
[----:B------:R-:W-:-:S07]  /*ab20*/  MOV R0, UR5 ;  /* 0x0000000500007c02 */ /* 0x000fce0008000f00 */
.L_x_258:
[----:B-1----:R1:W2:Y:S02]  /*ab30*/  SYNCS.PHASECHK.TRANS64.TRYWAIT P0, [R0+URZ], R3 ;  /* 0x00000003000075a7 */ /* 0x0022a400080011ff */
[----:B--2---:R-:W-:Y:S05]  /*ab40*/  @!P0 NANOSLEEP.SYNCS 0x989680 ;  /* 0x009896800000895d */ /* 0x004fea0003900000 */
[----:B------:R-:W2:Y:S02]  /*ab50*/  @!P0 SYNCS.PHASECHK.TRANS64 P0, [R0+URZ], R3 ;  /* 0x00000003000085a7 */ /* 0x000ea400080010ff */
[----:B--2---:R-:W-:Y:S05]  /*ab60*/  @!P0 BRA `(.L_x_258) ;  /* 0xfffffffc00f08947 */ /* 0x004fea000383ffff */
[----:B------:R-:W-:Y:S05]  /*ab70*/  BRA `(.L_x_259) ;  /* 0xffffff9800987947 */ /* 0x000fea000383ffff */
.L_x_81:
[----:B------:R-:W-:-:S07]  /*ab80*/  MOV R0, UR5 ;  /* 0x0000000500007c02 */ /* 0x000fce0008000f00 */
.L_x_260:
[----:B-1----:R1:W2:Y:S02]  /*ab90*/  SYNCS.PHASECHK.TRANS64.TRYWAIT P0, [R0+URZ], R3 ;  /* 0x00000003000075a7 */ /* 0x0022a400080011ff */
[----:B--2---:R-:W-:Y:S05]  /*aba0*/  @!P0 NANOSLEEP.SYNCS 0x989680 ;  /* 0x009896800000895d */ /* 0x004fea0003900000 */
[----:B------:R-:W2:Y:S02]  /*abb0*/  @!P0 SYNCS.PHASECHK.TRANS64 P0, [R0+URZ], R3 ;  /* 0x00000003000085a7 */ /* 0x000ea400080010ff */
[----:B--2---:R-:W-:Y:S05]  /*abc0*/  @!P0 BRA `(.L_x_260) ;  /* 0xfffffffc00f08947 */ /* 0x004fea000383ffff */
[----:B------:R-:W-:Y:S05]  /*abd0*/  BRA `(.L_x_261) ;  /* 0xffffff9800a47947 */ /* 0x000fea000383ffff */
.L_x_82:
[----:B------:R-:W-:-:S07]  /*abe0*/  MOV R0, UR5 ;  /* 0x0000000500007c02 */ /* 0x000fce0008000f00 */
.L_x_262:
[----:B-1----:R1:W2:Y:S02]  /*abf0*/  SYNCS.PHASECHK.TRANS64.TRYWAIT P0, [R0+URZ], R3 ;  /* 0x00000003000075a7 */ /* 0x0022a400080011ff */
[----:B--2---:R-:W-:Y:S05]  /*ac00*/  @!P0 NANOSLEEP.SYNCS 0x989680 ;  /* 0x009896800000895d */ /* 0x004fea0003900000 */
[----:B------:R-:W2:Y:S02]  /*ac10*/  @!P0 SYNCS.PHASECHK.TRANS64 P0, [R0+URZ], R3 ;  /* 0x00000003000085a7 */ /* 0x000ea400080010ff */
[----:B--2---:R-:W-:Y:S05]  /*ac20*/  @!P0 BRA `(.L_x_262) ;  /* 0xfffffffc00f08947 */ /* 0x004fea000383ffff */
[----:B------:R-:W-:Y:S05]  /*ac30*/  BRA `(.L_x_263) ;  /* 0xffffff9800b07947 */ /* 0x000fea000383ffff */
.L_x_83:
[----:B------:R-:W-:-:S07]  /*ac40*/  MOV R0, UR5 ;  /* 0x0000000500007c02 */ /* 0x000fce0008000f00 */
.L_x_264:
[----:B-1----:R1:W2:Y:S02]  /*ac50*/  SYNCS.PHASECHK.TRANS64.TRYWAIT P0, [R0+URZ], R3 ;  /* 0x00000003000075a7 */ /* 0x0022a400080011ff */
[----:B--2---:R-:W-:Y:S05]  /*ac60*/  @!P0 NANOSLEEP.SYNCS 0x989680 ;  /* 0x009896800000895d */ /* 0x004fea0003900000 */
[----:B------:R-:W2:Y:S02]  /*ac70*/  @!P0 SYNCS.PHASECHK.TRANS64 P0, [R0+URZ], R3 ;  /* 0x00000003000085a7 */ /* 0x000ea400080010ff */
[----:B--2---:R-:W-:Y:S05]  /*ac80*/  @!P0 BRA `(.L_x_264) ;  /* 0xfffffffc00f08947 */ /* 0x004fea000383ffff */
[----:B------:R-:W-:Y:S05]  /*ac90*/  BRA `(.L_x_265) ;  /* 0xffffff9800bc7947 */ /* 0x000fea000383ffff */
.L_x_84:
[----:B------:R-:W-:-:S07]  /*aca0*/  MOV R0, UR5 ;  /* 0x0000000500007c02 */ /* 0x000fce0008000f00 */
.L_x_266:
[----:B-1----:R1:W2:Y:S02]  /*acb0*/  SYNCS.PHASECHK.TRANS64.TRYWAIT P0, [R0+URZ], R3 ;  /* 0x00000003000075a7 */ /* 0x0022a400080011ff */
[----:B--2---:R-:W-:Y:S05]  /*acc0*/  @!P0 NANOSLEEP.SYNCS 0x989680 ;  /* 0x009896800000895d */ /* 0x004fea0003900000 */
[----:B------:R-:W2:Y:S02]  /*acd0*/  @!P0 SYNCS.PHASECHK.TRANS64 P0, [R0+URZ], R3 ;  /* 0x00000003000085a7 */ /* 0x000ea400080010ff */
[----:B--2---:R-:W-:Y:S05]  /*ace0*/  @!P0 BRA `(.L_x_266) ;  /* 0xfffffffc00f08947 */ /* 0x004fea000383ffff */
[----:B------:R-:W-:Y:S05]  /*acf0*/  BRA `(.L_x_267) ;  /* 0xffffff9800c87947 */ /* 0x000fea000383ffff */
.L_x_85:
[----:B------:R-:W-:-:S07]  /*ad00*/  MOV R0, UR5 ;  /* 0x0000000500007c02 */ /* 0x000fce0008000f00 */
.L_x_268:
[----:B-1----:R1:W2:Y:S02]  /*ad10*/  SYNCS.PHASECHK.TRANS64.TRYWAIT P0, [R0+URZ], R3 ;  /* 0x00000003000075a7 */ /* 0x0022a400080011ff */
[----:B--2---:R-:W-:Y:S05]  /*ad20*/  @!P0 NANOSLEEP.SYNCS 0x989680 ;  /* 0x009896800000895d */ /* 0x004fea0003900000 */
[----:B------:R-:W2:Y:S02]  /*ad30*/  @!P0 SYNCS.PHASECHK.TRANS64 P0, [R0+URZ], R3 ;  /* 0x00000003000085a7 */ /* 0x000ea400080010ff */
[----:B--2---:R-:W-:Y:S05]  /*ad40*/  @!P0 BRA `(.L_x_268) ;  /* 0xfffffffc00f08947 */ /* 0x004fea000383ffff */
[----:B------:R-:W-:Y:S05]  /*ad50*/  BRA `(.L_x_269) ;  /* 0xffffff9800d47947 */ /* 0x000fea000383ffff */
.L_x_86:
[----:B------:R-:W-:-:S07]  /*ad60*/  MOV R0, UR5 ;  /* 0x0000000500007c02 */ /* 0x000fce0008000f00 */
.L_x_270:
[----:B-1----:R1:W2:Y:S02]  /*ad70*/  SYNCS.PHASECHK.TRANS64.TRYWAIT P0, [R0+URZ], R3 ;  /* 0x00000003000075a7 */ /* 0x0022a400080011ff */
[----:B--2---:R-:W-:Y:S05]  /*ad80*/  @!P0 NANOSLEEP.SYNCS 0x989680 ;  /* 0x009896800000895d */ /* 0x004fea0003900000 */
[----:B------:R-:W2:Y:S02]  /*ad90*/  @!P0 SYNCS.PHASECHK.TRANS64 P0, [R0+URZ], R3 ;  /* 0x00000003000085a7 */ /* 0x000ea400080010ff */
[----:B--2---:R-:W-:Y:S05]  /*ada0*/  @!P0 BRA `(.L_x_270) ;  /* 0xfffffffc00f08947 */ /* 0x004fea000383ffff */
[----:B------:R-:W-:Y:S05]  /*adb0*/  BRA `(.L_x_271) ;  /* 0xffffff9800e07947 */ /* 0x000fea000383ffff */
.L_x_87:
[----:B------:R-:W-:-:S07]  /*adc0*/  MOV R0, UR5 ;  /* 0x0000000500007c02 */ /* 0x000fce0008000f00 */
.L_x_272:
[----:B-1----:R1:W2:Y:S02]  /*add0*/  SYNCS.PHASECHK.TRANS64.TRYWAIT P0, [R0+URZ], R3 ;  /* 0x00000003000075a7 */ /* 0x0022a400080011ff */
[----:B--2---:R-:W-:Y:S05]  /*ade0*/  @!P0 NANOSLEEP.SYNCS 0x989680 ;  /* 0x009896800000895d */ /* 0x004fea0003900000 */
[----:B------:R-:W2:Y:S02]  /*adf0*/  @!P0 SYNCS.PHASECHK.TRANS64 P0, [R0+URZ], R3 ;  /* 0x00000003000085a7 */ /* 0x000ea400080010ff */
[----:B--2---:R-:W-:Y:S05]  /*ae00*/  @!P0 BRA `(.L_x_272) ;  /* 0xfffffffc00f08947 */ /* 0x004fea000383ffff */
[----:B------:R-:W-:Y:S05]  /*ae10*/  BRA `(.L_x_273) ;  /* 0xffffff9800ec7947 */ /* 0x000fea000383ffff */
.L_x_88:
[----:B------:R-:W-:-:S07]  /*ae20*/  MOV R0, UR5 ;  /* 0x0000000500007c02 */ /* 0x000fce0008000f00 */
.L_x_274:
[----:B-1----:R1:W2:Y:S02]  /*ae30*/  SYNCS.PHASECHK.TRANS64.TRYWAIT P0, [R0+URZ], R3 ;  /* 0x00000003000075a7 */ /* 0x0022a400080011ff */
[----:B--2---:R-:W-:Y:S05]  /*ae40*/  @!P0 NANOSLEEP.SYNCS 0x989680 ;  /* 0x009896800000895d */ /* 0x004fea0003900000 */
[----:B------:R-:W2:Y:S02]  /*ae50*/  @!P0 SYNCS.PHASECHK.TRANS64 P0, [R0+URZ], R3 ;  /* 0x00000003000085a7 */ /* 0x000ea400080010ff */
[----:B--2---:R-:W-:Y:S05]  /*ae60*/  @!P0 BRA `(.L_x_274) ;  /* 0xfffffffc00f08947 */ /* 0x004fea000383ffff */
[----:B------:R-:W-:Y:S05]  /*ae70*/  BRA `(.L_x_275) ;  /* 0xffffff9800f87947 */ /* 0x000fea000383ffff */
.L_x_89:
[----:B------:R-:W-:-:S07]  /*ae80*/  MOV R0, UR5 ;  /* 0x0000000500007c02 */ /* 0x000fce0008000f00 */
.L_x_276:
[----:B-1----:R1:W2:Y:S02]  /*ae90*/  SYNCS.PHASECHK.TRANS64.TRYWAIT P0, [R0+URZ], R3 ;  /* 0x00000003000075a7 */ /* 0x0022a400080011ff */
[----:B--2---:R-:W-:Y:S05]  /*aea0*/  @!P0 NANOSLEEP.SYNCS 0x989680 ;  /* 0x009896800000895d */ /* 0x004fea0003900000 */
[----:B------:R-:W2:Y:S02]  /*aeb0*/  @!P0 SYNCS.PHASECHK.TRANS64 P0, [R0+URZ], R3 ;  /* 0x00000003000085a7 */ /* 0x000ea400080010ff */
[----:B--2---:R-:W-:Y:S05]  /*aec0*/  @!P0 BRA `(.L_x_276) ;  /* 0xfffffffc00f08947 */ /* 0x004fea000383ffff */
[----:B------:R-:W-:Y:S05]  /*aed0*/  BRA `(.L_x_277) ;  /* 0xffffff9c00047947 */ /* 0x000fea000383ffff */
.L_x_90:
[----:B------:R-:W-:-:S07]  /*aee0*/  MOV R0, UR5 ;  /* 0x0000000500007c02 */ /* 0x000fce0008000f00 */
.L_x_278:
[----:B-1----:R1:W2:Y:S02]  /*aef0*/  SYNCS.PHASECHK.TRANS64.TRYWAIT P0, [R0+URZ], R3 ;  /* 0x00000003000075a7 */ /* 0x0022a400080011ff */
[----:B--2---:R-:W-:Y:S05]  /*af00*/  @!P0 NANOSLEEP.SYNCS 0x989680 ;  /* 0x009896800000895d */ /* 0x004fea0003900000 */
[----:B------:R-:W2:Y:S02]  /*af10*/  @!P0 SYNCS.PHASECHK.TRANS64 P0, [R0+URZ], R3 ;  /* 0x00000003000085a7 */ /* 0x000ea400080010ff */
[----:B--2---:R-:W-:Y:S05]  /*af20*/  @!P0 BRA `(.L_x_278) ;  /* 0xfffffffc00f08947 */ /* 0x004fea000383ffff */
[----:B------:R-:W-:Y:S05]  /*af30*/  BRA `(.L_x_279) ;  /* 0xffffff9c00107947 */ /* 0x000fea000383ffff */
.L_x_91:
[----:B------:R-:W-:-:S07]  /*af40*/  MOV R0, UR5 ;  /* 0x0000000500007c02 */ /* 0x000fce0008000f00 */
.L_x_280:
[----:B-1----:R1:W2:Y:S02]  /*af50*/  SYNCS.PHASECHK.TRANS64.TRYWAIT P0, [R0+URZ], R3 ;  /* 0x00000003000075a7 */ /* 0x0022a400080011ff */
[----:B--2---:R-:W-:Y:S05]  /*af60*/  @!P0 NANOSLEEP.SYNCS 0x989680 ;  /* 0x009896800000895d */ /* 0x004fea0003900000 */
[----:B------:R-:W2:Y:S02]  /*af70*/  @!P0 SYNCS.PHASECHK.TRANS64 P0, [R0+URZ], R3 ;  /* 0x00000003000085a7 */ /* 0x000ea400080010ff */
[----:B--2---:R-:W-:Y:S05]  /*af80*/  @!P0 BRA `(.L_x_280) ;  /* 0xfffffffc00f08947 */ /* 0x004fea000383ffff */
[----:B------:R-:W-:Y:S05]  /*af90*/  BRA `(.L_x_281) ;  /* 0xffffff9c001c7947 */ /* 0x000fea000383ffff */
.L_x_92:
[----:B------:R-:W-:-:S07]  /*afa0*/  MOV R0, UR5 ;  /* 0x0000000500007c02 */ /* 0x000fce0008000f00 */
.L_x_282:
[----:B-1----:R1:W2:Y:S02]  /*afb0*/  SYNCS.PHASECHK.TRANS64.TRYWAIT P0, [R0+URZ], R3 ;  /* 0x00000003000075a7 */ /* 0x0022a400080011ff */
[----:B--2---:R-:W-:Y:S05]  /*afc0*/  @!P0 NANOSLEEP.SYNCS 0x989680 ;  /* 0x009896800000895d */ /* 0x004fea0003900000 */
[----:B------:R-:W2:Y:S02]  /*afd0*/  @!P0 SYNCS.PHASECHK.TRANS64 P0, [R0+URZ], R3 ;  /* 0x00000003000085a7 */ /* 0x000ea400080010ff */
[----:B--2---:R-:W-:Y:S05]  /*afe0*/  @!P0 BRA `(.L_x_282) ;  /* 0xfffffffc00f08947 */ /* 0x004fea000383ffff */
[----:B------:R-:W-:Y:S05]  /*aff0*/  BRA `(.L_x_283) ;  /* 0xffffff9c00287947 */ /* 0x000fea000383ffff */
.L_x_93:
[----:B------:R-:W-:-:S07]  /*b000*/  MOV R0, UR5 ;  /* 0x0000000500007c02 */ /* 0x000fce0008000f00 */
.L_x_284:
[----:B-1----:R1:W2:Y:S02]  /*b010*/  SYNCS.PHASECHK.TRANS64.TRYWAIT P0, [R0+URZ], R3 ;  /* 0x00000003000075a7 */ /* 0x0022a400080011ff */
[----:B--2---:R-:W-:Y:S05]  /*b020*/  @!P0 NANOSLEEP.SYNCS 0x989680 ;  /* 0x009896800000895d */ /* 0x004fea0003900000 */
[----:B------:R-:W2:Y:S02]  /*b030*/  @!P0 SYNCS.PHASECHK.TRANS64 P0, [R0+URZ], R3 ;  /* 0x00000003000085a7 */ /* 0x000ea400080010ff */
[----:B--2---:R-:W-:Y:S05]  /*b040*/  @!P0 BRA `(.L_x_284) ;  /* 0xfffffffc00f08947 */ /* 0x004fea000383ffff */
[----:B------:R-:W-:Y:S05]  /*b050*/  BRA `(.L_x_285) ;  /* 0xffffff9c00347947 */ /* 0x000fea000383ffff */
.L_x_94:
[----:B------:R-:W-:-:S07]  /*b060*/  MOV R0, UR5 ;  /* 0x0000000500007c02 */ /* 0x000fce0008000f00 */
.L_x_286:
[----:B-1----:R1:W2:Y:S02]  /*b070*/  SYNCS.PHASECHK.TRANS64.TRYWAIT P0, [R0+URZ], R3 ;  /* 0x00000003000075a7 */ /* 0x0022a400080011ff */
[----:B--2---:R-:W-:Y:S05]  /*b080*/  @!P0 NANOSLEEP.SYNCS 0x989680 ;  /* 0x009896800000895d */ /* 0x004fea0003900000 */
[----:B------:R-:W2:Y:S02]  /*b090*/  @!P0 SYNCS.PHASECHK.TRANS64 P0, [R0+URZ], R3 ;  /* 0x00000003000085a7 */ /* 0x000ea400080010ff */
[----:B--2---:R-:W-:Y:S05]  /*b0a0*/  @!P0 BRA `(.L_x_286) ;  /* 0xfffffffc00f08947 */ /* 0x004fea000383ffff */
[----:B------:R-:W-:Y:S05]  /*b0b0*/  BRA `(.L_x_287) ;  /* 0xffffff9c00407947 */ /* 0x000fea000383ffff */
.L_x_95:
[----:B------:R-:W-:-:S07]  /*b0c0*/  MOV R0, UR5 ;  /* 0x0000000500007c02 */ /* 0x000fce0008000f00 */
.L_x_288:
[----:B-1----:R1:W2:Y:S02]  /*b0d0*/  SYNCS.PHASECHK.TRANS64.TRYWAIT P0, [R0+URZ], R3 ;  /* 0x00000003000075a7 */ /* 0x0022a400080011ff */
[----:B--2---:R-:W-:Y:S05]  /*b0e0*/  @!P0 NANOSLEEP.SYNCS 0x989680 ;  /* 0x009896800000895d */ /* 0x004fea0003900000 */
[----:B------:R-:W2:Y:S02]  /*b0f0*/  @!P0 SYNCS.PHASECHK.TRANS64 P0, [R0+URZ], R3 ;  /* 0x00000003000085a7 */ /* 0x000ea400080010ff */
[----:B--2---:R-:W-:Y:S05]  /*b100*/  @!P0 BRA `(.L_x_288) ;  /* 0xfffffffc00f08947 */ /* 0x004fea000383ffff */
[----:B------:R-:W-:Y:S05]  /*b110*/  BRA `(.L_x_289) ;  /* 0xffffff9c004c7947 */ /* 0x000fea000383ffff */
.L_x_96:
[----:B------:R-:W-:-:S07]  /*b120*/  MOV R0, UR5 ;  /* 0x0000000500007c02 */ /* 0x000fce0008000f00 */
.L_x_290:
[----:B-1----:R1:W2:Y:S02]  /*b130*/  SYNCS.PHASECHK.TRANS64.TRYWAIT P0, [R0+URZ], R3 ;  /* 0x00000003000075a7 */ /* 0x0022a400080011ff */
[----:B--2---:R-:W-:Y:S05]  /*b140*/  @!P0 NANOSLEEP.SYNCS 0x989680 ;  /* 0x009896800000895d */ /* 0x004fea0003900000 */
[----:B------:R-:W2:Y:S02]  /*b150*/  @!P0 SYNCS.PHASECHK.TRANS64 P0, [R0+URZ], R3 ;  /* 0x00000003000085a7 */ /* 0x000ea400080010ff */
[----:B--2---:R-:W-:Y:S05]  /*b160*/  @!P0 BRA `(.L_x_290) ;  /* 0xfffffffc00f08947 */ /* 0x004fea000383ffff */
[----:B------:R-:W-:Y:S05]  /*b170*/  BRA `(.L_x_291) ;  /* 0xffffff9c00587947 */ /* 0x000fea000383ffff */
.L_x_97:
[----:B------:R-:W-:-:S07]  /*b180*/  MOV R0, UR5 ;  /* 0x0000000500007c02 */ /* 0x000fce0008000f00 */
.L_x_292:
[----:B-1----:R1:W2:Y:S02]  /*b190*/  SYNCS.PHASECHK.TRANS64.TRYWAIT P0, [R0+URZ], R3 ;  /* 0x00000003000075a7 */ /* 0x0022a400080011ff */
[----:B--2---:R-:W-:Y:S05]  /*b1a0*/  @!P0 NANOSLEEP.SYNCS 0x989680 ;  /* 0x009896800000895d */ /* 0x004fea0003900000 */
[----:B------:R-:W2:Y:S02]  /*b1b0*/  @!P0 SYNCS.PHASECHK.TRANS64 P0, [R0+URZ], R3 ;  /* 0x00000003000085a7 */ /* 0x000ea400080010ff */
[----:B--2---:R-:W-:Y:S05]  /*b1c0*/  @!P0 BRA `(.L_x_292) ;  /* 0xfffffffc00f08947 */ /* 0x004fea000383ffff */
[----:B------:R-:W-:Y:S05]  /*b1d0*/  BRA `(.L_x_293) ;  /* 0xffffff9c00647947 */ /* 0x000fea000383ffff */
.L_x_98:
[----:B------:R-:W-:-:S07]  /*b1e0*/  MOV R0, UR5 ;  /* 0x0000000500007c02 */ /* 0x000fce0008000f00 */
.L_x_294:
[----:B-1----:R1:W2:Y:S02]  /*b1f0*/  SYNCS.PHASECHK.TRANS64.TRYWAIT P0, [R0+URZ], R3 ;  /* 0x00000003000075a7 */ /* 0x0022a400080011ff */
[----:B--2---:R-:W-:Y:S05]  /*b200*/  @!P0 NANOSLEEP.SYNCS 0x989680 ;  /* 0x009896800000895d */ /* 0x004fea0003900000 */
[----:B------:R-:W2:Y:S02]  /*b210*/  @!P0 SYNCS.PHASECHK.TRANS64 P0, [R0+URZ], R3 ;  /* 0x00000003000085a7 */ /* 0x000ea400080010ff */
[----:B--2---:R-:W-:Y:S05]  /*b220*/  @!P0 BRA `(.L_x_294) ;  /* 0xfffffffc00f08947 */ /* 0x004fea000383ffff */
[----:B------:R-:W-:Y:S05]  /*b230*/  BRA `(.L_x_295) ;  /* 0xffffff9c00707947 */ /* 0x000fea000383ffff */
.L_x_99:
[----:B------:R-:W-:-:S07]  /*b240*/  MOV R0, UR5 ;  /* 0x0000000500007c02 */ /* 0x000fce0008000f00 */
.L_x_296:
[----:B-1----:R1:W2:Y:S02]  /*b250*/  SYNCS.PHASECHK.TRANS64.TRYWAIT P0, [R0+URZ], R3 ;  /* 0x00000003000075a7 */ /* 0x0022a400080011ff */
[----:B--2---:R-:W-:Y:S05]  /*b260*/  @!P0 NANOSLEEP.SYNCS 0x989680 ;  /* 0x009896800000895d */ /* 0x004fea0003900000 */
[----:B------:R-:W2:Y:S02]  /*b270*/  @!P0 SYNCS.PHASECHK.TRANS64 P0, [R0+URZ], R3 ;  /* 0x00000003000085a7 */ /* 0x000ea400080010ff */
[----:B--2---:R-:W-:Y:S05]  /*b280*/  @!P0 BRA `(.L_x_296) ;  /* 0xfffffffc00f08947 */ /* 0x004fea000383ffff */
[----:B------:R-:W-:Y:S05]  /*b290*/  BRA `(.L_x_297) ;  /* 0xffffff9c007c7947 */ /* 0x000fea000383ffff */
.L_x_100:
[----:B------:R-:W-:-:S07]  /*b2a0*/  MOV R0, UR5 ;  /* 0x0000000500007c02 */ /* 0x000fce0008000f00 */
.L_x_298:
[----:B-1----:R1:W2:Y:S02]  /*b2b0*/  SYNCS.PHASECHK.TRANS64.TRYWAIT P0, [R0+URZ], R3 ;  /* 0x00000003000075a7 */ /* 0x0022a400080011ff */
[----:B--2---:R-:W-:Y:S05]  /*b2c0*/  @!P0 NANOSLEEP.SYNCS 0x989680 ;  /* 0x009896800000895d */ /* 0x004fea0003900000 */
[----:B------:R-:W2:Y:S02]  /*b2d0*/  @!P0 SYNCS.PHASECHK.TRANS64 P0, [R0+URZ], R3 ;  /* 0x00000003000085a7 */ /* 0x000ea400080010ff */
[----:B--2---:R-:W-:Y:S05]  /*b2e0*/  @!P0 BRA `(.L_x_298) ;  /* 0xfffffffc00f08947 */ /* 0x004fea000383ffff */
[----:B------:R-:W-:Y:S05]  /*b2f0*/  BRA `(.L_x_299) ;  /* 0xffffff9c00887947 */ /* 0x000fea000383ffff */
.L_x_101:
[----:B------:R-:W-:-:S07]  /*b300*/  MOV R0, UR5 ;  /* 0x0000000500007c02 */ /* 0x000fce0008000f00 */
.L_x_300:
[----:B-1----:R1:W2:Y:S02]  /*b310*/  SYNCS.PHASECHK.TRANS64.TRYWAIT P0, [R0+URZ], R3 ;  /* 0x00000003000075a7 */ /* 0x0022a400080011ff */
[----:B--2---:R-:W-:Y:S05]  /*b320*/  @!P0 NANOSLEEP.SYNCS 0x989680 ;  /* 0x009896800000895d */ /* 0x004fea0003900000 */
[----:B------:R-:W2:Y:S02]  /*b330*/  @!P0 SYNCS.PHASECHK.TRANS64 P0, [R0+URZ], R3 ;  /* 0x00000003000085a7 */ /* 0x000ea400080010ff */
[----:B--2---:R-:W-:Y:S05]  /*b340*/  @!P0 BRA `(.L_x_300) ;  /* 0xfffffffc00f08947 */ /* 0x004fea000383ffff */
[----:B------:R-:W-:Y:S05]  /*b350*/  BRA `(.L_x_301) ;  /* 0xffffff9c00947947 */ /* 0x000fea000383ffff */
.L_x_102:
[----:B------:R-:W-:-:S07]  /*b360*/  MOV R0, UR5 ;  /* 0x0000000500007c02 */ /* 0x000fce0008000f00 */
.L_x_302:
[----:B-1----:R1:W2:Y:S02]  /*b370*/  SYNCS.PHASECHK.TRANS64.TRYWAIT P0, [R0+URZ], R3 ;  /* 0x00000003000075a7 */ /* 0x0022a400080011ff */
[----:B--2---:R-:W-:Y:S05]  /*b380*/  @!P0 NANOSLEEP.SYNCS 0x989680 ;  /* 0x009896800000895d */ /* 0x004fea0003900000 */
[----:B------:R-:W2:Y:S02]  /*b390*/  @!P0 SYNCS.PHASECHK.TRANS64 P0, [R0+URZ], R3 ;  /* 0x00000003000085a7 */ /* 0x000ea400080010ff */
[----:B--2---:R-:W-:Y:S05]  /*b3a0*/  @!P0 BRA `(.L_x_302) ;  /* 0xfffffffc00f08947 */ /* 0x004fea000383ffff */
[----:B------:R-:W-:Y:S05]  /*b3b0*/  BRA `(.L_x_303) ;  /* 0xffffff9c00a07947 */ /* 0x000fea000383ffff */
.L_x_103:
[----:B------:R-:W-:-:S07]  /*b3c0*/  MOV R0, UR5 ;  /* 0x0000000500007c02 */ /* 0x000fce0008000f00 */
.L_x_304:
[----:B-1----:R1:W2:Y:S02]  /*b3d0*/  SYNCS.PHASECHK.TRANS64.TRYWAIT P0, [R0+URZ], R3 ;  /* 0x00000003000075a7 */ /* 0x0022a400080011ff */
[----:B--2---:R-:W-:Y:S05]  /*b3e0*/  @!P0 NANOSLEEP.SYNCS 0x989680 ;  /* 0x009896800000895d */ /* 0x004fea0003900000 */
[----:B------:R-:W2:Y:S02]  /*b3f0*/  @!P0 SYNCS.PHASECHK.TRANS64 P0, [R0+URZ], R3 ;  /* 0x00000003000085a7 */ /* 0x000ea400080010ff */
[----:B--2---:R-:W-:Y:S05]  /*b400*/  @!P0 BRA `(.L_x_304) ;  /* 0xfffffffc00f08947 */ /* 0x004fea000383ffff */
[----:B------:R-:W-:Y:S05]  /*b410*/  BRA `(.L_x_305) ;  /* 0xffffff9c00ac7947 */ /* 0x000fea000383ffff */
.L_x_104:
[----:B------:R-:W-:-:S07]  /*b420*/  MOV R0, UR5 ;  /* 0x0000000500007c02 */ /* 0x000fce0008000f00 */
.L_x_306:
[----:B-1----:R1:W2:Y:S02]  /*b430*/  SYNCS.PHASECHK.TRANS64.TRYWAIT P0, [R0+URZ], R3 ;  /* 0x00000003000075a7 */ /* 0x0022a400080011ff */
[----:B--2---:R-:W-:Y:S05]  /*b440*/  @!P0 NANOSLEEP.SYNCS 0x989680 ;  /* 0x009896800000895d */ /* 0x004fea0003900000 */
[----:B------:R-:W2:Y:S02]  /*b450*/  @!P0 SYNCS.PHASECHK.TRANS64 P0, [R0+URZ], R3 ;  /* 0x00000003000085a7 */ /* 0x000ea400080010ff */
[----:B--2---:R-:W-:Y:S05]  /*b460*/  @!P0 BRA `(.L_x_306) ;  /* 0xfffffffc00f08947 */ /* 0x004fea000383ffff */
[----:B------:R-:W-:Y:S05]  /*b470*/  BRA `(.L_x_307) ;  /* 0xffffff9c00b87947 */ /* 0x000fea000383ffff */
.L_x_105:
[----:B------:R-:W-:-:S07]  /*b480*/  MOV R0, UR5 ;  /* 0x0000000500007c02 */ /* 0x000fce0008000f00 */
.L_x_308:
[----:B-1----:R1:W2:Y:S02]  /*b490*/  SYNCS.PHASECHK.TRANS64.TRYWAIT P0, [R0+URZ], R3 ;  /* 0x00000003000075a7 */ /* 0x0022a400080011ff */
[----:B--2---:R-:W-:Y:S05]  /*b4a0*/  @!P0 NANOSLEEP.SYNCS 0x989680 ;  /* 0x009896800000895d */ /* 0x004fea0003900000 */
[----:B------:R-:W2:Y:S02]  /*b4b0*/  @!P0 SYNCS.PHASECHK.TRANS64 P0, [R0+URZ], R3 ;  /* 0x00000003000085a7 */ /* 0x000ea400080010ff */
[----:B--2---:R-:W-:Y:S05]  /*b4c0*/  @!P0 BRA `(.L_x_308) ;  /* 0xfffffffc00f08947 */ /* 0x004fea000383ffff */
[----:B------:R-:W-:Y:S05]  /*b4d0*/  BRA `(.L_x_309) ;  /* 0xffffff9c00c47947 */ /* 0x000fea000383ffff */
.L_x_106:
[----:B------:R-:W-:-:S07]  /*b4e0*/  MOV R0, UR5 ;  /* 0x0000000500007c02 */ /* 0x000fce0008000f00 */
.L_x_310:
[----:B-1----:R1:W2:Y:S02]  /*b4f0*/  SYNCS.PHASECHK.TRANS64.TRYWAIT P0, [R0+URZ], R3 ;  /* 0x00000003000075a7 */ /* 0x0022a400080011ff */
[----:B--2---:R-:W-:Y:S05]  /*b500*/  @!P0 NANOSLEEP.SYNCS 0x989680 ;  /* 0x009896800000895d */ /* 0x004fea0003900000 */
[----:B------:R-:W2:Y:S02]  /*b510*/  @!P0 SYNCS.PHASECHK.TRANS64 P0, [R0+URZ], R3 ;  /* 0x00000003000085a7 */ /* 0x000ea400080010ff */
[----:B--2---:R-:W-:Y:S05]  /*b520*/  @!P0 BRA `(.L_x_310) ;  /* 0xfffffffc00f08947 */ /* 0x004fea000383ffff */
[----:B------:R-:W-:Y:S05]  /*b530*/  BRA `(.L_x_311) ;  /* 0xffffff9c00d07947 */ /* 0x000fea000383ffff */
.L_x_107:
[----:B------:R-:W-:-:S07]  /*b540*/  MOV R0, UR5 ;  /* 0x0000000500007c02 */ /* 0x000fce0008000f00 */
.L_x_312:
[----:B-1----:R1:W2:Y:S02]  /*b550*/  SYNCS.PHASECHK.TRANS64.TRYWAIT P0, [R0+URZ], R3 ;  /* 0x00000003000075a7 */ /* 0x0022a400080011ff */
[----:B--2---:R-:W-:Y:S05]  /*b560*/  @!P0 NANOSLEEP.SYNCS 0x989680 ;  /* 0x009896800000895d */ /* 0x004fea0003900000 */
[----:B------:R-:W2:Y:S02]  /*b570*/  @!P0 SYNCS.PHASECHK.TRANS64 P0, [R0+URZ], R3 ;  /* 0x00000003000085a7 */ /* 0x000ea400080010ff */
[----:B--2---:R-:W-:Y:S05]  /*b580*/  @!P0 BRA `(.L_x_312) ;  /* 0xfffffffc00f08947 */ /* 0x004fea000383ffff */
[----:B------:R-:W-:Y:S05]  /*b590*/  BRA `(.L_x_313) ;  /* 0xffffff9c00dc7947 */ /* 0x000fea000383ffff */
.L_x_108:
[----:B------:R-:W-:-:S07]  /*b5a0*/  MOV R0, UR5 ;  /* 0x0000000500007c02 */ /* 0x000fce0008000f00 */
.L_x_314:
[----:B-1----:R1:W2:Y:S02]  /*b5b0*/  SYNCS.PHASECHK.TRANS64.TRYWAIT P0, [R0+URZ], R3 ;  /* 0x00000003000075a7 */ /* 0x0022a400080011ff */
[----:B--2---:R-:W-:Y:S05]  /*b5c0*/  @!P0 NANOSLEEP.SYNCS 0x989680 ;  /* 0x009896800000895d */ /* 0x004fea0003900000 */
[----:B------:R-:W2:Y:S02]  /*b5d0*/  @!P0 SYNCS.PHASECHK.TRANS64 P0, [R0+URZ], R3 ;  /* 0x00000003000085a7 */ /* 0x000ea400080010ff */
[----:B--2---:R-:W-:Y:S05]  /*b5e0*/  @!P0 BRA `(.L_x_314) ;  /* 0xfffffffc00f08947 */ /* 0x004fea000383ffff */
[----:B------:R-:W-:Y:S05]  /*b5f0*/  BRA `(.L_x_315) ;  /* 0xffffff9c00e87947 */ /* 0x000fea000383ffff */
.L_x_109:
[----:B------:R-:W-:-:S07]  /*b600*/  MOV R0, UR5 ;  /* 0x0000000500007c02 */ /* 0x000fce0008000f00 */
.L_x_316:
[----:B-1----:R1:W2:Y:S02]  /*b610*/  SYNCS.PHASECHK.TRANS64.TRYWAIT P0, [R0+URZ], R3 ;  /* 0x00000003000075a7 */ /* 0x0022a400080011ff */
[----:B--2---:R-:W-:Y:S05]  /*b620*/  @!P0 NANOSLEEP.SYNCS 0x989680 ;  /* 0x009896800000895d */ /* 0x004fea0003900000 */
[----:B------:R-:W2:Y:S02]  /*b630*/  @!P0 SYNCS.PHASECHK.TRANS64 P0, [R0+URZ], R3 ;  /* 0x00000003000085a7 */ /* 0x000ea400080010ff */
[----:B--2---:R-:W-:Y:S05]  /*b640*/  @!P0 BRA `(.L_x_316) ;  /* 0xfffffffc00f08947 */ /* 0x004fea000383ffff */
[----:B------:R-:W-:Y:S05]  /*b650*/  BRA `(.L_x_317) ;  /* 0xffffff9c00f47947 */ /* 0x000fea000383ffff */
.L_x_110:
[----:B------:R-:W-:-:S07]  /*b660*/  MOV R0, UR5 ;  /* 0x0000000500007c02 */ /* 0x000fce0008000f00 */
.L_x_318:
[----:B-1----:R1:W2:Y:S02]  /*b670*/  SYNCS.PHASECHK.TRANS64.TRYWAIT P0, [R0+URZ], R3 ;  /* 0x00000003000075a7 */ /* 0x0022a400080011ff */
[----:B--2---:R-:W-:Y:S05]  /*b680*/  @!P0 NANOSLEEP.SYNCS 0x989680 ;  /* 0x009896800000895d */ /* 0x004fea0003900000 */
[----:B------:R-:W2:Y:S02]  /*b690*/  @!P0 SYNCS.PHASECHK.TRANS64 P0, [R0+URZ], R3 ;  /* 0x00000003000085a7 */ /* 0x000ea400080010ff */
[----:B--2---:R-:W-:Y:S05]  /*b6a0*/  @!P0 BRA `(.L_x_318) ;  /* 0xfffffffc00f08947 */ /* 0x004fea000383ffff */
[----:B------:R-:W-:Y:S05]  /*b6b0*/  BRA `(.L_x_319) ;  /* 0xffffffa000007947 */ /* 0x000fea000383ffff */
.L_x_111:
[----:B------:R-:W-:-:S07]  /*b6c0*/  MOV R0, UR5 ;  /* 0x0000000500007c02 */ /* 0x000fce0008000f00 */
.L_x_320:
[----:B-1----:R1:W2:Y:S02]  /*b6d0*/  SYNCS.PHASECHK.TRANS64.TRYWAIT P0, [R0+URZ], R3 ;  /* 0x00000003000075a7 */ /* 0x0022a400080011ff */
[----:B--2---:R-:W-:Y:S05]  /*b6e0*/  @!P0 NANOSLEEP.SYNCS 0x989680 ;  /* 0x009896800000895d */ /* 0x004fea0003900000 */
[----:B------:R-:W2:Y:S02]  /*b6f0*/  @!P0 SYNCS.PHASECHK.TRANS64 P0, [R0+URZ], R3 ;  /* 0x00000003000085a7 */ /* 0x000ea400080010ff */
[----:B--2---:R-:W-:Y:S05]  /*b700*/  @!P0 BRA `(.L_x_320) ;  /* 0xfffffffc00f08947 */ /* 0x004fea000383ffff */
[----:B------:R-:W-:Y:S05]  /*b710*/  BRA `(.L_x_321) ;  /* 0xffffffa0000c7947 */ /* 0x000fea000383ffff */
.L_x_112:
[----:B------:R-:W-:-:S07]  /*b720*/  MOV R0, UR5 ;  /* 0x0000000500007c02 */ /* 0x000fce0008000f00 */
.L_x_322:
[----:B-1----:R1:W2:Y:S02]  /*b730*/  SYNCS.PHASECHK.TRANS64.TRYWAIT P0, [R0+URZ], R3 ;  /* 0x00000003000075a7 */ /* 0x0022a400080011ff */
[----:B--2---:R-:W-:Y:S05]  /*b740*/  @!P0 NANOSLEEP.SYNCS 0x989680 ;  /* 0x009896800000895d */ /* 0x004fea0003900000 */
[----:B------:R-:W2:Y:S02]  /*b750*/  @!P0 SYNCS.PHASECHK.TRANS64 P0, [R0+URZ], R3 ;  /* 0x00000003000085a7 */ /* 0x000ea400080010ff */
[----:B--2---:R-:W-:Y:S05]  /*b760*/  @!P0 BRA `(.L_x_322) ;  /* 0xfffffffc00f08947 */ /* 0x004fea000383ffff */
[----:B------:R-:W-:Y:S05]  /*b770*/  BRA `(.L_x_323) ;  /* 0xffffffa000187947 */ /* 0x000fea000383ffff */
.L_x_113:
[----:B------:R-:W-:-:S07]  /*b780*/  MOV R0, UR5 ;  /* 0x0000000500007c02 */ /* 0x000fce0008000f00 */
.L_x_324:
[----:B-1----:R1:W2:Y:S02]  /*b790*/  SYNCS.PHASECHK.TRANS64.TRYWAIT P0, [R0+URZ], R3 ;  /* 0x00000003000075a7 */ /* 0x0022a400080011ff */
[----:B--2---:R-:W-:Y:S05]  /*b7a0*/  @!P0 NANOSLEEP.SYNCS 0x989680 ;  /* 0x009896800000895d */ /* 0x004fea0003900000 */
[----:B------:R-:W2:Y:S02]  /*b7b0*/  @!P0 SYNCS.PHASECHK.TRANS64 P0, [R0+URZ], R3 ;  /* 0x00000003000085a7 */ /* 0x000ea400080010ff */
[----:B--2---:R-:W-:Y:S05]  /*b7c0*/  @!P0 BRA `(.L_x_324) ;  /* 0xfffffffc00f08947 */ /* 0x004fea000383ffff */
[----:B------:R-:W-:Y:S05]  /*b7d0*/  BRA `(.L_x_325) ;  /* 0xffffffa000247947 */ /* 0x000fea000383ffff */
.L_x_114:
[----:B------:R-:W-:-:S07]  /*b7e0*/  MOV R0, UR5 ;  /* 0x0000000500007c02 */ /* 0x000fce0008000f00 */
.L_x_326:
[----:B-1----:R1:W2:Y:S02]  /*b7f0*/  SYNCS.PHASECHK.TRANS64.TRYWAIT P0, [R0+URZ], R3 ;  /* 0x00000003000075a7 */ /* 0x0022a400080011ff */
[----:B--2---:R-:W-:Y:S05]  /*b800*/  @!P0 NANOSLEEP.SYNCS 0x989680 ;  /* 0x009896800000895d */ /* 0x004fea0003900000 */
[----:B------:R-:W2:Y:S02]  /*b810*/  @!P0 SYNCS.PHASECHK.TRANS64 P0, [R0+URZ], R3 ;  /* 0x00000003000085a7 */ /* 0x000ea400080010ff */
[----:B--2---:R-:W-:Y:S05]  /*b820*/  @!P0 BRA `(.L_x_326) ;  /* 0xfffffffc00f08947 */ /* 0x004fea000383ffff */
[----:B------:R-:W-:Y:S05]  /*b830*/  BRA `(.L_x_327) ;  /* 0xffffffa000307947 */ /* 0x000fea000383ffff */
.L_x_117:
[----:B--2---:R2:W3:Y:S02]  /*b840*/  SYNCS.PHASECHK.TRANS64.TRYWAIT P0, [R2+URZ+0x500], R4 ;  /* 0x00050004020075a7 */ /* 0x0044e400080011ff */
[----:B---3--:R-:W-:Y:S05]  /*b850*/  @!P0 NANOSLEEP.SYNCS 0x989680 ;  /* 0x009896800000895d */ /* 0x008fea0003900000 */
[----:B------:R-:W3:Y:S02]  /*b860*/  @!P0 SYNCS.PHASECHK.TRANS64 P0, [R2+URZ+0x500], R4 ;  /* 0x00050004020085a7 */ /* 0x000ee400080010ff */
[----:B---3--:R-:W-:Y:S05]  /*b870*/  @!P0 BRA `(.L_x_117) ;  /* 0xfffffffc00f08947 */ /* 0x008fea000383ffff */
[----:B------:R-:W-:Y:S05]  /*b880*/  BRA `(.L_x_328) ;  /* 0xffffffa000947947 */ /* 0x000fea000383ffff */
.L_x_118:
[----:B------:R-:W-:-:S07]  /*b890*/  MOV R2, UR4 ;  /* 0x0000000400027c02 */ /* 0x000fce0008000f00 */
.L_x_329:
[----:B--2---:R2:W3:Y:S02]  /*b8a0*/  SYNCS.PHASECHK.TRANS64.TRYWAIT P0, [R2+URZ+0x4b0], R5 ;  /* 0x0004b005020075a7 */ /* 0x0044e400080011ff */
[----:B---3--:R-:W-:Y:S05]  /*b8b0*/  @!P0 NANOSLEEP.SYNCS 0x989680 ;  /* 0x009896800000895d */ /* 0x008fea0003900000 */
[----:B------:R-:W3:Y:S02]  /*b8c0*/  @!P0 SYNCS.PHASECHK.TRANS64 P0, [R2+URZ+0x4b0], R5 ;  /* 0x0004b005020085a7 */ /* 0x000ee400080010ff */
[----:B---3--:R-:W-:Y:S05]  /*b8d0*/  @!P0 BRA `(.L_x_329) ;  /* 0xfffffffc00f08947 */ /* 0x008fea000383ffff */
[----:B------:R-:W-:Y:S05]  /*b8e0*/  BRA `(.L_x_330) ;  /* 0xffffffa000a47947 */ /* 0x000fea000383ffff */
.L_x_119:
[----:B--2---:R2:W3:Y:S02]  /*b8f0*/  SYNCS.PHASECHK.TRANS64.TRYWAIT P1, [R2+URZ+0x4a0], R4 ;  /* 0x0004a004020075a7 */ /* 0x0044e400080211ff */
[----:B---3--:R-:W-:Y:S05]  /*b900*/  @!P1 NANOSLEEP.SYNCS 0x989680 ;  /* 0x009896800000995d */ /* 0x008fea0003900000 */
[----:B------:R-:W3:Y:S02]  /*b910*/  @!P1 SYNCS.PHASECHK.TRANS64 P1, [R2+URZ+0x4a0], R4 ;  /* 0x0004a004020095a7 */ /* 0x000ee400080210ff */
[----:B---3--:R-:W-:Y:S05]  /*b920*/  @!P1 BRA `(.L_x_119) ;  /* 0xfffffffc00f09947 */ /* 0x008fea000383ffff */
[----:B------:R-:W-:Y:S05]  /*b930*/  BRA `(.L_x_331) ;  /* 0xffffffa000d47947 */ /* 0x000fea000383ffff */
.L_x_122:
[----:B------:R-:W-:-:S07]  /*b940*/  MOV R0, UR4 ;  /* 0x0000000400007c02 */ /* 0x000fce0008000f00 */
.L_x_332:
[----:B--2---:R2:W3:Y:S02]  /*b950*/  SYNCS.PHASECHK.TRANS64.TRYWAIT P0, [R0+URZ+0x4b0], R2 ;  /* 0x0004b002000075a7 */ /* 0x0044e400080011ff */
[----:B---3--:R-:W-:Y:S05]  /*b960*/  @!P0 NANOSLEEP.SYNCS 0x989680 ;  /* 0x009896800000895d */ /* 0x008fea0003900000 */
[----:B------:R-:W3:Y:S02]  /*b970*/  @!P0 SYNCS.PHASECHK.TRANS64 P0, [R0+URZ+0x4b0], R2 ;  /* 0x0004b002000085a7 */ /* 0x000ee400080010ff */
[----:B---3--:R-:W-:Y:S05]  /*b980*/  @!P0 BRA `(.L_x_332) ;  /* 0xfffffffc00f08947 */ /* 0x008fea000383ffff */
[----:B------:R-:W-:Y:S05]  /*b990*/  BRA `(.L_x_121) ;  /* 0xffffffa400287947 */ /* 0x000fea000383ffff */
.L_x_131:
[----:B--2---:R-:W-:-:S04]  /*b9a0*/  MOV R5, UR5 ;  /* 0x0000000500057c02 */ /* 0x004fc80008000f00 */
[----:B------:R2:W3:Y:S03]  /*b9b0*/  SYNCS.PHASECHK.TRANS64.TRYWAIT P0, [R5+URZ+0x8], R6 ;  /* 0x00000806050075a7 */ /* 0x0004e600080011ff */
[----:B---3--:R-:W-:Y:S05]  /*b9c0*/  @!P0 NANOSLEEP.SYNCS 0x989680 ;  /* 0x009896800000895d */ /* 0x008fea0003900000 */
[----:B------:R-:W3:Y:S02]  /*b9d0*/  @!P0 SYNCS.PHASECHK.TRANS64 P0, [R5+URZ+0x8], R6 ;  /* 0x00000806050085a7 */ /* 0x000ee400080010ff */
[----:B---3--:R-:W-:Y:S05]  /*b9e0*/  @!P0 BRA `(.L_x_131) ;  /* 0xfffffffc00ec8947 */ /* 0x008fea000383ffff */
[----:B------:R-:W-:Y:S05]  /*b9f0*/  BRA `(.L_x_130) ;  /* 0xffffffa400e07947 */ /* 0x000fea000383ffff */
.L_x_133:
[----:B------:R-:W-:Y:S01]  /*ba00*/  BSSY B0, `(.L_x_333) ;  /* 0x0000006000007945 */ /* 0x000fe20003800000 */
[----:B------:R-:W-:-:S07]  /*ba10*/  MOV R15, 0xffffffff ;  /* 0xffffffff000f7802 */ /* 0x000fce0000000f00 */
[----:B-12--5:R-:W-:Y:S05]  /*ba20*/  WARPSYNC.COLLECTIVE R15, `(.L_x_334) ;  /* 0x000000000f0c7348 */ /* 0x026fea0003c00000 */
[----:B------:R-:W-:Y:S02]  /*ba30*/  ELECT P6, UR79, PT ;  /* 0x00000000004f782f */ /* 0x000fe400038c0000 */
[----:B------:R-:W-:Y:S01]  /*ba40*/  MOV R14, UR79 ;  /* 0x0000004f000e7c02 */ /* 0x000fe20008000f00 */
[----:B-12--5:R-:W-:Y:S10]  /*ba50*/  ENDCOLLECTIVE ;  /* 0x000000000000791b */ /* 0x026ff40003800000 */
.L_x_334:
[----:B------:R-:W-:Y:S05]  /*ba60*/  BSYNC B0 ;  /* 0x0000000000007941 */ /* 0x000fea0003800000 */
.L_x_333:
[----:B------:R-:W-:Y:S01]  /*ba70*/  PLOP3.LUT P0, PT, P6, PT, PT, 0x80, 0x8 ;  /* 0x000000000008781c */ /* 0x000fe2000370f070 */
[----:B------:R-:W-:-:S12]  /*ba80*/  BRA `(.L_x_335) ;  /* 0xffffffa8000c7947 */ /* 0x000fd8000383ffff */
.L_x_135:
[----:B--2---:R-:W-:-:S04]  /*ba90*/  MOV R0, UR5 ;  /* 0x0000000500007c02 */ /* 0x004fc80008000f00 */
[----:B------:R2:W3:Y:S03]  /*baa0*/  SYNCS.PHASECHK.TRANS64.TRYWAIT P0, [R0+URZ+0x8], R4 ;  /* 0x00000804000075a7 */ /* 0x0004e600080011ff */
[----:B---3--:R-:W-:Y:S05]  /*bab0*/  @!P0 NANOSLEEP.SYNCS 0x989680 ;  /* 0x009896800000895d */ /* 0x008fea0003900000 */
[----:B------:R-:W3:Y:S02]  /*bac0*/  @!P0 SYNCS.PHASECHK.TRANS64 P0, [R0+URZ+0x8], R4 ;  /* 0x00000804000085a7 */ /* 0x000ee400080010ff */
[----:B---3--:R-:W-:Y:S05]  /*bad0*/  @!P0 BRA `(.L_x_135) ;  /* 0xfffffffc00ec8947 */ /* 0x008fea000383ffff */
[----:B------:R-:W-:Y:S05]  /*bae0*/  BRA `(.L_x_134) ;  /* 0xffffffa800107947 */ /* 0x000fea000383ffff */
.L_x_136:
[----:B-1----:R1:W2:Y:S02]  /*baf0*/  SYNCS.PHASECHK.TRANS64.TRYWAIT P0, [R0+URZ+0x4a0], R4 ;  /* 0x0004a004000075a7 */ /* 0x0022a400080011ff */
[----:B--2---:R-:W-:Y:S05]  /*bb00*/  @!P0 NANOSLEEP.SYNCS 0x989680 ;  /* 0x009896800000895d */ /* 0x004fea0003900000 */
[----:B------:R-:W2:Y:S02]  /*bb10*/  @!P0 SYNCS.PHASECHK.TRANS64 P0, [R0+URZ+0x4a0], R4 ;  /* 0x0004a004000085a7 */ /* 0x000ea400080010ff */
[----:B--2---:R-:W-:Y:S05]  /*bb20*/  @!P0 BRA `(.L_x_136) ;  /* 0xfffffffc00f08947 */ /* 0x004fea000383ffff */
[----:B------:R-:W-:Y:S05]  /*bb30*/  BRA `(.L_x_336) ;  /* 0xffffffa800e47947 */ /* 0x000fea000383ffff */
.L_x_138:
[----:B------:R-:W-:-:S07]  /*bb40*/  MOV R0, UR19 ;  /* 0x0000001300007c02 */ /* 0x000fce0008000f00 */
.L_x_337:
[----:B-1----:R1:W2:Y:S02]  /*bb50*/  SYNCS.PHASECHK.TRANS64.TRYWAIT P0, [R0+URZ+0x4e0], R4 ;  /* 0x0004e004000075a7 */ /* 0x0022a400080011ff */
[----:B--2---:R-:W-:Y:S05]  /*bb60*/  @!P0 NANOSLEEP.SYNCS 0x989680 ;  /* 0x009896800000895d */ /* 0x004fea0003900000 */
[----:B------:R-:W2:Y:S02]  /*bb70*/  @!P0 SYNCS.PHASECHK.TRANS64 P0, [R0+URZ+0x4e0], R4 ;  /* 0x0004e004000085a7 */ /* 0x000ea400080010ff */
[----:B--2---:R-:W-:Y:S05]  /*bb80*/  @!P0 BRA `(.L_x_337) ;  /* 0xfffffffc00f08947 */ /* 0x004fea000383ffff */
[----:B------:R-:W-:Y:S05]  /*bb90*/  BRA `(.L_x_338) ;  /* 0xffffffac002c7947 */ /* 0x000fea000383ffff */
.L_x_141:
[----:B------:R-:W-:Y:S07]  /*bba0*/  MOV R0, UR6 ;  /* 0x0000000600007c02 */ /* 0x000fee0008000f00 */
.L_x_339:
[----:B-1----:R1:W2:Y:S02]  /*bbb0*/  SYNCS.PHASECHK.TRANS64.TRYWAIT P0, [R0+URZ], R4 ;  /* 0x00000004000075a7 */ /* 0x0022a400080011ff */
[----:B--2---:R-:W-:Y:S05]  /*bbc0*/  @!P0 NANOSLEEP.SYNCS 0x989680 ;  /* 0x009896800000895d */ /* 0x004fea0003900000 */
[----:B------:R-:W2:Y:S02]  /*bbd0*/  @!P0 SYNCS.PHASECHK.TRANS64 P0, [R0+URZ], R4 ;  /* 0x00000004000085a7 */ /* 0x000ea400080010ff */
[----:B--2---:R-:W-:Y:S05]  /*bbe0*/  @!P0 BRA `(.L_x_339) ;  /* 0xfffffffc00f08947 */ /* 0x004fea000383ffff */
[----:B------:R-:W-:Y:S05]  /*bbf0*/  BRA `(.L_x_140) ;  /* 0xffffffac00447947 */ /* 0x000fea000383ffff */
.L_x_145:
[----:B-1----:R-:W-:-:S07]  /*bc00*/  MOV R0, UR4 ;  /* 0x0000000400007c02 */ /* 0x002fce0008000f00 */
.L_x_340:
[----:B-1----:R1:W2:Y:S02]  /*bc10*/  SYNCS.PHASECHK.TRANS64.TRYWAIT P0, [R0+URZ], R2 ;  /* 0x00000002000075a7 */ /* 0x0022a400080011ff */
[----:B--2---:R-:W-:Y:S05]  /*bc20*/  @!P0 NANOSLEEP.SYNCS 0x989680 ;  /* 0x009896800000895d */ /* 0x004fea0003900000 */
[----:B------:R-:W2:Y:S02]  /*bc30*/  @!P0 SYNCS.PHASECHK.TRANS64 P0, [R0+URZ], R2 ;  /* 0x00000002000085a7 */ /* 0x000ea400080010ff */
[----:B--2---:R-:W-:Y:S05]  /*bc40*/  @!P0 BRA `(.L_x_340) ;  /* 0xfffffffc00f08947 */ /* 0x004fea000383ffff */
[----:B------:R-:W-:Y:S05]  /*bc50*/  BRA `(.L_x_341) ;  /* 0xffffffac00fc7947 */ /* 0x000fea000383ffff */
.L_x_146:
[----:B------:R-:W-:-:S07]  /*bc60*/  MOV R0, UR5 ;  /* 0x0000000500007c02 */ /* 0x000fce0008000f00 */
.L_x_342:
[----:B-1----:R1:W2:Y:S02]  /*bc70*/  SYNCS.PHASECHK.TRANS64.TRYWAIT P0, [R0+URZ], R3 ;  /* 0x00000003000075a7 */ /* 0x0022a400080011ff */
[----:B--2---:R-:W-:Y:S05]  /*bc80*/  @!P0 NANOSLEEP.SYNCS 0x989680 ;  /* 0x009896800000895d */ /* 0x004fea0003900000 */
[----:B------:R-:W2:Y:S02]  /*bc90*/  @!P0 SYNCS.PHASECHK.TRANS64 P0, [R0+URZ], R3 ;  /* 0x00000003000085a7 */ /* 0x000ea400080010ff */
[----:B--2---:R-:W-:Y:S05]  /*bca0*/  @!P0 BRA `(.L_x_342) ;  /* 0xfffffffc00f08947 */ /* 0x004fea000383ffff */
[----:B------:R-:W-:Y:S05]  /*bcb0*/  BRA `(.L_x_343) ;  /* 0xffffffb000087947 */ /* 0x000fea000383ffff */
.L_x_147:
[----:B------:R-:W-:-:S07]  /*bcc0*/  MOV R0, UR5 ;  /* 0x0000000500007c02 */ /* 0x000fce0008000f00 */
.L_x_344:
[----:B-1----:R1:W2:Y:S02]  /*bcd0*/  SYNCS.PHASECHK.TRANS64.TRYWAIT P0, [R0+URZ], R3 ;  /* 0x00000003000075a7 */ /* 0x0022a400080011ff */
[----:B--2---:R-:W-:Y:S05]  /*bce0*/  @!P0 NANOSLEEP.SYNCS 0x989680 ;  /* 0x009896800000895d */ /* 0x004fea0003900000 */
[----:B------:R-:W2:Y:S02]  /*bcf0*/  @!P0 SYNCS.PHASECHK.TRANS64 P0, [R0+URZ], R3 ;  /* 0x00000003000085a7 */ /* 0x000ea400080010ff */
[----:B--2---:R-:W-:Y:S05]  /*bd00*/  @!P0 BRA `(.L_x_344) ;  /* 0xfffffffc00f08947 */ /* 0x004fea000383ffff */
[----:B------:R-:W-:Y:S05]  /*bd10*/  BRA `(.L_x_345) ;  /* 0xffffffb000147947 */ /* 0x000fea000383ffff */
.L_x_150:
[----:B------:R-:W-:-:S07]  /*bd20*/  MOV R0, UR13 ;  /* 0x0000000d00007c02 */ /* 0x000fce0008000f00 */
.L_x_346:
[----:B-1----:R1:W2:Y:S02]  /*bd30*/  SYNCS.PHASECHK.TRANS64.TRYWAIT P1, [R0+URZ+0x520], R2 ;  /* 0x00052002000075a7 */ /* 0x0022a400080211ff */
[----:B--2---:R-:W-:Y:S05]  /*bd40*/  @!P1 NANOSLEEP.SYNCS 0x989680 ;  /* 0x009896800000995d */ /* 0x004fea0003900000 */
[----:B------:R-:W2:Y:S02]  /*bd50*/  @!P1 SYNCS.PHASECHK.TRANS64 P1, [R0+URZ+0x520], R2 ;  /* 0x00052002000095a7 */ /* 0x000ea400080210ff */
[----:B--2---:R-:W-:Y:S05]  /*bd60*/  @!P1 BRA `(.L_x_346) ;  /* 0xfffffffc00f09947 */ /* 0x004fea000383ffff */
[----:B------:R-:W-:Y:S05]  /*bd70*/  BRA `(.L_x_347) ;  /* 0xffffffb000607947 */ /* 0x000fea000383ffff */
.L_x_155:
[----:B-1----:R1:W3:Y:S02]  /*bd80*/  SYNCS.PHASECHK.TRANS64.TRYWAIT P0, [R3+URZ+0x4a0], R0 ;  /* 0x0004a000030075a7 */ /* 0x0022e400080011ff */
[----:B---3--:R-:W-:Y:S05]  /*bd90*/  @!P0 NANOSLEEP.SYNCS 0x989680 ;  /* 0x009896800000895d */ /* 0x008fea0003900000 */
[----:B------:R-:W3:Y:S02]  /*bda0*/  @!P0 SYNCS.PHASECHK.TRANS64 P0, [R3+URZ+0x4a0], R0 ;  /* 0x0004a000030085a7 */ /* 0x000ee400080010ff */
[----:B---3--:R-:W-:Y:S05]  /*bdb0*/  @!P0 BRA `(.L_x_155) ;  /* 0xfffffffc00f08947 */ /* 0x008fea000383ffff */
[----:B------:R-:W-:Y:S05]  /*bdc0*/  BRA `(.L_x_348) ;  /* 0xffffffb400907947 */ /* 0x000fea000383ffff */
.L_x_158:
[----:B-1----:R-:W-:Y:S07]  /*bdd0*/  MOV R0, UR17 ;  /* 0x0000001100007c02 */ /* 0x002fee0008000f00 */
.L_x_349:
[----:B-1----:R1:W3:Y:S02]  /*bde0*/  SYNCS.PHASECHK.TRANS64.TRYWAIT P1, [R0+URZ+0x498], R3 ;  /* 0x00049803000075a7 */ /* 0x0022e400080211ff */
[----:B---3--:R-:W-:Y:S05]  /*bdf0*/  @!P1 NANOSLEEP.SYNCS 0x989680 ;  /* 0x009896800000995d */ /* 0x008fea0003900000 */
[----:B------:R-:W3:Y:S02]  /*be00*/  @!P1 SYNCS.PHASECHK.TRANS64 P1, [R0+URZ+0x498], R3 ;  /* 0x00049803000095a7 */ /* 0x000ee400080210ff */
[----:B---3--:R-:W-:Y:S05]  /*be10*/  @!P1 BRA `(.L_x_349) ;  /* 0xfffffffc00f09947 */ /* 0x008fea000383ffff */
[----:B------:R-:W-:Y:S05]  /*be20*/  BRA `(.L_x_157) ;  /* 0xffffffbc00047947 */ /* 0x000fea000383ffff */
.L_x_161:
[----:B-1----:R-:W-:Y:S07]  /*be30*/  MOV R0, UR17 ;  /* 0x0000001100007c02 */ /* 0x002fee0008000f00 */
.L_x_350:
[----:B-1----:R1:W3:Y:S02]  /*be40*/  SYNCS.PHASECHK.TRANS64.TRYWAIT P0, [R0+URZ+0x488], R2 ;  /* 0x00048802000075a7 */ /* 0x0022e400080011ff */
[----:B---3--:R-:W-:Y:S05]  /*be50*/  @!P0 NANOSLEEP.SYNCS 0x989680 ;  /* 0x009896800000895d */ /* 0x008fea0003900000 */
[----:B------:R-:W3:Y:S02]  /*be60*/  @!P0 SYNCS.PHASECHK.TRANS64 P0, [R0+URZ+0x488], R2 ;  /* 0x00048802000085a7 */ /* 0x000ee400080010ff */
[----:B---3--:R-:W-:Y:S05]  /*be70*/  @!P0 BRA `(.L_x_350) ;  /* 0xfffffffc00f08947 */ /* 0x008fea000383ffff */
[----:B------:R-:W-:Y:S05]  /*be80*/  BRA `(.L_x_351) ;  /* 0xffffffbc00587947 */ /* 0x000fea000383ffff */
.L_x_164:
[----:B--2---:R2:W3:Y:S02]  /*be90*/  SYNCS.PHASECHK.TRANS64.TRYWAIT P0, [R3+URZ+0x4a0], R0 ;  /* 0x0004a000030075a7 */ /* 0x0044e400080011ff */
[----:B---3--:R-:W-:Y:S05]  /*bea0*/  @!P0 NANOSLEEP.SYNCS 0x989680 ;  /* 0x009896800000895d */ /* 0x008fea0003900000 */
[----:B------:R-:W3:Y:S02]  /*beb0*/  @!P0 SYNCS.PHASECHK.TRANS64 P0, [R3+URZ+0x4a0], R0 ;  /* 0x0004a000030085a7 */ /* 0x000ee400080010ff */
[----:B---3--:R-:W-:Y:S05]  /*bec0*/  @!P0 BRA `(.L_x_164) ;  /* 0xfffffffc00f08947 */ /* 0x008fea000383ffff */
[----:B------:R-:W-:Y:S05]  /*bed0*/  BRA `(.L_x_352) ;  /* 0xffffffc000b07947 */ /* 0x000fea000383ffff */
.L_x_175:
[----:B-1----:R-:W-:Y:S04]  /*bee0*/  MOV R0, UR44 ;  /* 0x0000002c00007c02 */ /* 0x002fe80008000f00 */
[----:B------:R1:W2:Y:S03]  /*bef0*/  SYNCS.PHASECHK.TRANS64.TRYWAIT P1, [R0+URZ+0x480], R3 ;  /* 0x00048003000075a7 */ /* 0x0002a600080211ff */
[----:B--2---:R-:W-:Y:S05]  /*bf00*/  @!P1 NANOSLEEP.SYNCS 0x989680 ;  /* 0x009896800000995d */ /* 0x004fea0003900000 */
[----:B------:R-:W2:Y:S02]  /*bf10*/  @!P1 SYNCS.PHASECHK.TRANS64 P1, [R0+URZ+0x480], R3 ;  /* 0x00048003000095a7 */ /* 0x000ea400080210ff */
[----:B--2---:R-:W-:Y:S05]  /*bf20*/  @!P1 BRA `(.L_x_175) ;  /* 0xfffffffc00ec9947 */ /* 0x004fea000383ffff */
[----:B------:R-:W-:Y:S05]  /*bf30*/  BRA `(.L_x_174) ;  /* 0xffffffcc00e87947 */ /* 0x000fea000383ffff */
.L_x_177:
[----:B-1----:R1:W2:Y:S02]  /*bf40*/  SYNCS.PHASECHK.TRANS64.TRYWAIT P1, [R82+URZ+0x4c0], R4 ;  /* 0x0004c004520075a7 */ /* 0x0022a400080211ff */
[----:B--2---:R-:W-:Y:S05]  /*bf50*/  @!P1 NANOSLEEP.SYNCS 0x989680 ;  /* 0x009896800000995d */ /* 0x004fea0003900000 */
[----:B------:R-:W2:Y:S02]  /*bf60*/  @!P1 SYNCS.PHASECHK.TRANS64 P1, [R82+URZ+0x4c0], R4 ;  /* 0x0004c004520095a7 */ /* 0x000ea400080210ff */
[----:B--2---:R-:W-:Y:S05]  /*bf70*/  @!P1 BRA `(.L_x_177) ;  /* 0xfffffffc00f09947 */ /* 0x004fea000383ffff */
[----:B------:R-:W-:Y:S05]  /*bf80*/  BRA `(.L_x_176) ;  /* 0xffffffd000287947 */ /* 0x000fea000383ffff */
        .weak           $__internal_0_$__cuda_sm10x_tcgen05_guardrail_trap_col_being_dealloced_not_returned_by_alloc
        .type           $__internal_0_$__cuda_sm10x_tcgen05_guardrail_trap_col_being_dealloced_not_returned_by_alloc,@function
        .size           $__internal_0_$__cuda_sm10x_tcgen05_guardrail_trap_col_being_dealloced_not_returned_by_alloc,($__internal_1_$__cuda_sm10x_tcgen05_guardrail_trap_phase_invalid_during_alloc - $__internal_0_$__cuda_sm10x_tcgen05_guardrail_trap_col_being_dealloced_not_returned_by_alloc)
$__internal_0_$__cuda_sm10x_tcgen05_guardrail_trap_col_being_dealloced_not_returned_by_alloc:
[----:B------:R-:W-:Y:S05]  /*bf90*/  BPT.TRAP 0x1 ;  /* 0x000000040000795c */ /* 0x000fea0000300000 */
[----:B------:R-:W-:-:S04]  /*bfa0*/  HFMA2 R3, -RZ, RZ, 0, 0 ;  /* 0x00000000ff037431 */ /* 0x000fc800000001ff */
[----:B------:R-:W-:Y:S05]  /*bfb0*/  RET.REL.NODEC R2 `(_ZN7cutlass13device_kernelINS_4gemm6kernel13GemmUniversalIN4cute5tupleIJiiiiEEENS1_10collective13CollectiveMmaINS1_35MainloopSm100TmaUmmaWarpSpecializedILi72ELi2ELi4ENS5_IJNS4_1CILi4EEENSA_ILi1EEESC_EEEEENS5_IJNSA_ILi128EEENSA_ILi64EEENSA_ILi32EEEEEENS_12float_e4m3_tENS5_IJlSC_lEEESJ_SK_NS4_8TiledMMAINS4_8MMA_AtomIJNS4_10MMA_TraitsINS4_25SM100_MMA_F8F6F4_2x1SM_SSEJSJ_SJ_fSF_SG_NS4_17integral_constantINS4_4UMMA5MajorELSR_0EEESS_NSP_INSQ_7ScaleInELST_0EEESU_EEEEEENS4_6LayoutINS5_IJSC_SC_SC_EEENS5_IJNSA_ILi0EEESZ_SZ_EEEEENS5_IJNS4_10UnderscoreES12_S12_EEEEENS4_18SM100_TMA_2SM_LOADENS4_14ComposedLayoutINS4_7SwizzleILi1ELi4ELi3EEENS4_18smem_ptr_flag_bitsILi8EEENSX_INS5_IJNSA_ILi8EEESH_EEENS5_IJSH_SC_EEEEEEEvNS4_8identityENS4_28SM100_TMA_2SM_LOAD_MULTICASTES1F_vS1G_EENS_8epilogue10collective18CollectiveEpilogueINS1J_23Sm100TmaWarpSpecializedILi1ELi1ELi32ELb0ELb0EEEJNS5_IJSG_SG_SH_EEENS5_IJNSX_ISG_SC_EES1P_EEESJ_SK_SJ_SK_NS1J_6fusion15FusionCallbacksIS1N_NS1R_17LinearCombinationISJ_fSJ_fLNS_15FloatRoundStyleE2EEES1O_S1Q_JEEENS4_5SM1004TMEM4LOAD26SM100_TMEM_LOAD_32dp32b32xENS4_13SM90_TMA_LOADENS16_INS17_ILi2ELi4ELi3EEES1A_NSX_INS5_IJS1B_SG_EEENS5_IJSG_SC_EEEEEEENS4_39AutoVectorizingCopyWithAssumedAlignmentILi128EEENS4_14SM90_TMA_STOREES26_S28_S28_EEEvvEEEEvNT_6ParamsE) ;  /* 0xffffff4002107950 */ /* 0x000fea0003c3ffff */
        .weak           $__internal_1_$__cuda_sm10x_tcgen05_guardrail_trap_phase_invalid_during_alloc
        .type           $__internal_1_$__cuda_sm10x_tcgen05_guardrail_trap_phase_invalid_during_alloc,@function
        .size           $__internal_1_$__cuda_sm10x_tcgen05_guardrail_trap_phase_invalid_during_alloc,($__internal_2_$__cuda_sm10x_tcgen05_guardrail_trap_unallocated_columns_being_dealloced - $__internal_1_$__cuda_sm10x_tcgen05_guardrail_trap_phase_invalid_during_alloc)
$__internal_1_$__cuda_sm10x_tcgen05_guardrail_trap_phase_invalid_during_alloc:
[----:B------:R-:W-:Y:S05]  /*bfc0*/  BPT.TRAP 0x1 ;  /* 0x000000040000795c */ /* 0x000fea0000300000 */
[----:B------:R-:W-:-:S04]  /*bfd0*/  MOV R5, 0x0 ;  /* 0x0000000000057802 */ /* 0x000fc80000000f00 */
[----:B------:R-:W-:Y:S05]  /*bfe0*/  RET.REL.NODEC R4 `(_ZN7cutlass13device_kernelINS_4gemm6kernel13GemmUniversalIN4cute5tupleIJiiiiEEENS1_10collective13CollectiveMmaINS1_35MainloopSm100TmaUmmaWarpSpecializedILi72ELi2ELi4ENS5_IJNS4_1CILi4EEENSA_ILi1EEESC_EEEEENS5_IJNSA_ILi128EEENSA_ILi64EEENSA_ILi32EEEEEENS_12float_e4m3_tENS5_IJlSC_lEEESJ_SK_NS4_8TiledMMAINS4_8MMA_AtomIJNS4_10MMA_TraitsINS4_25SM100_MMA_F8F6F4_2x1SM_SSEJSJ_SJ_fSF_SG_NS4_17integral_constantINS4_4UMMA5MajorELSR_0EEESS_NSP_INSQ_7ScaleInELST_0EEESU_EEEEEENS4_6LayoutINS5_IJSC_SC_SC_EEENS5_IJNSA_ILi0EEESZ_SZ_EEEEENS5_IJNS4_10UnderscoreES12_S12_EEEEENS4_18SM100_TMA_2SM_LOADENS4_14ComposedLayoutINS4_7SwizzleILi1ELi4ELi3EEENS4_18smem_ptr_flag_bitsILi8EEENSX_INS5_IJNSA_ILi8EEESH_EEENS5_IJSH_SC_EEEEEEEvNS4_8identityENS4_28SM100_TMA_2SM_LOAD_MULTICASTES1F_vS1G_EENS_8epilogue10collective18CollectiveEpilogueINS1J_23Sm100TmaWarpSpecializedILi1ELi1ELi32ELb0ELb0EEEJNS5_IJSG_SG_SH_EEENS5_IJNSX_ISG_SC_EES1P_EEESJ_SK_SJ_SK_NS1J_6fusion15FusionCallbacksIS1N_NS1R_17LinearCombinationISJ_fSJ_fLNS_15FloatRoundStyleE2EEES1O_S1Q_JEEENS4_5SM1004TMEM4LOAD26SM100_TMEM_LOAD_32dp32b32xENS4_13SM90_TMA_LOADENS16_INS17_ILi2ELi4ELi3EEES1A_NSX_INS5_IJS1B_SG_EEENS5_IJSG_SC_EEEEEEENS4_39AutoVectorizingCopyWithAssumedAlignmentILi128EEENS4_14SM90_TMA_STOREES26_S28_S28_EEEvvEEEEvNT_6ParamsE) ;  /* 0xffffff4004047950 */ /* 0x000fea0003c3ffff */
        .weak           $__internal_2_$__cuda_sm10x_tcgen05_guardrail_trap_unallocated_columns_being_dealloced
        .type           $__internal_2_$__cuda_sm10x_tcgen05_guardrail_trap_unallocated_columns_being_dealloced,@function
        .size           $__internal_2_$__cuda_sm10x_tcgen05_guardrail_trap_unallocated_columns_being_dealloced,(.L_x_354 - $__internal_2_$__cuda_sm10x_tcgen05_guardrail_trap_unallocated_columns_being_dealloced)
$__internal_2_$__cuda_sm10x_tcgen05_guardrail_trap_unallocated_columns_being_dealloced:
[----:B------:R-:W-:Y:S05]  /*bff0*/  BPT.TRAP 0x1 ;  /* 0x000000040000795c */ /* 0x000fea0000300000 */
[----:B------:R-:W-:-:S04]  /*c000*/  HFMA2 R3, -RZ, RZ, 0, 0 ;  /* 0x00000000ff037431 */ /* 0x000fc800000001ff */
[----:B------:R-:W-:Y:S05]  /*c010*/  RET.REL.NODEC R2 `(_ZN7cutlass13device_kernelINS_4gemm6kernel13GemmUniversalIN4cute5tupleIJiiiiEEENS1_10collective13CollectiveMmaINS1_35MainloopSm100TmaUmmaWarpSpecializedILi72ELi2ELi4ENS5_IJNS4_1CILi4EEENSA_ILi1EEESC_EEEEENS5_IJNSA_ILi128EEENSA_ILi64EEENSA_ILi32EEEEEENS_12float_e4m3_tENS5_IJlSC_lEEESJ_SK_NS4_8TiledMMAINS4_8MMA_AtomIJNS4_10MMA_TraitsINS4_25SM100_MMA_F8F6F4_2x1SM_SSEJSJ_SJ_fSF_SG_NS4_17integral_constantINS4_4UMMA5MajorELSR_0EEESS_NSP_INSQ_7ScaleInELST_0EEESU_EEEEEENS4_6LayoutINS5_IJSC_SC_SC_EEENS5_IJNSA_ILi0EEESZ_SZ_EEEEENS5_IJNS4_10UnderscoreES12_S12_EEEEENS4_18SM100_TMA_2SM_LOADENS4_14ComposedLayoutINS4_7SwizzleILi1ELi4ELi3EEENS4_18smem_ptr_flag_bitsILi8EEENSX_INS5_IJNSA_ILi8EEESH_EEENS5_IJSH_SC_EEEEEEEvNS4_8identityENS4_28SM100_TMA_2SM_LOAD_MULTICASTES1F_vS1G_EENS_8epilogue10collective18CollectiveEpilogueINS1J_23Sm100TmaWarpSpecializedILi1ELi1ELi32ELb0ELb0EEEJNS5_IJSG_SG_SH_EEENS5_IJNSX_ISG_SC_EES1P_EEESJ_SK_SJ_SK_NS1J_6fusion15FusionCallbacksIS1N_NS1R_17LinearCombinationISJ_fSJ_fLNS_15FloatRoundStyleE2EEES1O_S1Q_JEEENS4_5SM1004TMEM4LOAD26SM100_TMEM_LOAD_32dp32b32xENS4_13SM90_TMA_LOADENS16_INS17_ILi2ELi4ELi3EEES1A_NSX_INS5_IJS1B_SG_EEENS5_IJSG_SC_EEEEEEENS4_39AutoVectorizingCopyWithAssumedAlignmentILi128EEENS4_14SM90_TMA_STOREES26_S28_S28_EEEvvEEEEvNT_6ParamsE) ;  /* 0xffffff3c02f87950 */ /* 0x000fea0003c3ffff */
.L_x_353:
[----:B------:R-:W-:-:S00]  /*c020*/  BRA `(.L_x_353) ;  /* 0xfffffffc00fc7947 */ /* 0x000fc0000383ffff */
[----:B------:R-:W-:-:S00]  /*c030*/  NOP ;  /* 0x0000000000007918 */ /* 0x000fc00000000000 */
        /* <DEDUP_REMOVED lines=12> */
.L_x_354:


//--------------------- .nv.global.init           --------------------------
	.section	.nv.global.init,"aw",@progbits
.nv.global.init:
	.type		$str$27,@object
	.size		$str$27,($str$28 - $str$27)
$str$27:
        /*0000*/ 	.byte	0x28, 0x61, 0x64, 0x64, 0x72, 0x65, 0x73, 0x73, 0x20, 0x26, 0x20, 0x6d, 0x61, 0x73, 0x6b, 0x29
        /*0010*/ 	.byte	0x20, 0x3d, 0x3d, 0x20, 0x30, 0x00
	.type		$str$28,@object
	.size		$str$28,($str$26 - $str$28)
$str$28:
        /*0016*/ 	.byte	0x2f, 0x74, 0x6d, 0x70, 0x2f, 0x63, 0x75, 0x74, 0x6c, 0x61, 0x73, 0x73, 0x5f, 0x73, 0x77, 0x65
        /*0026*/ 	.byte	0x65, 0x70, 0x5f, 0x73, 0x72, 0x63, 0x2f, 0x69, 0x6e, 0x63, 0x6c, 0x75, 0x64, 0x65, 0x2f, 0x63
        /*0036*/ 	.byte	0x75, 0x74, 0x65, 0x2f, 0x70, 0x6f, 0x69, 0x6e, 0x74, 0x65, 0x72, 0x5f, 0x66, 0x6c, 0x61, 0x67
        /*0046*/ 	.byte	0x67, 0x65, 0x64, 0x2e, 0x68, 0x70, 0x70, 0x00
	.type		$str$26,@object
	.size		$str$26,($str$25 - $str$26)
$str$26:
        /*004e*/ 	.byte	0x2f, 0x74, 0x6d, 0x70, 0x2f, 0x63, 0x75, 0x74, 0x6c, 0x61, 0x73, 0x73, 0x5f, 0x73, 0x77, 0x65
        /*005e*/ 	.byte	0x65, 0x70, 0x5f, 0x73, 0x72, 0x63, 0x2f, 0x69, 0x6e, 0x63, 0x6c, 0x75, 0x64, 0x65, 0x2f, 0x63
        /*006e*/ 	.byte	0x75, 0x74, 0x65, 0x2f, 0x61, 0x74, 0x6f, 0x6d, 0x2f, 0x63, 0x6f, 0x70, 0x79, 0x5f, 0x74, 0x72
        /*007e*/ 	.byte	0x61, 0x69, 0x74, 0x73, 0x5f, 0x73, 0x6d, 0x31, 0x30, 0x30, 0x2e, 0x68, 0x70, 0x70, 0x00
	.type		$str$25,@object
	.size		$str$25,(__unnamed_1 - $str$25)
$str$25:
        /*008d*/ 	.byte	0x28, 0x28, 0x75, 0x69, 0x6e, 0x74, 0x33, 0x32, 0x5f, 0x74, 0x28, 0x74, 0x68, 0x72, 0x65, 0x61
        /*009d*/ 	.byte	0x64, 0x49, 0x64, 0x78, 0x2e, 0x78, 0x29, 0x20, 0x2f, 0x20, 0x33, 0x32, 0x29, 0x20, 0x25, 0x20
        /*00ad*/ 	.byte	0x34, 0x29, 0x20, 0x3d, 0x3d, 0x20, 0x28, 0x28, 0x28, 0x74, 0x6d, 0x65, 0x6d, 0x5f, 0x61, 0x64
        /*00bd*/ 	.byte	0x64, 0x72, 0x20, 0x3e, 0x3e, 0x20, 0x31, 0x36, 0x29, 0x20, 0x2f, 0x20, 0x33, 0x32, 0x29, 0x20
        /*00cd*/ 	.byte	0x25, 0x20, 0x34, 0x29, 0x00
	.type		__unnamed_1,@object
	.size		__unnamed_1,(__unnamed_2 - __unnamed_1)
__unnamed_1:
        /*00d2*/ 	.byte	0x61, 0x75, 0x74, 0x6f, 0x20, 0x63, 0x75, 0x74, 0x65, 0x3a, 0x3a, 0x61, 0x73, 0x5f, 0x70, 0x6f
        /* <DEDUP_REMOVED lines=24> */
        /*0262*/ 	.byte	0x3c, 0x34, 0x30, 0x39, 0x36, 0x3e, 0x3e, 0x3e, 0x3e, 0x5d, 0x00
	.type		__unnamed_2,@object
	.size		__unnamed_2,(.L_2 - __unnamed_2)
__unnamed_2:
        /* <DEDUP_REMOVED lines=40> */
        /*04ed*/ 	.byte	0x74, 0x65, 0x3a, 0x3a, 0x43, 0x3c, 0x30, 0x3e, 0x3e, 0x3e, 0x3e, 0x5d, 0x00
.L_2:


//--------------------- .nv.shared._ZN7cutlass13device_kernelINS_4gemm6kernel13GemmUniversalIN4cute5tupleIJiiiiEEENS1_10collective13CollectiveMmaINS1_35MainloopSm100TmaUmmaWarpSpecializedILi72ELi2ELi4ENS5_IJNS4_1CILi4EEENSA_ILi1EEESC_EEEEENS5_IJNSA_ILi128EEENSA_ILi64EEENSA_ILi32EEEEEENS_12float_e4m3_tENS5_IJlSC_lEEESJ_SK_NS4_8TiledMMAINS4_8MMA_AtomIJNS4_10MMA_TraitsINS4_25SM100_MMA_F8F6F4_2x1SM_SSEJSJ_SJ_fSF_SG_NS4_17integral_constantINS4_4UMMA5MajorELSR_0EEESS_NSP_INSQ_7ScaleInELST_0EEESU_EEEEEENS4_6LayoutINS5_IJSC_SC_SC_EEENS5_IJNSA_ILi0EEESZ_SZ_EEEEENS5_IJNS4_10UnderscoreES12_S12_EEEEENS4_18SM100_TMA_2SM_LOADENS4_14ComposedLayoutINS4_7SwizzleILi1ELi4ELi3EEENS4_18smem_ptr_flag_bitsILi8EEENSX_INS5_IJNSA_ILi8EEESH_EEENS5_IJSH_SC_EEEEEEEvNS4_8identityENS4_28SM100_TMA_2SM_LOAD_MULTICASTES1F_vS1G_EENS_8epilogue10collective18CollectiveEpilogueINS1J_23Sm100TmaWarpSpecializedILi1ELi1ELi32ELb0ELb0EEEJNS5_IJSG_SG_SH_EEENS5_IJNSX_ISG_SC_EES1P_EEESJ_SK_SJ_SK_NS1J_6fusion15FusionCallbacksIS1N_NS1R_17LinearCombinationISJ_fSJ_fLNS_15FloatRoundStyleE2EEES1O_S1Q_JEEENS4_5SM1004TMEM4LOAD26SM100_TMEM_LOAD_32dp32b32xENS4_13SM90_TMA_LOADENS16_INS17_ILi2ELi4ELi3EEES1A_NSX_INS5_IJS1B_SG_EEENS5_IJSG_SC_EEEEEEENS4_39AutoVectorizingCopyWithAssumedAlignmentILi128EEENS4_14SM90_TMA_STOREES26_S28_S28_EEEvvEEEEvNT_6ParamsE --------------------------
	.section	.nv.shared._ZN7cutlass13device_kernelINS_4gemm6kernel13GemmUniversalIN4cute5tupleIJiiiiEEENS1_10collective13CollectiveMmaINS1_35MainloopSm100TmaUmmaWarpSpecializedILi72ELi2ELi4ENS5_IJNS4_1CILi4EEENSA_ILi1EEESC_EEEEENS5_IJNSA_ILi128EEENSA_ILi64EEENSA_ILi32EEEEEENS_12float_e4m3_tENS5_IJlSC_lEEESJ_SK_NS4_8TiledMMAINS4_8MMA_AtomIJNS4_10MMA_TraitsINS4_25SM100_MMA_F8F6F4_2x1SM_SSEJSJ_SJ_fSF_SG_NS4_17integral_constantINS4_4UMMA5MajorELSR_0EEESS_NSP_INSQ_7ScaleInELST_0EEESU_EEEEEENS4_6LayoutINS5_IJSC_SC_SC_EEENS5_IJNSA_ILi0EEESZ_SZ_EEEEENS5_IJNS4_10UnderscoreES12_S12_EEEEENS4_18SM100_TMA_2SM_LOADENS4_14ComposedLayoutINS4_7SwizzleILi1ELi4ELi3EEENS4_18smem_ptr_flag_bitsILi8EEENSX_INS5_IJNSA_ILi8EEESH_EEENS5_IJSH_SC_EEEEEEEvNS4_8identityENS4_28SM100_TMA_2SM_LOAD_MULTICASTES1F_vS1G_EENS_8epilogue10collective18CollectiveEpilogueINS1J_23Sm100TmaWarpSpecializedILi1ELi1ELi32ELb0ELb0EEEJNS5_IJSG_SG_SH_EEENS5_IJNSX_ISG_SC_EES1P_EEESJ_SK_SJ_SK_NS1J_6fusion15FusionCallbacksIS1N_NS1R_17LinearCombinationISJ_fSJ_fLNS_15FloatRoundStyleE2EEES1O_S1Q_JEEENS4_5SM1004TMEM4LOAD26SM100_TMEM_LOAD_32dp32b32xENS4_13SM90_TMA_LOADENS16_INS17_ILi2ELi4ELi3EEES1A_NSX_INS5_IJS1B_SG_EEENS5_IJSG_SC_EEEEEEENS4_39AutoVectorizingCopyWithAssumedAlignmentILi128EEENS4_14SM90_TMA_STOREES26_S28_S28_EEEvvEEEEvNT_6ParamsE,"aw",@nobits
	.sectionflags	@""
	.align	16
	.zero		1024


//--------------------- .nv.shared.reserved.0     --------------------------
	.section	.nv.shared.reserved.0,"aw",@nobits
	.weak		__nv_reservedSMEM_offset_0_alias
	.size		__nv_reservedSMEM_offset_0_alias, 0, 64
	.other		__nv_reservedSMEM_offset_0_alias,@"STO_CUDA_RESERVED_SHARED STV_DEFAULT"
__nv_reservedSMEM_offset_0_alias:
	.zero		0
.nv.shared.reserved.0:
	.zero		64
	.weak		__nv_reservedSMEM_tcgen05_partition
	.type		__nv_reservedSMEM_tcgen05_partition,@object
	.size		__nv_reservedSMEM_tcgen05_partition,(.L_0 - __nv_reservedSMEM_tcgen05_partition)
__nv_reservedSMEM_tcgen05_partition:
	.zero		32
.L_0:


//--------------------- .nv.global                --------------------------
	.section	.nv.global,"aw",@nobits
.nv.global:
	.type		_ZN40_INTERNAL_ff04c72d_4_k_cu_c3a83ff7_325774cute1_E,@object
	.size		_ZN40_INTERNAL_ff04c72d_4_k_cu_c3a83ff7_325774cute1_E,(_ZN40_INTERNAL_ff04c72d_4_k_cu_c3a83ff7_325774cuda3std3__45__cpo6cbeginE - _ZN40_INTERNAL_ff04c72d_4_k_cu_c3a83ff7_325774cute1_E)
_ZN40_INTERNAL_ff04c72d_4_k_cu_c3a83ff7_325774cute1_E:
	.zero		1
	.type		_ZN40_INTERNAL_ff04c72d_4_k_cu_c3a83ff7_325774cuda3std3__45__cpo6cbeginE,@object
	.size		_ZN40_INTERNAL_ff04c72d_4_k_cu_c3a83ff7_325774cuda3std3__45__cpo6cbeginE,(_ZN40_INTERNAL_ff04c72d_4_k_cu_c3a83ff7_325774cuda3std3__48in_placeE - _ZN40_INTERNAL_ff04c72d_4_k_cu_c3a83ff7_325774cuda3std3__45__cpo6cbeginE)
_ZN40_INTERNAL_ff04c72d_4_k_cu_c3a83ff7_325774cuda3std3__45__cpo6cbeginE:
	.zero		1
	.type		_ZN40_INTERNAL_ff04c72d_4_k_cu_c3a83ff7_325774cuda3std3__48in_placeE,@object
	.size		_ZN40_INTERNAL_ff04c72d_4_k_cu_c3a83ff7_325774cuda3std3__48in_placeE,(_ZN40_INTERNAL_ff04c72d_4_k_cu_c3a83ff7_325774cuda3std6ranges3__45__cpo9iter_moveE - _ZN40_INTERNAL_ff04c72d_4_k_cu_c3a83ff7_325774cuda3std3__48in_placeE)
_ZN40_INTERNAL_ff04c72d_4_k_cu_c3a83ff7_325774cuda3std3__48in_placeE:
	.zero		1
	.type		_ZN40_INTERNAL_ff04c72d_4_k_cu_c3a83ff7_325774cuda3std6ranges3__45__cpo9iter_moveE,@object
	.size		_ZN40_INTERNAL_ff04c72d_4_k_cu_c3a83ff7_325774cuda3std6ranges3__45__cpo9iter_moveE,(_ZN40_INTERNAL_ff04c72d_4_k_cu_c3a83ff7_325774cuda3std3__45__cpo5beginE - _ZN40_INTERNAL_ff04c72d_4_k_cu_c3a83ff7_325774cuda3std6ranges3__45__cpo9iter_moveE)
_ZN40_INTERNAL_ff04c72d_4_k_cu_c3a83ff7_325774cuda3std6ranges3__45__cpo9iter_moveE:
	.zero		1
	.type		_ZN40_INTERNAL_ff04c72d_4_k_cu_c3a83ff7_325774cuda3std3__45__cpo5beginE,@object
	.size		_ZN40_INTERNAL_ff04c72d_4_k_cu_c3a83ff7_325774cuda3std3__45__cpo5beginE,(_ZN40_INTERNAL_ff04c72d_4_k_cu_c3a83ff7_325774cuda3std3__442_GLOBAL__N__ff04c72d_4_k_cu_c3a83ff7_325776ignoreE - _ZN40_INTERNAL_ff04c72d_4_k_cu_c3a83ff7_325774cuda3std3__45__cpo5beginE)
_ZN40_INTERNAL_ff04c72d_4_k_cu_c3a83ff7_325774cuda3std3__45__cpo5beginE:
	.zero		1
	.type		_ZN40_INTERNAL_ff04c72d_4_k_cu_c3a83ff7_325774cuda3std3__442_GLOBAL__N__ff04c72d_4_k_cu_c3a83ff7_325776ignoreE,@object
	.size		_ZN40_INTERNAL_ff04c72d_4_k_cu_c3a83ff7_325774cuda3std3__442_GLOBAL__N__ff04c72d_4_k_cu_c3a83ff7_325776ignoreE,(_ZN40_INTERNAL_ff04c72d_4_k_cu_c3a83ff7_325774cute7productE - _ZN40_INTERNAL_ff04c72d_4_k_cu_c3a83ff7_325774cuda3std3__442_GLOBAL__N__ff04c72d_4_k_cu_c3a83ff7_325776ignoreE)
_ZN40_INTERNAL_ff04c72d_4_k_cu_c3a83ff7_325774cuda3std3__442_GLOBAL__N__ff04c72d_4_k_cu_c3a83ff7_325776ignoreE:
	.zero		1
	.type		_ZN40_INTERNAL_ff04c72d_4_k_cu_c3a83ff7_325774cute7productE,@object
	.size		_ZN40_INTERNAL_ff04c72d_4_k_cu_c3a83ff7_325774cute7productE,(_ZN40_INTERNAL_ff04c72d_4_k_cu_c3a83ff7_325774cuda3std3__45__cpo3endE - _ZN40_INTERNAL_ff04c72d_4_k_cu_c3a83ff7_325774cute7productE)
_ZN40_INTERNAL_ff04c72d_4_k_cu_c3a83ff7_325774cute7productE:
	.zero		1
	.type		_ZN40_INTERNAL_ff04c72d_4_k_cu_c3a83ff7_325774cuda3std3__45__cpo3endE,@object
	.size		_ZN40_INTERNAL_ff04c72d_4_k_cu_c3a83ff7_325774cuda3std3__45__cpo3endE,(_ZN40_INTERNAL_ff04c72d_4_k_cu_c3a83ff7_325774cuda3std3__419piecewise_constructE - _ZN40_INTERNAL_ff04c72d_4_k_cu_c3a83ff7_325774cuda3std3__45__cpo3endE)
_ZN40_INTERNAL_ff04c72d_4_k_cu_c3a83ff7_325774cuda3std3__45__cpo3endE:
	.zero		1
	.type		_ZN40_INTERNAL_ff04c72d_4_k_cu_c3a83ff7_325774cuda3std3__419piecewise_constructE,@object
	.size		_ZN40_INTERNAL_ff04c72d_4_k_cu_c3a83ff7_325774cuda3std3__419piecewise_constructE,(_ZN40_INTERNAL_ff04c72d_4_k_cu_c3a83ff7_325774cuda3std3__45__cpo4cendE - _ZN40_INTERNAL_ff04c72d_4_k_cu_c3a83ff7_325774cuda3std3__419piecewise_constructE)
_ZN40_INTERNAL_ff04c72d_4_k_cu_c3a83ff7_325774cuda3std3__419piecewise_constructE:
	.zero		1
	.type		_ZN40_INTERNAL_ff04c72d_4_k_cu_c3a83ff7_325774cuda3std3__45__cpo4cendE,@object
	.size		_ZN40_INTERNAL_ff04c72d_4_k_cu_c3a83ff7_325774cuda3std3__45__cpo4cendE,(_ZN40_INTERNAL_ff04c72d_4_k_cu_c3a83ff7_325774cuda3std6ranges3__45__cpo4swapE - _ZN40_INTERNAL_ff04c72d_4_k_cu_c3a83ff7_325774cuda3std3__45__cpo4cendE)
_ZN40_INTERNAL_ff04c72d_4_k_cu_c3a83ff7_325774cuda3std3__45__cpo4cendE:
	.zero		1
	.type		_ZN40_INTERNAL_ff04c72d_4_k_cu_c3a83ff7_325774cuda3std6ranges3__45__cpo4swapE,@object
	.size		_ZN40_INTERNAL_ff04c72d_4_k_cu_c3a83ff7_325774cuda3std6ranges3__45__cpo4swapE,(.L_10 - _ZN40_INTERNAL_ff04c72d_4_k_cu_c3a83ff7_325774cuda3std6ranges3__45__cpo4swapE)
_ZN40_INTERNAL_ff04c72d_4_k_cu_c3a83ff7_325774cuda3std6ranges3__45__cpo4swapE:
	.zero		1
.L_10:


//--------------------- .nv.constant0._ZN7cutlass13device_kernelINS_4gemm6kernel13GemmUniversalIN4cute5tupleIJiiiiEEENS1_10collective13CollectiveMmaINS1_35MainloopSm100TmaUmmaWarpSpecializedILi72ELi2ELi4ENS5_IJNS4_1CILi4EEENSA_ILi1EEESC_EEEEENS5_IJNSA_ILi128EEENSA_ILi64EEENSA_ILi32EEEEEENS_12float_e4m3_tENS5_IJlSC_lEEESJ_SK_NS4_8TiledMMAINS4_8MMA_AtomIJNS4_10MMA_TraitsINS4_25SM100_MMA_F8F6F4_2x1SM_SSEJSJ_SJ_fSF_SG_NS4_17integral_constantINS4_4UMMA5MajorELSR_0EEESS_NSP_INSQ_7ScaleInELST_0EEESU_EEEEEENS4_6LayoutINS5_IJSC_SC_SC_EEENS5_IJNSA_ILi0EEESZ_SZ_EEEEENS5_IJNS4_10UnderscoreES12_S12_EEEEENS4_18SM100_TMA_2SM_LOADENS4_14ComposedLayoutINS4_7SwizzleILi1ELi4ELi3EEENS4_18smem_ptr_flag_bitsILi8EEENSX_INS5_IJNSA_ILi8EEESH_EEENS5_IJSH_SC_EEEEEEEvNS4_8identityENS4_28SM100_TMA_2SM_LOAD_MULTICASTES1F_vS1G_EENS_8epilogue10collective18CollectiveEpilogueINS1J_23Sm100TmaWarpSpecializedILi1ELi1ELi32ELb0ELb0EEEJNS5_IJSG_SG_SH_EEENS5_IJNSX_ISG_SC_EES1P_EEESJ_SK_SJ_SK_NS1J_6fusion15FusionCallbacksIS1N_NS1R_17LinearCombinationISJ_fSJ_fLNS_15FloatRoundStyleE2EEES1O_S1Q_JEEENS4_5SM1004TMEM4LOAD26SM100_TMEM_LOAD_32dp32b32xENS4_13SM90_TMA_LOADENS16_INS17_ILi2ELi4ELi3EEES1A_NSX_INS5_IJS1B_SG_EEENS5_IJSG_SC_EEEEEEENS4_39AutoVectorizingCopyWithAssumedAlignmentILi128EEENS4_14SM90_TMA_STOREES26_S28_S28_EEEvvEEEEvNT_6ParamsE --------------------------
	.section	.nv.constant0._ZN7cutlass13device_kernelINS_4gemm6kernel13GemmUniversalIN4cute5tupleIJiiiiEEENS1_10collective13CollectiveMmaINS1_35MainloopSm100TmaUmmaWarpSpecializedILi72ELi2ELi4ENS5_IJNS4_1CILi4EEENSA_ILi1EEESC_EEEEENS5_IJNSA_ILi128EEENSA_ILi64EEENSA_ILi32EEEEEENS_12float_e4m3_tENS5_IJlSC_lEEESJ_SK_NS4_8TiledMMAINS4_8MMA_AtomIJNS4_10MMA_TraitsINS4_25SM100_MMA_F8F6F4_2x1SM_SSEJSJ_SJ_fSF_SG_NS4_17integral_constantINS4_4UMMA5MajorELSR_0EEESS_NSP_INSQ_7ScaleInELST_0EEESU_EEEEEENS4_6LayoutINS5_IJSC_SC_SC_EEENS5_IJNSA_ILi0EEESZ_SZ_EEEEENS5_IJNS4_10UnderscoreES12_S12_EEEEENS4_18SM100_TMA_2SM_LOADENS4_14ComposedLayoutINS4_7SwizzleILi1ELi4ELi3EEENS4_18smem_ptr_flag_bitsILi8EEENSX_INS5_IJNSA_ILi8EEESH_EEENS5_IJSH_SC_EEEEEEEvNS4_8identityENS4_28SM100_TMA_2SM_LOAD_MULTICASTES1F_vS1G_EENS_8epilogue10collective18CollectiveEpilogueINS1J_23Sm100TmaWarpSpecializedILi1ELi1ELi32ELb0ELb0EEEJNS5_IJSG_SG_SH_EEENS5_IJNSX_ISG_SC_EES1P_EEESJ_SK_SJ_SK_NS1J_6fusion15FusionCallbacksIS1N_NS1R_17LinearCombinationISJ_fSJ_fLNS_15FloatRoundStyleE2EEES1O_S1Q_JEEENS4_5SM1004TMEM4LOAD26SM100_TMEM_LOAD_32dp32b32xENS4_13SM90_TMA_LOADENS16_INS17_ILi2ELi4ELi3EEES1A_NSX_INS5_IJS1B_SG_EEENS5_IJSG_SC_EEEEEEENS4_39AutoVectorizingCopyWithAssumedAlignmentILi128EEENS4_14SM90_TMA_STOREES26_S28_S28_EEEvvEEEEvNT_6ParamsE,"a",@progbits
	.sectionflags	@""
	.align	4
.nv.constant0._ZN7cutlass13device_kernelINS_4gemm6kernel13GemmUniversalIN4cute5tupleIJiiiiEEENS1_10collective13CollectiveMmaINS1_35MainloopSm100TmaUmmaWarpSpecializedILi72ELi2ELi4ENS5_IJNS4_1CILi4EEENSA_ILi1EEESC_EEEEENS5_IJNSA_ILi128EEENSA_ILi64EEENSA_ILi32EEEEEENS_12float_e4m3_tENS5_IJlSC_lEEESJ_SK_NS4_8TiledMMAINS4_8MMA_AtomIJNS4_10MMA_TraitsINS4_25SM100_MMA_F8F6F4_2x1SM_SSEJSJ_SJ_fSF_SG_NS4_17integral_constantINS4_4UMMA5MajorELSR_0EEESS_NSP_INSQ_7ScaleInELST_0EEESU_EEEEEENS4_6LayoutINS5_IJSC_SC_SC_EEENS5_IJNSA_ILi0EEESZ_SZ_EEEEENS5_IJNS4_10UnderscoreES12_S12_EEEEENS4_18SM100_TMA_2SM_LOADENS4_14ComposedLayoutINS4_7SwizzleILi1ELi4ELi3EEENS4_18smem_ptr_flag_bitsILi8EEENSX_INS5_IJNSA_ILi8EEESH_EEENS5_IJSH_SC_EEEEEEEvNS4_8identityENS4_28SM100_TMA_2SM_LOAD_MULTICASTES1F_vS1G_EENS_8epilogue10collective18CollectiveEpilogueINS1J_23Sm100TmaWarpSpecializedILi1ELi1ELi32ELb0ELb0EEEJNS5_IJSG_SG_SH_EEENS5_IJNSX_ISG_SC_EES1P_EEESJ_SK_SJ_SK_NS1J_6fusion15FusionCallbacksIS1N_NS1R_17LinearCombinationISJ_fSJ_fLNS_15FloatRoundStyleE2EEES1O_S1Q_JEEENS4_5SM1004TMEM4LOAD26SM100_TMEM_LOAD_32dp32b32xENS4_13SM90_TMA_LOADENS16_INS17_ILi2ELi4ELi3EEES1A_NSX_INS5_IJS1B_SG_EEENS5_IJSG_SC_EEEEEEENS4_39AutoVectorizingCopyWithAssumedAlignmentILi128EEENS4_14SM90_TMA_STOREES26_S28_S28_EEEvvEEEEvNT_6ParamsE:
	.zero		2944


//--------------------- SYMBOLS --------------------------

	.type		.nv.reservedSmem.offset0,@object
	.size		.nv.reservedSmem.offset0,0x4
	.type		.nv.reservedSmem.cap,@object
	.size		.nv.reservedSmem.cap,0x4
	.type		__assertfail,@function
